	.target	sm_80

	.elftype	@"ET_EXEC"


//--------------------- .note.nv.tkinfo           --------------------------
	.section	.note.nv.tkinfo,"",@"SHT_NOTE"
	.sectionflags	@"SHF_NOTE_NV_TKINFO"
	.tkinfo
        /*0018*/ 	.word	0x00000002
        /*0030*/ 	.string	""
        /*0030*/ 	.string	"ptxas"
        /*0030*/ 	.string	"Cuda compilation tools, release 13.0, V13.0.88"
        /*0030*/ 	.string	"Build cuda_13.0.r13.0/compiler.36424714_0"
        /*0030*/ 	.string	"-arch sm_80 -m 64 "



//--------------------- .note.nv.cuinfo           --------------------------
	.section	.note.nv.cuinfo,"",@"SHT_NOTE"
	.sectionflags	@"SHF_NOTE_NV_CUINFO"
        /*0018*/ 	.short	0x0002
        /*001a*/ 	.short	0x0050
        /*001c*/ 	.short	0x0082
	.zero		2


//--------------------- .nv.info                  --------------------------
	.section	.nv.info,"",@"SHT_CUDA_INFO"
	.align	4


	//----- nvinfo : EIATTR_REGCOUNT
	.align		4
        /*0000*/ 	.byte	0x04, 0x2f
        /*0002*/ 	.short	(.L_12 - .L_11)
	.align		4
.L_11:
        /*0004*/ 	.word	index@(_ZN7cutlass13device_kernelIN5flash22FlashAttnBwdPreprocessIN4cute5tupleIJNS3_1CILi64EEENS5_ILi256EEEEEENS_6half_tEfNS_4arch4Sm80ELb1ELb1EEEEEvNT_6ParamsE)
        /*0008*/ 	.word	0x00000067


	//----- nvinfo : EIATTR_FRAME_SIZE
	.align		4
.L_12:
        /*000c*/ 	.byte	0x04, 0x11
        /*000e*/ 	.short	(.L_14 - .L_13)
	.align		4
.L_13:
        /*0010*/ 	.word	index@(_ZN7cutlass13device_kernelIN5flash22FlashAttnBwdPreprocessIN4cute5tupleIJNS3_1CILi64EEENS5_ILi256EEEEEENS_6half_tEfNS_4arch4Sm80ELb1ELb1EEEEEvNT_6ParamsE)
        /*0014*/ 	.word	0x00000000


	//----- nvinfo : EIATTR_REGCOUNT
	.align		4
.L_14:
        /*0018*/ 	.byte	0x04, 0x2f
        /*001a*/ 	.short	(.L_16 - .L_15)
	.align		4
.L_15:
        /*001c*/ 	.word	index@(_ZN7cutlass13device_kernelIN5flash19enable_sm80_to_sm89INS1_16FlashAttnBwdSm80INS1_25CollectiveMainloopBwdSm80ILi1ELi1EN4cute5tupleIJNS5_1CILi64EEES8_NS7_ILi256EEEEEENS_6half_tEfNS_4arch4Sm80ELb1ELb0ELb1ELb1ELb0ELb0ELb0ELb0ELi2ELi4ELi2ELi2ELb0EEENS1_24CollectiveEpilogueBwdGQAISA_fSD_Li256ELb1ELb0EEENS1_25SingleTileBwdLPTSchedulerILb1ELi64ELb0EEEEEEEEEvNT_6ParamsE)
        /*0020*/ 	.word	0x000000ff


	//----- nvinfo : EIATTR_FRAME_SIZE
	.align		4
.L_16:
        /*0024*/ 	.byte	0x04, 0x11
        /*0026*/ 	.short	(.L_18 - .L_17)
	.align		4
.L_17:
        /*0028*/ 	.word	index@(_ZN7cutlass13device_kernelIN5flash19enable_sm80_to_sm89INS1_16FlashAttnBwdSm80INS1_25CollectiveMainloopBwdSm80ILi1ELi1EN4cute5tupleIJNS5_1CILi64EEES8_NS7_ILi256EEEEEENS_6half_tEfNS_4arch4Sm80ELb1ELb0ELb1ELb1ELb0ELb0ELb0ELb0ELi2ELi4ELi2ELi2ELb0EEENS1_24CollectiveEpilogueBwdGQAISA_fSD_Li256ELb1ELb0EEENS1_25SingleTileBwdLPTSchedulerILb1ELi64ELb0EEEEEEEEEvNT_6ParamsE)
        /*002c*/ 	.word	0x00000038


	//----- nvinfo : EIATTR_REGCOUNT
	.align		4
.L_18:
        /*0030*/ 	.byte	0x04, 0x2f
        /*0032*/ 	.short	(.L_20 - .L_19)
	.align		4
.L_19:
        /*0034*/ 	.word	index@(_ZN7cutlass13device_kernelIN5flash32FlashAttnBwdPostprocessConvertdQIN4cute5tupleIJNS3_1CILi64EEENS5_ILi256EEEEEENS_6half_tEfNS_4arch4Sm80ELi256ENS3_8TiledMMAINS3_8MMA_AtomIJNS3_28SM80_16x8x16_F32F16F16F32_TNEEEENS3_6LayoutINS4_IJNS5_ILi2EEENS5_ILi4EEENS5_ILi1EEEEEENS4_IJSJ_SH_NS5_ILi0EEEEEEEENS4_IJNS5_ILi32EEES6_NS5_ILi16EEEEEEEELb0EEEEEvNT_6ParamsE)
        /*0038*/ 	.word	0x00000056


	//----- nvinfo : EIATTR_FRAME_SIZE
	.align		4
.L_20:
        /*003c*/ 	.byte	0x04, 0x11
        /*003e*/ 	.short	(.L_22 - .L_21)
	.align		4
.L_21:
        /*0040*/ 	.word	index@(_ZN7cutlass13device_kernelIN5flash32FlashAttnBwdPostprocessConvertdQIN4cute5tupleIJNS3_1CILi64EEENS5_ILi256EEEEEENS_6half_tEfNS_4arch4Sm80ELi256ENS3_8TiledMMAINS3_8MMA_AtomIJNS3_28SM80_16x8x16_F32F16F16F32_TNEEEENS3_6LayoutINS4_IJNS5_ILi2EEENS5_ILi4EEENS5_ILi1EEEEEENS4_IJSJ_SH_NS5_ILi0EEEEEEEENS4_IJNS5_ILi32EEES6_NS5_ILi16EEEEEEEELb0EEEEEvNT_6ParamsE)
        /*0044*/ 	.word	0x00000000


	//----- nvinfo : EIATTR_REGCOUNT
	.align		4
.L_22:
        /*0048*/ 	.byte	0x04, 0x2f
        /*004a*/ 	.short	(.L_24 - .L_23)
	.align		4
.L_23:
        /*004c*/ 	.word	index@(_ZN7cutlass13device_kernelIN5flash19enable_sm80_to_sm89INS1_16FlashAttnBwdSm80INS1_25CollectiveMainloopBwdSm80ILi1ELi1EN4cute5tupleIJNS5_1CILi64EEES8_NS7_ILi256EEEEEENS_6half_tEfNS_4arch4Sm80ELb1ELb0ELb1ELb1ELb0ELb0ELb0ELb0ELi2ELi4ELi2ELi2ELb0EEENS1_21CollectiveEpilogueBwdISA_SB_SD_Li256ELb1ELb0ELi4EEENS1_25SingleTileBwdLPTSchedulerILb1ELi64ELb0EEEEEEEEEvNT_6ParamsE)
        /*0050*/ 	.word	0x000000ff


	//----- nvinfo : EIATTR_FRAME_SIZE
	.align		4
.L_24:
        /*0054*/ 	.byte	0x04, 0x11
        /*0056*/ 	.short	(.L_26 - .L_25)
	.align		4
.L_25:
        /*0058*/ 	.word	index@(_ZN7cutlass13device_kernelIN5flash19enable_sm80_to_sm89INS1_16FlashAttnBwdSm80INS1_25CollectiveMainloopBwdSm80ILi1ELi1EN4cute5tupleIJNS5_1CILi64EEES8_NS7_ILi256EEEEEENS_6half_tEfNS_4arch4Sm80ELb1ELb0ELb1ELb1ELb0ELb0ELb0ELb0ELi2ELi4ELi2ELi2ELb0EEENS1_21CollectiveEpilogueBwdISA_SB_SD_Li256ELb1ELb0ELi4EEENS1_25SingleTileBwdLPTSchedulerILb1ELi64ELb0EEEEEEEEEvNT_6ParamsE)
        /*005c*/ 	.word	0x00000038


	//----- nvinfo : EIATTR_REGCOUNT
	.align		4
.L_26:
        /*0060*/ 	.byte	0x04, 0x2f
        /*0062*/ 	.short	(.L_28 - .L_27)
	.align		4
.L_27:
        /*0064*/ 	.word	index@(_ZN7cutlass13device_kernelIN5flash22FlashAttnBwdPreprocessIN4cute5tupleIJNS3_1CILi64EEENS5_ILi256EEEEEENS_6half_tEfNS_4arch4Sm80ELb1ELb0EEEEEvNT_6ParamsE)
        /*0068*/ 	.word	0x00000069


	//----- nvinfo : EIATTR_FRAME_SIZE
	.align		4
.L_28:
        /*006c*/ 	.byte	0x04, 0x11
        /*006e*/ 	.short	(.L_30 - .L_29)
	.align		4
.L_29:
        /*0070*/ 	.word	index@(_ZN7cutlass13device_kernelIN5flash22FlashAttnBwdPreprocessIN4cute5tupleIJNS3_1CILi64EEENS5_ILi256EEEEEENS_6half_tEfNS_4arch4Sm80ELb1ELb0EEEEEvNT_6ParamsE)
        /*0074*/ 	.word	0x00000000


	//----- nvinfo : EIATTR_REGCOUNT
	.align		4
.L_30:
        /*0078*/ 	.byte	0x04, 0x2f
        /*007a*/ 	.short	(.L_32 - .L_31)
	.align		4
.L_31:
        /*007c*/ 	.word	index@(_ZN7cutlass13device_kernelIN5flash19enable_sm80_to_sm89INS1_16FlashAttnBwdSm80INS1_25CollectiveMainloopBwdSm80ILi1ELi1EN4cute5tupleIJNS5_1CILi64EEES8_NS7_ILi256EEEEEENS_6half_tEfNS_4arch4Sm80ELb1ELb0ELb1ELb0ELb0ELb0ELb0ELb0ELi2ELi4ELi2ELi2ELb0EEENS1_24CollectiveEpilogueBwdGQAISA_fSD_Li256ELb0ELb0EEENS1_25SingleTileBwdLPTSchedulerILb0ELi64ELb0EEEEEEEEEvNT_6ParamsE)
        /*0080*/ 	.word	0x000000ff


	//----- nvinfo : EIATTR_FRAME_SIZE
	.align		4
.L_32:
        /*0084*/ 	.byte	0x04, 0x11
        /*0086*/ 	.short	(.L_34 - .L_33)
	.align		4
.L_33:
        /*0088*/ 	.word	index@(_ZN7cutlass13device_kernelIN5flash19enable_sm80_to_sm89INS1_16FlashAttnBwdSm80INS1_25CollectiveMainloopBwdSm80ILi1ELi1EN4cute5tupleIJNS5_1CILi64EEES8_NS7_ILi256EEEEEENS_6half_tEfNS_4arch4Sm80ELb1ELb0ELb1ELb0ELb0ELb0ELb0ELb0ELi2ELi4ELi2ELi2ELb0EEENS1_24CollectiveEpilogueBwdGQAISA_fSD_Li256ELb0ELb0EEENS1_25SingleTileBwdLPTSchedulerILb0ELi64ELb0EEEEEEEEEvNT_6ParamsE)
        /*008c*/ 	.word	0x00000040


	//----- nvinfo : EIATTR_REGCOUNT
	.align		4
.L_34:
        /*0090*/ 	.byte	0x04, 0x2f
        /*0092*/ 	.short	(.L_36 - .L_35)
	.align		4
.L_35:
        /*0094*/ 	.word	index@(_ZN7cutlass13device_kernelIN5flash19enable_sm80_to_sm89INS1_16FlashAttnBwdSm80INS1_25CollectiveMainloopBwdSm80ILi1ELi1EN4cute5tupleIJNS5_1CILi64EEES8_NS7_ILi256EEEEEENS_6half_tEfNS_4arch4Sm80ELb1ELb0ELb1ELb0ELb0ELb0ELb0ELb0ELi2ELi4ELi2ELi2ELb0EEENS1_21CollectiveEpilogueBwdISA_SB_SD_Li256ELb0ELb0ELi4EEENS1_25SingleTileBwdLPTSchedulerILb0ELi64ELb0EEEEEEEEEvNT_6ParamsE)
        /*0098*/ 	.word	0x000000ff


	//----- nvinfo : EIATTR_FRAME_SIZE
	.align		4
.L_36:
        /*009c*/ 	.byte	0x04, 0x11
        /*009e*/ 	.short	(.L_38 - .L_37)
	.align		4
.L_37:
        /*00a0*/ 	.word	index@(_ZN7cutlass13device_kernelIN5flash19enable_sm80_to_sm89INS1_16FlashAttnBwdSm80INS1_25CollectiveMainloopBwdSm80ILi1ELi1EN4cute5tupleIJNS5_1CILi64EEES8_NS7_ILi256EEEEEENS_6half_tEfNS_4arch4Sm80ELb1ELb0ELb1ELb0ELb0ELb0ELb0ELb0ELi2ELi4ELi2ELi2ELb0EEENS1_21CollectiveEpilogueBwdISA_SB_SD_Li256ELb0ELb0ELi4EEENS1_25SingleTileBwdLPTSchedulerILb0ELi64ELb0EEEEEEEEEvNT_6ParamsE)
        /*00a4*/ 	.word	0x00000048


	//----- nvinfo : EIATTR_REGCOUNT
	.align		4
.L_38:
        /*00a8*/ 	.byte	0x04, 0x2f
        /*00aa*/ 	.short	(.L_40 - .L_39)
	.align		4
.L_39:
        /*00ac*/ 	.word	index@(_ZN7cutlass13device_kernelIN5flash19enable_sm80_to_sm89INS1_16FlashAttnBwdSm80INS1_25CollectiveMainloopBwdSm80ILi1ELi1EN4cute5tupleIJNS5_1CILi64EEES8_NS7_ILi256EEEEEENS_6half_tEfNS_4arch4Sm80ELb0ELb1ELb1ELb1ELb0ELb0ELb0ELb0ELi2ELi4ELi2ELi2ELb0EEENS1_24CollectiveEpilogueBwdGQAISA_fSD_Li256ELb1ELb0EEENS1_19SingleTileSchedulerILb1ELb0ELb0ELi64EEEEEEEEEvNT_6ParamsE)
        /*00b0*/ 	.word	0x000000ff


	//----- nvinfo : EIATTR_FRAME_SIZE
	.align		4
.L_40:
        /*00b4*/ 	.byte	0x04, 0x11
        /*00b6*/ 	.short	(.L_42 - .L_41)
	.align		4
.L_41:
        /*00b8*/ 	.word	index@(_ZN7cutlass13device_kernelIN5flash19enable_sm80_to_sm89INS1_16FlashAttnBwdSm80INS1_25CollectiveMainloopBwdSm80ILi1ELi1EN4cute5tupleIJNS5_1CILi64EEES8_NS7_ILi256EEEEEENS_6half_tEfNS_4arch4Sm80ELb0ELb1ELb1ELb1ELb0ELb0ELb0ELb0ELi2ELi4ELi2ELi2ELb0EEENS1_24CollectiveEpilogueBwdGQAISA_fSD_Li256ELb1ELb0EEENS1_19SingleTileSchedulerILb1ELb0ELb0ELi64EEEEEEEEEvNT_6ParamsE)
        /*00bc*/ 	.word	0x00000040


	//----- nvinfo : EIATTR_REGCOUNT
	.align		4
.L_42:
        /*00c0*/ 	.byte	0x04, 0x2f
        /*00c2*/ 	.short	(.L_44 - .L_43)
	.align		4
.L_43:
        /*00c4*/ 	.word	index@(_ZN7cutlass13device_kernelIN5flash19enable_sm80_to_sm89INS1_16FlashAttnBwdSm80INS1_25CollectiveMainloopBwdSm80ILi1ELi1EN4cute5tupleIJNS5_1CILi64EEES8_NS7_ILi256EEEEEENS_6half_tEfNS_4arch4Sm80ELb0ELb1ELb1ELb1ELb0ELb0ELb0ELb0ELi2ELi4ELi2ELi2ELb0EEENS1_21CollectiveEpilogueBwdISA_SB_SD_Li256ELb1ELb0ELi4EEENS1_19SingleTileSchedulerILb1ELb0ELb0ELi64EEEEEEEEEvNT_6ParamsE)
        /*00c8*/ 	.word	0x000000ff


	//----- nvinfo : EIATTR_FRAME_SIZE
	.align		4
.L_44:
        /*00cc*/ 	.byte	0x04, 0x11
        /*00ce*/ 	.short	(.L_46 - .L_45)
	.align		4
.L_45:
        /*00d0*/ 	.word	index@(_ZN7cutlass13device_kernelIN5flash19enable_sm80_to_sm89INS1_16FlashAttnBwdSm80INS1_25CollectiveMainloopBwdSm80ILi1ELi1EN4cute5tupleIJNS5_1CILi64EEES8_NS7_ILi256EEEEEENS_6half_tEfNS_4arch4Sm80ELb0ELb1ELb1ELb1ELb0ELb0ELb0ELb0ELi2ELi4ELi2ELi2ELb0EEENS1_21CollectiveEpilogueBwdISA_SB_SD_Li256ELb1ELb0ELi4EEENS1_19SingleTileSchedulerILb1ELb0ELb0ELi64EEEEEEEEEvNT_6ParamsE)
        /*00d4*/ 	.word	0x00000040


	//----- nvinfo : EIATTR_REGCOUNT
	.align		4
.L_46:
        /*00d8*/ 	.byte	0x04, 0x2f
        /*00da*/ 	.short	(.L_48 - .L_47)
	.align		4
.L_47:
        /*00dc*/ 	.word	index@(_ZN7cutlass13device_kernelIN5flash19enable_sm80_to_sm89INS1_16FlashAttnBwdSm80INS1_25CollectiveMainloopBwdSm80ILi1ELi1EN4cute5tupleIJNS5_1CILi64EEES8_NS7_ILi256EEEEEENS_6half_tEfNS_4arch4Sm80ELb0ELb1ELb1ELb0ELb0ELb0ELb0ELb0ELi2ELi4ELi2ELi2ELb0EEENS1_24CollectiveEpilogueBwdGQAISA_fSD_Li256ELb0ELb0EEENS1_19SingleTileSchedulerILb0ELb0ELb0ELi64EEEEEEEEEvNT_6ParamsE)
        /*00e0*/ 	.word	0x000000ff


	//----- nvinfo : EIATTR_FRAME_SIZE
	.align		4
.L_48:
        /*00e4*/ 	.byte	0x04, 0x11
        /*00e6*/ 	.short	(.L_50 - .L_49)
	.align		4
.L_49:
        /*00e8*/ 	.word	index@(_ZN7cutlass13device_kernelIN5flash19enable_sm80_to_sm89INS1_16FlashAttnBwdSm80INS1_25CollectiveMainloopBwdSm80ILi1ELi1EN4cute5tupleIJNS5_1CILi64EEES8_NS7_ILi256EEEEEENS_6half_tEfNS_4arch4Sm80ELb0ELb1ELb1ELb0ELb0ELb0ELb0ELb0ELi2ELi4ELi2ELi2ELb0EEENS1_24CollectiveEpilogueBwdGQAISA_fSD_Li256ELb0ELb0EEENS1_19SingleTileSchedulerILb0ELb0ELb0ELi64EEEEEEEEEvNT_6ParamsE)
        /*00ec*/ 	.word	0x00000038


	//----- nvinfo : EIATTR_REGCOUNT
	.align		4
.L_50:
        /*00f0*/ 	.byte	0x04, 0x2f
        /*00f2*/ 	.short	(.L_52 - .L_51)
	.align		4
.L_51:
        /*00f4*/ 	.word	index@(_ZN7cutlass13device_kernelIN5flash19enable_sm80_to_sm89INS1_16FlashAttnBwdSm80INS1_25CollectiveMainloopBwdSm80ILi1ELi1EN4cute5tupleIJNS5_1CILi64EEES8_NS7_ILi256EEEEEENS_6half_tEfNS_4arch4Sm80ELb0ELb1ELb1ELb0ELb0ELb0ELb0ELb0ELi2ELi4ELi2ELi2ELb0EEENS1_21CollectiveEpilogueBwdISA_SB_SD_Li256ELb0ELb0ELi4EEENS1_19SingleTileSchedulerILb0ELb0ELb0ELi64EEEEEEEEEvNT_6ParamsE)
        /*00f8*/ 	.word	0x000000ff


	//----- nvinfo : EIATTR_FRAME_SIZE
	.align		4
.L_52:
        /*00fc*/ 	.byte	0x04, 0x11
        /*00fe*/ 	.short	(.L_54 - .L_53)
	.align		4
.L_53:
        /*0100*/ 	.word	index@(_ZN7cutlass13device_kernelIN5flash19enable_sm80_to_sm89INS1_16FlashAttnBwdSm80INS1_25CollectiveMainloopBwdSm80ILi1ELi1EN4cute5tupleIJNS5_1CILi64EEES8_NS7_ILi256EEEEEENS_6half_tEfNS_4arch4Sm80ELb0ELb1ELb1ELb0ELb0ELb0ELb0ELb0ELi2ELi4ELi2ELi2ELb0EEENS1_21CollectiveEpilogueBwdISA_SB_SD_Li256ELb0ELb0ELi4EEENS1_19SingleTileSchedulerILb0ELb0ELb0ELi64EEEEEEEEEvNT_6ParamsE)
        /*0104*/ 	.word	0x00000038


	//----- nvinfo : EIATTR_REGCOUNT
	.align		4
.L_54:
        /*0108*/ 	.byte	0x04, 0x2f
        /*010a*/ 	.short	(.L_56 - .L_55)
	.align		4
.L_55:
        /*010c*/ 	.word	index@(_ZN7cutlass13device_kernelIN5flash19enable_sm80_to_sm89INS1_16FlashAttnBwdSm80INS1_25CollectiveMainloopBwdSm80ILi1ELi1EN4cute5tupleIJNS5_1CILi64EEES8_NS7_ILi256EEEEEENS_6half_tEfNS_4arch4Sm80ELb0ELb0ELb1ELb1ELb0ELb0ELb0ELb0ELi2ELi4ELi2ELi2ELb0EEENS1_24CollectiveEpilogueBwdGQAISA_fSD_Li256ELb1ELb0EEENS1_19SingleTileSchedulerILb1ELb0ELb0ELi64EEEEEEEEEvNT_6ParamsE)
        /*0110*/ 	.word	0x000000ff


	//----- nvinfo : EIATTR_FRAME_SIZE
	.align		4
.L_56:
        /*0114*/ 	.byte	0x04, 0x11
        /*0116*/ 	.short	(.L_58 - .L_57)
	.align		4
.L_57:
        /*0118*/ 	.word	index@(_ZN7cutlass13device_kernelIN5flash19enable_sm80_to_sm89INS1_16FlashAttnBwdSm80INS1_25CollectiveMainloopBwdSm80ILi1ELi1EN4cute5tupleIJNS5_1CILi64EEES8_NS7_ILi256EEEEEENS_6half_tEfNS_4arch4Sm80ELb0ELb0ELb1ELb1ELb0ELb0ELb0ELb0ELi2ELi4ELi2ELi2ELb0EEENS1_24CollectiveEpilogueBwdGQAISA_fSD_Li256ELb1ELb0EEENS1_19SingleTileSchedulerILb1ELb0ELb0ELi64EEEEEEEEEvNT_6ParamsE)
        /*011c*/ 	.word	0x00000038


	//----- nvinfo : EIATTR_REGCOUNT
	.align		4
.L_58:
        /*0120*/ 	.byte	0x04, 0x2f
        /*0122*/ 	.short	(.L_60 - .L_59)
	.align		4
.L_59:
        /*0124*/ 	.word	index@(_ZN7cutlass13device_kernelIN5flash19enable_sm80_to_sm89INS1_16FlashAttnBwdSm80INS1_25CollectiveMainloopBwdSm80ILi1ELi1EN4cute5tupleIJNS5_1CILi64EEES8_NS7_ILi256EEEEEENS_6half_tEfNS_4arch4Sm80ELb0ELb0ELb1ELb1ELb0ELb0ELb0ELb0ELi2ELi4ELi2ELi2ELb0EEENS1_21CollectiveEpilogueBwdISA_SB_SD_Li256ELb1ELb0ELi4EEENS1_19SingleTileSchedulerILb1ELb0ELb0ELi64EEEEEEEEEvNT_6ParamsE)
        /*0128*/ 	.word	0x000000ff


	//----- nvinfo : EIATTR_FRAME_SIZE
	.align		4
.L_60:
        /*012c*/ 	.byte	0x04, 0x11
        /*012e*/ 	.short	(.L_62 - .L_61)
	.align		4
.L_61:
        /*0130*/ 	.word	index@(_ZN7cutlass13device_kernelIN5flash19enable_sm80_to_sm89INS1_16FlashAttnBwdSm80INS1_25CollectiveMainloopBwdSm80ILi1ELi1EN4cute5tupleIJNS5_1CILi64EEES8_NS7_ILi256EEEEEENS_6half_tEfNS_4arch4Sm80ELb0ELb0ELb1ELb1ELb0ELb0ELb0ELb0ELi2ELi4ELi2ELi2ELb0EEENS1_21CollectiveEpilogueBwdISA_SB_SD_Li256ELb1ELb0ELi4EEENS1_19SingleTileSchedulerILb1ELb0ELb0ELi64EEEEEEEEEvNT_6ParamsE)
        /*0134*/ 	.word	0x00000038


	//----- nvinfo : EIATTR_REGCOUNT
	.align		4
.L_62:
        /*0138*/ 	.byte	0x04, 0x2f
        /*013a*/ 	.short	(.L_64 - .L_63)
	.align		4
.L_63:
        /*013c*/ 	.word	index@(_ZN7cutlass13device_kernelIN5flash19enable_sm80_to_sm89INS1_16FlashAttnBwdSm80INS1_25CollectiveMainloopBwdSm80ILi1ELi1EN4cute5tupleIJNS5_1CILi64EEES8_NS7_ILi256EEEEEENS_6half_tEfNS_4arch4Sm80ELb0ELb0ELb1ELb0ELb0ELb0ELb0ELb0ELi2ELi4ELi2ELi2ELb0EEENS1_24CollectiveEpilogueBwdGQAISA_fSD_Li256ELb0ELb0EEENS1_19SingleTileSchedulerILb0ELb0ELb0ELi64EEEEEEEEEvNT_6ParamsE)
        /*0140*/ 	.word	0x000000ff


	//----- nvinfo : EIATTR_FRAME_SIZE
	.align		4
.L_64:
        /*0144*/ 	.byte	0x04, 0x11
        /*0146*/ 	.short	(.L_66 - .L_65)
	.align		4
.L_65:
        /*0148*/ 	.word	index@(_ZN7cutlass13device_kernelIN5flash19enable_sm80_to_sm89INS1_16FlashAttnBwdSm80INS1_25CollectiveMainloopBwdSm80ILi1ELi1EN4cute5tupleIJNS5_1CILi64EEES8_NS7_ILi256EEEEEENS_6half_tEfNS_4arch4Sm80ELb0ELb0ELb1ELb0ELb0ELb0ELb0ELb0ELi2ELi4ELi2ELi2ELb0EEENS1_24CollectiveEpilogueBwdGQAISA_fSD_Li256ELb0ELb0EEENS1_19SingleTileSchedulerILb0ELb0ELb0ELi64EEEEEEEEEvNT_6ParamsE)
        /*014c*/ 	.word	0x00000038


	//----- nvinfo : EIATTR_REGCOUNT
	.align		4
.L_66:
        /*0150*/ 	.byte	0x04, 0x2f
        /*0152*/ 	.short	(.L_68 - .L_67)
	.align		4
.L_67:
        /*0154*/ 	.word	index@(_ZN7cutlass13device_kernelIN5flash19enable_sm80_to_sm89INS1_16FlashAttnBwdSm80INS1_25CollectiveMainloopBwdSm80ILi1ELi1EN4cute5tupleIJNS5_1CILi64EEES8_NS7_ILi256EEEEEENS_6half_tEfNS_4arch4Sm80ELb0ELb0ELb1ELb0ELb0ELb0ELb0ELb0ELi2ELi4ELi2ELi2ELb0EEENS1_21CollectiveEpilogueBwdISA_SB_SD_Li256ELb0ELb0ELi4EEENS1_19SingleTileSchedulerILb0ELb0ELb0ELi64EEEEEEEEEvNT_6ParamsE)
        /*0158*/ 	.word	0x000000ff


	//----- nvinfo : EIATTR_FRAME_SIZE
	.align		4
.L_68:
        /*015c*/ 	.byte	0x04, 0x11
        /*015e*/ 	.short	(.L_70 - .L_69)
	.align		4
.L_69:
        /*0160*/ 	.word	index@(_ZN7cutlass13device_kernelIN5flash19enable_sm80_to_sm89INS1_16FlashAttnBwdSm80INS1_25CollectiveMainloopBwdSm80ILi1ELi1EN4cute5tupleIJNS5_1CILi64EEES8_NS7_ILi256EEEEEENS_6half_tEfNS_4arch4Sm80ELb0ELb0ELb1ELb0ELb0ELb0ELb0ELb0ELi2ELi4ELi2ELi2ELb0EEENS1_21CollectiveEpilogueBwdISA_SB_SD_Li256ELb0ELb0ELi4EEENS1_19SingleTileSchedulerILb0ELb0ELb0ELi64EEEEEEEEEvNT_6ParamsE)
        /*0164*/ 	.word	0x00000018


	//----- nvinfo : EIATTR_REGCOUNT
	.align		4
.L_70:
        /*0168*/ 	.byte	0x04, 0x2f
        /*016a*/ 	.short	(.L_72 - .L_71)
	.align		4
.L_71:
        /*016c*/ 	.word	index@(_ZN7cutlass13device_kernelIN5flash22FlashAttnBwdPreprocessIN4cute5tupleIJNS3_1CILi32EEENS5_ILi256EEEEEENS_6half_tEfNS_4arch4Sm80ELb1ELb1EEEEEvNT_6ParamsE)
        /*0170*/ 	.word	0x0000003f


	//----- nvinfo : EIATTR_FRAME_SIZE
	.align		4
.L_72:
        /*0174*/ 	.byte	0x04, 0x11
        /*0176*/ 	.short	(.L_74 - .L_73)
	.align		4
.L_73:
        /*0178*/ 	.word	index@(_ZN7cutlass13device_kernelIN5flash22FlashAttnBwdPreprocessIN4cute5tupleIJNS3_1CILi32EEENS5_ILi256EEEEEENS_6half_tEfNS_4arch4Sm80ELb1ELb1EEEEEvNT_6ParamsE)
        /*017c*/ 	.word	0x00000000


	//----- nvinfo : EIATTR_REGCOUNT
	.align		4
.L_74:
        /*0180*/ 	.byte	0x04, 0x2f
        /*0182*/ 	.short	(.L_76 - .L_75)
	.align		4
.L_75:
        /*0184*/ 	.word	index@(_ZN7cutlass13device_kernelIN5flash19enable_sm80_to_sm89INS1_16FlashAttnBwdSm80INS1_25CollectiveMainloopBwdSm80ILi1ELi1EN4cute5tupleIJNS5_1CILi32EEENS7_ILi64EEENS7_ILi256EEEEEENS_6half_tEfNS_4arch4Sm80ELb1ELb0ELb1ELb1ELb0ELb0ELb0ELb0ELi2ELi2ELi2ELi1ELb1EEENS1_24CollectiveEpilogueBwdGQAISB_fSE_Li256ELb1ELb0EEENS1_25SingleTileBwdLPTSchedulerILb1ELi64ELb0EEEEEEEEEvNT_6ParamsE)
        /*0188*/ 	.word	0x000000ff


	//----- nvinfo : EIATTR_FRAME_SIZE
	.align		4
.L_76:
        /*018c*/ 	.byte	0x04, 0x11
        /*018e*/ 	.short	(.L_78 - .L_77)
	.align		4
.L_77:
        /*0190*/ 	.word	index@(_ZN7cutlass13device_kernelIN5flash19enable_sm80_to_sm89INS1_16FlashAttnBwdSm80INS1_25CollectiveMainloopBwdSm80ILi1ELi1EN4cute5tupleIJNS5_1CILi32EEENS7_ILi64EEENS7_ILi256EEEEEENS_6half_tEfNS_4arch4Sm80ELb1ELb0ELb1ELb1ELb0ELb0ELb0ELb0ELi2ELi2ELi2ELi1ELb1EEENS1_24CollectiveEpilogueBwdGQAISB_fSE_Li256ELb1ELb0EEENS1_25SingleTileBwdLPTSchedulerILb1ELi64ELb0EEEEEEEEEvNT_6ParamsE)
        /*0194*/ 	.word	0x000000d0


	//----- nvinfo : EIATTR_REGCOUNT
	.align		4
.L_78:
        /*0198*/ 	.byte	0x04, 0x2f
        /*019a*/ 	.short	(.L_80 - .L_79)
	.align		4
.L_79:
        /*019c*/ 	.word	index@(_ZN7cutlass13device_kernelIN5flash32FlashAttnBwdPostprocessConvertdQIN4cute5tupleIJNS3_1CILi32EEENS5_ILi256EEEEEENS_6half_tEfNS_4arch4Sm80ELi256ENS3_8TiledMMAINS3_8MMA_AtomIJNS3_28SM80_16x8x16_F32F16F16F32_TNEEEENS3_6LayoutINS4_IJNS5_ILi1EEENS5_ILi8EEESH_EEENS4_IJNS5_ILi0EEESH_SK_EEEEENS4_IJNS5_ILi16EEENS5_ILi128EEESN_EEEEELb0EEEEEvNT_6ParamsE)
        /*01a0*/ 	.word	0x00000033


	//----- nvinfo : EIATTR_FRAME_SIZE
	.align		4
.L_80:
        /*01a4*/ 	.byte	0x04, 0x11
        /*01a6*/ 	.short	(.L_82 - .L_81)
	.align		4
.L_81:
        /*01a8*/ 	.word	index@(_ZN7cutlass13device_kernelIN5flash32FlashAttnBwdPostprocessConvertdQIN4cute5tupleIJNS3_1CILi32EEENS5_ILi256EEEEEENS_6half_tEfNS_4arch4Sm80ELi256ENS3_8TiledMMAINS3_8MMA_AtomIJNS3_28SM80_16x8x16_F32F16F16F32_TNEEEENS3_6LayoutINS4_IJNS5_ILi1EEENS5_ILi8EEESH_EEENS4_IJNS5_ILi0EEESH_SK_EEEEENS4_IJNS5_ILi16EEENS5_ILi128EEESN_EEEEELb0EEEEEvNT_6ParamsE)
        /*01ac*/ 	.word	0x00000000


	//----- nvinfo : EIATTR_REGCOUNT
	.align		4
.L_82:
        /*01b0*/ 	.byte	0x04, 0x2f
        /*01b2*/ 	.short	(.L_84 - .L_83)
	.align		4
.L_83:
        /*01b4*/ 	.word	index@(_ZN7cutlass13device_kernelIN5flash19enable_sm80_to_sm89INS1_16FlashAttnBwdSm80INS1_25CollectiveMainloopBwdSm80ILi1ELi1EN4cute5tupleIJNS5_1CILi32EEENS7_ILi64EEENS7_ILi256EEEEEENS_6half_tEfNS_4arch4Sm80ELb1ELb0ELb1ELb1ELb0ELb0ELb0ELb0ELi2ELi2ELi2ELi1ELb1EEENS1_21CollectiveEpilogueBwdISB_SC_SE_Li256ELb1ELb0ELi4EEENS1_25SingleTileBwdLPTSchedulerILb1ELi64ELb0EEEEEEEEEvNT_6ParamsE)
        /*01b8*/ 	.word	0x000000ff


	//----- nvinfo : EIATTR_FRAME_SIZE
	.align		4
.L_84:
        /*01bc*/ 	.byte	0x04, 0x11
        /*01be*/ 	.short	(.L_86 - .L_85)
	.align		4
.L_85:
        /*01c0*/ 	.word	index@(_ZN7cutlass13device_kernelIN5flash19enable_sm80_to_sm89INS1_16FlashAttnBwdSm80INS1_25CollectiveMainloopBwdSm80ILi1ELi1EN4cute5tupleIJNS5_1CILi32EEENS7_ILi64EEENS7_ILi256EEEEEENS_6half_tEfNS_4arch4Sm80ELb1ELb0ELb1ELb1ELb0ELb0ELb0ELb0ELi2ELi2ELi2ELi1ELb1EEENS1_21CollectiveEpilogueBwdISB_SC_SE_Li256ELb1ELb0ELi4EEENS1_25SingleTileBwdLPTSchedulerILb1ELi64ELb0EEEEEEEEEvNT_6ParamsE)
        /*01c4*/ 	.word	0x000000c8


	//----- nvinfo : EIATTR_REGCOUNT
	.align		4
.L_86:
        /*01c8*/ 	.byte	0x04, 0x2f
        /*01ca*/ 	.short	(.L_88 - .L_87)
	.align		4
.L_87:
        /*01cc*/ 	.word	index@(_ZN7cutlass13device_kernelIN5flash22FlashAttnBwdPreprocessIN4cute5tupleIJNS3_1CILi32EEENS5_ILi256EEEEEENS_6half_tEfNS_4arch4Sm80ELb1ELb0EEEEEvNT_6ParamsE)
        /*01d0*/ 	.word	0x0000003c


	//----- nvinfo : EIATTR_FRAME_SIZE
	.align		4
.L_88:
        /*01d4*/ 	.byte	0x04, 0x11
        /*01d6*/ 	.short	(.L_90 - .L_89)
	.align		4
.L_89:
        /*01d8*/ 	.word	index@(_ZN7cutlass13device_kernelIN5flash22FlashAttnBwdPreprocessIN4cute5tupleIJNS3_1CILi32EEENS5_ILi256EEEEEENS_6half_tEfNS_4arch4Sm80ELb1ELb0EEEEEvNT_6ParamsE)
        /*01dc*/ 	.word	0x00000000


	//----- nvinfo : EIATTR_REGCOUNT
	.align		4
.L_90:
        /*01e0*/ 	.byte	0x04, 0x2f
        /*01e2*/ 	.short	(.L_92 - .L_91)
	.align		4
.L_91:
        /*01e4*/ 	.word	index@(_ZN7cutlass13device_kernelIN5flash19enable_sm80_to_sm89INS1_16FlashAttnBwdSm80INS1_25CollectiveMainloopBwdSm80ILi1ELi1EN4cute5tupleIJNS5_1CILi32EEENS7_ILi64EEENS7_ILi256EEEEEENS_6half_tEfNS_4arch4Sm80ELb1ELb0ELb1ELb0ELb0ELb0ELb0ELb0ELi2ELi2ELi2ELi1ELb1EEENS1_24CollectiveEpilogueBwdGQAISB_fSE_Li256ELb0ELb0EEENS1_25SingleTileBwdLPTSchedulerILb0ELi64ELb0EEEEEEEEEvNT_6ParamsE)
        /*01e8*/ 	.word	0x000000ff


	//----- nvinfo : EIATTR_FRAME_SIZE
	.align		4
.L_92:
        /*01ec*/ 	.byte	0x04, 0x11
        /*01ee*/ 	.short	(.L_94 - .L_93)
	.align		4
.L_93:
        /*01f0*/ 	.word	index@(_ZN7cutlass13device_kernelIN5flash19enable_sm80_to_sm89INS1_16FlashAttnBwdSm80INS1_25CollectiveMainloopBwdSm80ILi1ELi1EN4cute5tupleIJNS5_1CILi32EEENS7_ILi64EEENS7_ILi256EEEEEENS_6half_tEfNS_4arch4Sm80ELb1ELb0ELb1ELb0ELb0ELb0ELb0ELb0ELi2ELi2ELi2ELi1ELb1EEENS1_24CollectiveEpilogueBwdGQAISB_fSE_Li256ELb0ELb0EEENS1_25SingleTileBwdLPTSchedulerILb0ELi64ELb0EEEEEEEEEvNT_6ParamsE)
        /*01f4*/ 	.word	0x000000d8


	//----- nvinfo : EIATTR_REGCOUNT
	.align		4
.L_94:
        /*01f8*/ 	.byte	0x04, 0x2f
        /*01fa*/ 	.short	(.L_96 - .L_95)
	.align		4
.L_95:
        /*01fc*/ 	.word	index@(_ZN7cutlass13device_kernelIN5flash19enable_sm80_to_sm89INS1_16FlashAttnBwdSm80INS1_25CollectiveMainloopBwdSm80ILi1ELi1EN4cute5tupleIJNS5_1CILi32EEENS7_ILi64EEENS7_ILi256EEEEEENS_6half_tEfNS_4arch4Sm80ELb1ELb0ELb1ELb0ELb0ELb0ELb0ELb0ELi2ELi2ELi2ELi1ELb1EEENS1_21CollectiveEpilogueBwdISB_SC_SE_Li256ELb0ELb0ELi4EEENS1_25SingleTileBwdLPTSchedulerILb0ELi64ELb0EEEEEEEEEvNT_6ParamsE)
        /*0200*/ 	.word	0x000000ff


	//----- nvinfo : EIATTR_FRAME_SIZE
	.align		4
.L_96:
        /*0204*/ 	.byte	0x04, 0x11
        /*0206*/ 	.short	(.L_98 - .L_97)
	.align		4
.L_97:
        /*0208*/ 	.word	index@(_ZN7cutlass13device_kernelIN5flash19enable_sm80_to_sm89INS1_16FlashAttnBwdSm80INS1_25CollectiveMainloopBwdSm80ILi1ELi1EN4cute5tupleIJNS5_1CILi32EEENS7_ILi64EEENS7_ILi256EEEEEENS_6half_tEfNS_4arch4Sm80ELb1ELb0ELb1ELb0ELb0ELb0ELb0ELb0ELi2ELi2ELi2ELi1ELb1EEENS1_21CollectiveEpilogueBwdISB_SC_SE_Li256ELb0ELb0ELi4EEENS1_25SingleTileBwdLPTSchedulerILb0ELi64ELb0EEEEEEEEEvNT_6ParamsE)
        /*020c*/ 	.word	0x000000d8


	//----- nvinfo : EIATTR_REGCOUNT
	.align		4
.L_98:
        /*0210*/ 	.byte	0x04, 0x2f
        /*0212*/ 	.short	(.L_100 - .L_99)
	.align		4
.L_99:
        /*0214*/ 	.word	index@(_ZN7cutlass13device_kernelIN5flash19enable_sm80_to_sm89INS1_16FlashAttnBwdSm80INS1_25CollectiveMainloopBwdSm80ILi1ELi1EN4cute5tupleIJNS5_1CILi32EEENS7_ILi64EEENS7_ILi256EEEEEENS_6half_tEfNS_4arch4Sm80ELb0ELb1ELb1ELb1ELb0ELb0ELb0ELb0ELi2ELi2ELi2ELi1ELb1EEENS1_24CollectiveEpilogueBwdGQAISB_fSE_Li256ELb1ELb0EEENS1_19SingleTileSchedulerILb1ELb0ELb0ELi64EEEEEEEEEvNT_6ParamsE)
        /*0218*/ 	.word	0x000000ff


	//----- nvinfo : EIATTR_FRAME_SIZE
	.align		4
.L_100:
        /*021c*/ 	.byte	0x04, 0x11
        /*021e*/ 	.short	(.L_102 - .L_101)
	.align		4
.L_101:
        /*0220*/ 	.word	index@(_ZN7cutlass13device_kernelIN5flash19enable_sm80_to_sm89INS1_16FlashAttnBwdSm80INS1_25CollectiveMainloopBwdSm80ILi1ELi1EN4cute5tupleIJNS5_1CILi32EEENS7_ILi64EEENS7_ILi256EEEEEENS_6half_tEfNS_4arch4Sm80ELb0ELb1ELb1ELb1ELb0ELb0ELb0ELb0ELi2ELi2ELi2ELi1ELb1EEENS1_24CollectiveEpilogueBwdGQAISB_fSE_Li256ELb1ELb0EEENS1_19SingleTileSchedulerILb1ELb0ELb0ELi64EEEEEEEEEvNT_6ParamsE)
        /*0224*/ 	.word	0x000000d8


	//----- nvinfo : EIATTR_REGCOUNT
	.align		4
.L_102:
        /*0228*/ 	.byte	0x04, 0x2f
        /*022a*/ 	.short	(.L_104 - .L_103)
	.align		4
.L_103:
        /*022c*/ 	.word	index@(_ZN7cutlass13device_kernelIN5flash19enable_sm80_to_sm89INS1_16FlashAttnBwdSm80INS1_25CollectiveMainloopBwdSm80ILi1ELi1EN4cute5tupleIJNS5_1CILi32EEENS7_ILi64EEENS7_ILi256EEEEEENS_6half_tEfNS_4arch4Sm80ELb0ELb1ELb1ELb1ELb0ELb0ELb0ELb0ELi2ELi2ELi2ELi1ELb1EEENS1_21CollectiveEpilogueBwdISB_SC_SE_Li256ELb1ELb0ELi4EEENS1_19SingleTileSchedulerILb1ELb0ELb0ELi64EEEEEEEEEvNT_6ParamsE)
        /*0230*/ 	.word	0x000000ff


	//----- nvinfo : EIATTR_FRAME_SIZE
	.align		4
.L_104:
        /*0234*/ 	.byte	0x04, 0x11
        /*0236*/ 	.short	(.L_106 - .L_105)
	.align		4
.L_105:
        /*0238*/ 	.word	index@(_ZN7cutlass13device_kernelIN5flash19enable_sm80_to_sm89INS1_16FlashAttnBwdSm80INS1_25CollectiveMainloopBwdSm80ILi1ELi1EN4cute5tupleIJNS5_1CILi32EEENS7_ILi64EEENS7_ILi256EEEEEENS_6half_tEfNS_4arch4Sm80ELb0ELb1ELb1ELb1ELb0ELb0ELb0ELb0ELi2ELi2ELi2ELi1ELb1EEENS1_21CollectiveEpilogueBwdISB_SC_SE_Li256ELb1ELb0ELi4EEENS1_19SingleTileSchedulerILb1ELb0ELb0ELi64EEEEEEEEEvNT_6ParamsE)
        /*023c*/ 	.word	0x000000d8


	//----- nvinfo : EIATTR_REGCOUNT
	.align		4
.L_106:
        /*0240*/ 	.byte	0x04, 0x2f
        /*0242*/ 	.short	(.L_108 - .L_107)
	.align		4
.L_107:
        /*0244*/ 	.word	index@(_ZN7cutlass13device_kernelIN5flash19enable_sm80_to_sm89INS1_16FlashAttnBwdSm80INS1_25CollectiveMainloopBwdSm80ILi1ELi1EN4cute5tupleIJNS5_1CILi32EEENS7_ILi64EEENS7_ILi256EEEEEENS_6half_tEfNS_4arch4Sm80ELb0ELb1ELb1ELb0ELb0ELb0ELb0ELb0ELi2ELi2ELi2ELi1ELb1EEENS1_24CollectiveEpilogueBwdGQAISB_fSE_Li256ELb0ELb0EEENS1_19SingleTileSchedulerILb0ELb0ELb0ELi64EEEEEEEEEvNT_6ParamsE)
        /*0248*/ 	.word	0x000000ff


	//----- nvinfo : EIATTR_FRAME_SIZE
	.align		4
.L_108:
        /*024c*/ 	.byte	0x04, 0x11
        /*024e*/ 	.short	(.L_110 - .L_109)
	.align		4
.L_109:
        /*0250*/ 	.word	index@(_ZN7cutlass13device_kernelIN5flash19enable_sm80_to_sm89INS1_16FlashAttnBwdSm80INS1_25CollectiveMainloopBwdSm80ILi1ELi1EN4cute5tupleIJNS5_1CILi32EEENS7_ILi64EEENS7_ILi256EEEEEENS_6half_tEfNS_4arch4Sm80ELb0ELb1ELb1ELb0ELb0ELb0ELb0ELb0ELi2ELi2ELi2ELi1ELb1EEENS1_24CollectiveEpilogueBwdGQAISB_fSE_Li256ELb0ELb0EEENS1_19SingleTileSchedulerILb0ELb0ELb0ELi64EEEEEEEEEvNT_6ParamsE)
        /*0254*/ 	.word	0x000000d0


	//----- nvinfo : EIATTR_REGCOUNT
	.align		4
.L_110:
        /*0258*/ 	.byte	0x04, 0x2f
        /*025a*/ 	.short	(.L_112 - .L_111)
	.align		4
.L_111:
        /*025c*/ 	.word	index@(_ZN7cutlass13device_kernelIN5flash19enable_sm80_to_sm89INS1_16FlashAttnBwdSm80INS1_25CollectiveMainloopBwdSm80ILi1ELi1EN4cute5tupleIJNS5_1CILi32EEENS7_ILi64EEENS7_ILi256EEEEEENS_6half_tEfNS_4arch4Sm80ELb0ELb1ELb1ELb0ELb0ELb0ELb0ELb0ELi2ELi2ELi2ELi1ELb1EEENS1_21CollectiveEpilogueBwdISB_SC_SE_Li256ELb0ELb0ELi4EEENS1_19SingleTileSchedulerILb0ELb0ELb0ELi64EEEEEEEEEvNT_6ParamsE)
        /*0260*/ 	.word	0x000000ff


	//----- nvinfo : EIATTR_FRAME_SIZE
	.align		4
.L_112:
        /*0264*/ 	.byte	0x04, 0x11
        /*0266*/ 	.short	(.L_114 - .L_113)
	.align		4
.L_113:
        /*0268*/ 	.word	index@(_ZN7cutlass13device_kernelIN5flash19enable_sm80_to_sm89INS1_16FlashAttnBwdSm80INS1_25CollectiveMainloopBwdSm80ILi1ELi1EN4cute5tupleIJNS5_1CILi32EEENS7_ILi64EEENS7_ILi256EEEEEENS_6half_tEfNS_4arch4Sm80ELb0ELb1ELb1ELb0ELb0ELb0ELb0ELb0ELi2ELi2ELi2ELi1ELb1EEENS1_21CollectiveEpilogueBwdISB_SC_SE_Li256ELb0ELb0ELi4EEENS1_19SingleTileSchedulerILb0ELb0ELb0ELi64EEEEEEEEEvNT_6ParamsE)
        /*026c*/ 	.word	0x000000d0


	//----- nvinfo : EIATTR_REGCOUNT
	.align		4
.L_114:
        /*0270*/ 	.byte	0x04, 0x2f
        /*0272*/ 	.short	(.L_116 - .L_115)
	.align		4
.L_115:
        /*0274*/ 	.word	index@(_ZN7cutlass13device_kernelIN5flash19enable_sm80_to_sm89INS1_16FlashAttnBwdSm80INS1_25CollectiveMainloopBwdSm80ILi1ELi1EN4cute5tupleIJNS5_1CILi32EEENS7_ILi64EEENS7_ILi256EEEEEENS_6half_tEfNS_4arch4Sm80ELb0ELb0ELb1ELb1ELb0ELb0ELb0ELb0ELi2ELi2ELi2ELi1ELb1EEENS1_24CollectiveEpilogueBwdGQAISB_fSE_Li256ELb1ELb0EEENS1_19SingleTileSchedulerILb1ELb0ELb0ELi64EEEEEEEEEvNT_6ParamsE)
        /*0278*/ 	.word	0x000000ff


	//----- nvinfo : EIATTR_FRAME_SIZE
	.align		4
.L_116:
        /*027c*/ 	.byte	0x04, 0x11
        /*027e*/ 	.short	(.L_118 - .L_117)
	.align		4
.L_117:
        /*0280*/ 	.word	index@(_ZN7cutlass13device_kernelIN5flash19enable_sm80_to_sm89INS1_16FlashAttnBwdSm80INS1_25CollectiveMainloopBwdSm80ILi1ELi1EN4cute5tupleIJNS5_1CILi32EEENS7_ILi64EEENS7_ILi256EEEEEENS_6half_tEfNS_4arch4Sm80ELb0ELb0ELb1ELb1ELb0ELb0ELb0ELb0ELi2ELi2ELi2ELi1ELb1EEENS1_24CollectiveEpilogueBwdGQAISB_fSE_Li256ELb1ELb0EEENS1_19SingleTileSchedulerILb1ELb0ELb0ELi64EEEEEEEEEvNT_6ParamsE)
        /*0284*/ 	.word	0x000000c0


	//----- nvinfo : EIATTR_REGCOUNT
	.align		4
.L_118:
        /*0288*/ 	.byte	0x04, 0x2f
        /*028a*/ 	.short	(.L_120 - .L_119)
	.align		4
.L_119:
        /*028c*/ 	.word	index@(_ZN7cutlass13device_kernelIN5flash19enable_sm80_to_sm89INS1_16FlashAttnBwdSm80INS1_25CollectiveMainloopBwdSm80ILi1ELi1EN4cute5tupleIJNS5_1CILi32EEENS7_ILi64EEENS7_ILi256EEEEEENS_6half_tEfNS_4arch4Sm80ELb0ELb0ELb1ELb1ELb0ELb0ELb0ELb0ELi2ELi2ELi2ELi1ELb1EEENS1_21CollectiveEpilogueBwdISB_SC_SE_Li256ELb1ELb0ELi4EEENS1_19SingleTileSchedulerILb1ELb0ELb0ELi64EEEEEEEEEvNT_6ParamsE)
        /*0290*/ 	.word	0x000000ff


	//----- nvinfo : EIATTR_FRAME_SIZE
	.align		4
.L_120:
        /*0294*/ 	.byte	0x04, 0x11
        /*0296*/ 	.short	(.L_122 - .L_121)
	.align		4
.L_121:
        /*0298*/ 	.word	index@(_ZN7cutlass13device_kernelIN5flash19enable_sm80_to_sm89INS1_16FlashAttnBwdSm80INS1_25CollectiveMainloopBwdSm80ILi1ELi1EN4cute5tupleIJNS5_1CILi32EEENS7_ILi64EEENS7_ILi256EEEEEENS_6half_tEfNS_4arch4Sm80ELb0ELb0ELb1ELb1ELb0ELb0ELb0ELb0ELi2ELi2ELi2ELi1ELb1EEENS1_21CollectiveEpilogueBwdISB_SC_SE_Li256ELb1ELb0ELi4EEENS1_19SingleTileSchedulerILb1ELb0ELb0ELi64EEEEEEEEEvNT_6ParamsE)
        /*029c*/ 	.word	0x000000c0


	//----- nvinfo : EIATTR_REGCOUNT
	.align		4
.L_122:
        /*02a0*/ 	.byte	0x04, 0x2f
        /*02a2*/ 	.short	(.L_124 - .L_123)
	.align		4
.L_123:
        /*02a4*/ 	.word	index@(_ZN7cutlass13device_kernelIN5flash19enable_sm80_to_sm89INS1_16FlashAttnBwdSm80INS1_25CollectiveMainloopBwdSm80ILi1ELi1EN4cute5tupleIJNS5_1CILi32EEENS7_ILi64EEENS7_ILi256EEEEEENS_6half_tEfNS_4arch4Sm80ELb0ELb0ELb1ELb0ELb0ELb0ELb0ELb0ELi2ELi2ELi2ELi1ELb1EEENS1_24CollectiveEpilogueBwdGQAISB_fSE_Li256ELb0ELb0EEENS1_19SingleTileSchedulerILb0ELb0ELb0ELi64EEEEEEEEEvNT_6ParamsE)
        /*02a8*/ 	.word	0x000000ff


	//----- nvinfo : EIATTR_FRAME_SIZE
	.align		4
.L_124:
        /*02ac*/ 	.byte	0x04, 0x11
        /*02ae*/ 	.short	(.L_126 - .L_125)
	.align		4
.L_125:
        /*02b0*/ 	.word	index@(_ZN7cutlass13device_kernelIN5flash19enable_sm80_to_sm89INS1_16FlashAttnBwdSm80INS1_25CollectiveMainloopBwdSm80ILi1ELi1EN4cute5tupleIJNS5_1CILi32EEENS7_ILi64EEENS7_ILi256EEEEEENS_6half_tEfNS_4arch4Sm80ELb0ELb0ELb1ELb0ELb0ELb0ELb0ELb0ELi2ELi2ELi2ELi1ELb1EEENS1_24CollectiveEpilogueBwdGQAISB_fSE_Li256ELb0ELb0EEENS1_19SingleTileSchedulerILb0ELb0ELb0ELi64EEEEEEEEEvNT_6ParamsE)
        /*02b4*/ 	.word	0x000000b0


	//----- nvinfo : EIATTR_REGCOUNT
	.align		4
.L_126:
        /*02b8*/ 	.byte	0x04, 0x2f
        /*02ba*/ 	.short	(.L_128 - .L_127)
	.align		4
.L_127:
        /*02bc*/ 	.word	index@(_ZN7cutlass13device_kernelIN5flash19enable_sm80_to_sm89INS1_16FlashAttnBwdSm80INS1_25CollectiveMainloopBwdSm80ILi1ELi1EN4cute5tupleIJNS5_1CILi32EEENS7_ILi64EEENS7_ILi256EEEEEENS_6half_tEfNS_4arch4Sm80ELb0ELb0ELb1ELb0ELb0ELb0ELb0ELb0ELi2ELi2ELi2ELi1ELb1EEENS1_21CollectiveEpilogueBwdISB_SC_SE_Li256ELb0ELb0ELi4EEENS1_19SingleTileSchedulerILb0ELb0ELb0ELi64EEEEEEEEEvNT_6ParamsE)
        /*02c0*/ 	.word	0x000000ff


	//----- nvinfo : EIATTR_FRAME_SIZE
	.align		4
.L_128:
        /*02c4*/ 	.byte	0x04, 0x11
        /*02c6*/ 	.short	(.L_130 - .L_129)
	.align		4
.L_129:
        /*02c8*/ 	.word	index@(_ZN7cutlass13device_kernelIN5flash19enable_sm80_to_sm89INS1_16FlashAttnBwdSm80INS1_25CollectiveMainloopBwdSm80ILi1ELi1EN4cute5tupleIJNS5_1CILi32EEENS7_ILi64EEENS7_ILi256EEEEEENS_6half_tEfNS_4arch4Sm80ELb0ELb0ELb1ELb0ELb0ELb0ELb0ELb0ELi2ELi2ELi2ELi1ELb1EEENS1_21CollectiveEpilogueBwdISB_SC_SE_Li256ELb0ELb0ELi4EEENS1_19SingleTileSchedulerILb0ELb0ELb0ELi64EEEEEEEEEvNT_6ParamsE)
        /*02cc*/ 	.word	0x000000b8


	//----- nvinfo : EIATTR_MIN_STACK_SIZE
	.align		4
.L_130:
        /*02d0*/ 	.byte	0x04, 0x12
        /*02d2*/ 	.short	(.L_132 - .L_131)
	.align		4
.L_131:
        /*02d4*/ 	.word	index@(_ZN7cutlass13device_kernelIN5flash19enable_sm80_to_sm89INS1_16FlashAttnBwdSm80INS1_25CollectiveMainloopBwdSm80ILi1ELi1EN4cute5tupleIJNS5_1CILi32EEENS7_ILi64EEENS7_ILi256EEEEEENS_6half_tEfNS_4arch4Sm80ELb0ELb0ELb1ELb0ELb0ELb0ELb0ELb0ELi2ELi2ELi2ELi1ELb1EEENS1_21CollectiveEpilogueBwdISB_SC_SE_Li256ELb0ELb0ELi4EEENS1_19SingleTileSchedulerILb0ELb0ELb0ELi64EEEEEEEEEvNT_6ParamsE)
        /*02d8*/ 	.word	0x000000b8


	//----- nvinfo : EIATTR_MIN_STACK_SIZE
	.align		4
.L_132:
        /*02dc*/ 	.byte	0x04, 0x12
        /*02de*/ 	.short	(.L_134 - .L_133)
	.align		4
.L_133:
        /*02e0*/ 	.word	index@(_ZN7cutlass13device_kernelIN5flash19enable_sm80_to_sm89INS1_16FlashAttnBwdSm80INS1_25CollectiveMainloopBwdSm80ILi1ELi1EN4cute5tupleIJNS5_1CILi32EEENS7_ILi64EEENS7_ILi256EEEEEENS_6half_tEfNS_4arch4Sm80ELb0ELb0ELb1ELb0ELb0ELb0ELb0ELb0ELi2ELi2ELi2ELi1ELb1EEENS1_24CollectiveEpilogueBwdGQAISB_fSE_Li256ELb0ELb0EEENS1_19SingleTileSchedulerILb0ELb0ELb0ELi64EEEEEEEEEvNT_6ParamsE)
        /*02e4*/ 	.word	0x000000b0


	//----- nvinfo : EIATTR_MIN_STACK_SIZE
	.align		4
.L_134:
        /*02e8*/ 	.byte	0x04, 0x12
        /*02ea*/ 	.short	(.L_136 - .L_135)
	.align		4
.L_135:
        /*02ec*/ 	.word	index@(_ZN7cutlass13device_kernelIN5flash19enable_sm80_to_sm89INS1_16FlashAttnBwdSm80INS1_25CollectiveMainloopBwdSm80ILi1ELi1EN4cute5tupleIJNS5_1CILi32EEENS7_ILi64EEENS7_ILi256EEEEEENS_6half_tEfNS_4arch4Sm80ELb0ELb0ELb1ELb1ELb0ELb0ELb0ELb0ELi2ELi2ELi2ELi1ELb1EEENS1_21CollectiveEpilogueBwdISB_SC_SE_Li256ELb1ELb0ELi4EEENS1_19SingleTileSchedulerILb1ELb0ELb0ELi64EEEEEEEEEvNT_6ParamsE)
        /*02f0*/ 	.word	0x000000c0


	//----- nvinfo : EIATTR_MIN_STACK_SIZE
	.align		4
.L_136:
        /*02f4*/ 	.byte	0x04, 0x12
        /*02f6*/ 	.short	(.L_138 - .L_137)
	.align		4
.L_137:
        /*02f8*/ 	.word	index@(_ZN7cutlass13device_kernelIN5flash19enable_sm80_to_sm89INS1_16FlashAttnBwdSm80INS1_25CollectiveMainloopBwdSm80ILi1ELi1EN4cute5tupleIJNS5_1CILi32EEENS7_ILi64EEENS7_ILi256EEEEEENS_6half_tEfNS_4arch4Sm80ELb0ELb0ELb1ELb1ELb0ELb0ELb0ELb0ELi2ELi2ELi2ELi1ELb1EEENS1_24CollectiveEpilogueBwdGQAISB_fSE_Li256ELb1ELb0EEENS1_19SingleTileSchedulerILb1ELb0ELb0ELi64EEEEEEEEEvNT_6ParamsE)
        /*02fc*/ 	.word	0x000000c0


	//----- nvinfo : EIATTR_MIN_STACK_SIZE
	.align		4
.L_138:
        /*0300*/ 	.byte	0x04, 0x12
        /*0302*/ 	.short	(.L_140 - .L_139)
	.align		4
.L_139:
        /*0304*/ 	.word	index@(_ZN7cutlass13device_kernelIN5flash19enable_sm80_to_sm89INS1_16FlashAttnBwdSm80INS1_25CollectiveMainloopBwdSm80ILi1ELi1EN4cute5tupleIJNS5_1CILi32EEENS7_ILi64EEENS7_ILi256EEEEEENS_6half_tEfNS_4arch4Sm80ELb0ELb1ELb1ELb0ELb0ELb0ELb0ELb0ELi2ELi2ELi2ELi1ELb1EEENS1_21CollectiveEpilogueBwdISB_SC_SE_Li256ELb0ELb0ELi4EEENS1_19SingleTileSchedulerILb0ELb0ELb0ELi64EEEEEEEEEvNT_6ParamsE)
        /*0308*/ 	.word	0x000000d0


	//----- nvinfo : EIATTR_MIN_STACK_SIZE
	.align		4
.L_140:
        /*030c*/ 	.byte	0x04, 0x12
        /*030e*/ 	.short	(.L_142 - .L_141)
	.align		4
.L_141:
        /*0310*/ 	.word	index@(_ZN7cutlass13device_kernelIN5flash19enable_sm80_to_sm89INS1_16FlashAttnBwdSm80INS1_25CollectiveMainloopBwdSm80ILi1ELi1EN4cute5tupleIJNS5_1CILi32EEENS7_ILi64EEENS7_ILi256EEEEEENS_6half_tEfNS_4arch4Sm80ELb0ELb1ELb1ELb0ELb0ELb0ELb0ELb0ELi2ELi2ELi2ELi1ELb1EEENS1_24CollectiveEpilogueBwdGQAISB_fSE_Li256ELb0ELb0EEENS1_19SingleTileSchedulerILb0ELb0ELb0ELi64EEEEEEEEEvNT_6ParamsE)
        /*0314*/ 	.word	0x000000d0


	//----- nvinfo : EIATTR_MIN_STACK_SIZE
	.align		4
.L_142:
        /*0318*/ 	.byte	0x04, 0x12
        /*031a*/ 	.short	(.L_144 - .L_143)
	.align		4
.L_143:
        /*031c*/ 	.word	index@(_ZN7cutlass13device_kernelIN5flash19enable_sm80_to_sm89INS1_16FlashAttnBwdSm80INS1_25CollectiveMainloopBwdSm80ILi1ELi1EN4cute5tupleIJNS5_1CILi32EEENS7_ILi64EEENS7_ILi256EEEEEENS_6half_tEfNS_4arch4Sm80ELb0ELb1ELb1ELb1ELb0ELb0ELb0ELb0ELi2ELi2ELi2ELi1ELb1EEENS1_21CollectiveEpilogueBwdISB_SC_SE_Li256ELb1ELb0ELi4EEENS1_19SingleTileSchedulerILb1ELb0ELb0ELi64EEEEEEEEEvNT_6ParamsE)
        /*0320*/ 	.word	0x000000d8


	//----- nvinfo : EIATTR_MIN_STACK_SIZE
	.align		4
.L_144:
        /*0324*/ 	.byte	0x04, 0x12
        /*0326*/ 	.short	(.L_146 - .L_145)
	.align		4
.L_145:
        /*0328*/ 	.word	index@(_ZN7cutlass13device_kernelIN5flash19enable_sm80_to_sm89INS1_16FlashAttnBwdSm80INS1_25CollectiveMainloopBwdSm80ILi1ELi1EN4cute5tupleIJNS5_1CILi32EEENS7_ILi64EEENS7_ILi256EEEEEENS_6half_tEfNS_4arch4Sm80ELb0ELb1ELb1ELb1ELb0ELb0ELb0ELb0ELi2ELi2ELi2ELi1ELb1EEENS1_24CollectiveEpilogueBwdGQAISB_fSE_Li256ELb1ELb0EEENS1_19SingleTileSchedulerILb1ELb0ELb0ELi64EEEEEEEEEvNT_6ParamsE)
        /*032c*/ 	.word	0x000000d8


	//----- nvinfo : EIATTR_MIN_STACK_SIZE
	.align		4
.L_146:
        /*0330*/ 	.byte	0x04, 0x12
        /*0332*/ 	.short	(.L_148 - .L_147)
	.align		4
.L_147:
        /*0334*/ 	.word	index@(_ZN7cutlass13device_kernelIN5flash19enable_sm80_to_sm89INS1_16FlashAttnBwdSm80INS1_25CollectiveMainloopBwdSm80ILi1ELi1EN4cute5tupleIJNS5_1CILi32EEENS7_ILi64EEENS7_ILi256EEEEEENS_6half_tEfNS_4arch4Sm80ELb1ELb0ELb1ELb0ELb0ELb0ELb0ELb0ELi2ELi2ELi2ELi1ELb1EEENS1_21CollectiveEpilogueBwdISB_SC_SE_Li256ELb0ELb0ELi4EEENS1_25SingleTileBwdLPTSchedulerILb0ELi64ELb0EEEEEEEEEvNT_6ParamsE)
        /*0338*/ 	.word	0x000000d8


	//----- nvinfo : EIATTR_MIN_STACK_SIZE
	.align		4
.L_148:
        /*033c*/ 	.byte	0x04, 0x12
        /*033e*/ 	.short	(.L_150 - .L_149)
	.align		4
.L_149:
        /*0340*/ 	.word	index@(_ZN7cutlass13device_kernelIN5flash19enable_sm80_to_sm89INS1_16FlashAttnBwdSm80INS1_25CollectiveMainloopBwdSm80ILi1ELi1EN4cute5tupleIJNS5_1CILi32EEENS7_ILi64EEENS7_ILi256EEEEEENS_6half_tEfNS_4arch4Sm80ELb1ELb0ELb1ELb0ELb0ELb0ELb0ELb0ELi2ELi2ELi2ELi1ELb1EEENS1_24CollectiveEpilogueBwdGQAISB_fSE_Li256ELb0ELb0EEENS1_25SingleTileBwdLPTSchedulerILb0ELi64ELb0EEEEEEEEEvNT_6ParamsE)
        /*0344*/ 	.word	0x000000d8


	//----- nvinfo : EIATTR_MIN_STACK_SIZE
	.align		4
.L_150:
        /*0348*/ 	.byte	0x04, 0x12
        /*034a*/ 	.short	(.L_152 - .L_151)
	.align		4
.L_151:
        /*034c*/ 	.word	index@(_ZN7cutlass13device_kernelIN5flash22FlashAttnBwdPreprocessIN4cute5tupleIJNS3_1CILi32EEENS5_ILi256EEEEEENS_6half_tEfNS_4arch4Sm80ELb1ELb0EEEEEvNT_6ParamsE)
        /*0350*/ 	.word	0x00000000


	//----- nvinfo : EIATTR_MIN_STACK_SIZE
	.align		4
.L_152:
        /*0354*/ 	.byte	0x04, 0x12
        /*0356*/ 	.short	(.L_154 - .L_153)
	.align		4
.L_153:
        /*0358*/ 	.word	index@(_ZN7cutlass13device_kernelIN5flash19enable_sm80_to_sm89INS1_16FlashAttnBwdSm80INS1_25CollectiveMainloopBwdSm80ILi1ELi1EN4cute5tupleIJNS5_1CILi32EEENS7_ILi64EEENS7_ILi256EEEEEENS_6half_tEfNS_4arch4Sm80ELb1ELb0ELb1ELb1ELb0ELb0ELb0ELb0ELi2ELi2ELi2ELi1ELb1EEENS1_21CollectiveEpilogueBwdISB_SC_SE_Li256ELb1ELb0ELi4EEENS1_25SingleTileBwdLPTSchedulerILb1ELi64ELb0EEEEEEEEEvNT_6ParamsE)
        /*035c*/ 	.word	0x000000c8


	//----- nvinfo : EIATTR_MIN_STACK_SIZE
	.align		4
.L_154:
        /*0360*/ 	.byte	0x04, 0x12
        /*0362*/ 	.short	(.L_156 - .L_155)
	.align		4
.L_155:
        /*0364*/ 	.word	index@(_ZN7cutlass13device_kernelIN5flash32FlashAttnBwdPostprocessConvertdQIN4cute5tupleIJNS3_1CILi32EEENS5_ILi256EEEEEENS_6half_tEfNS_4arch4Sm80ELi256ENS3_8TiledMMAINS3_8MMA_AtomIJNS3_28SM80_16x8x16_F32F16F16F32_TNEEEENS3_6LayoutINS4_IJNS5_ILi1EEENS5_ILi8EEESH_EEENS4_IJNS5_ILi0EEESH_SK_EEEEENS4_IJNS5_ILi16EEENS5_ILi128EEESN_EEEEELb0EEEEEvNT_6ParamsE)
        /*0368*/ 	.word	0x00000000


	//----- nvinfo : EIATTR_MIN_STACK_SIZE
	.align		4
.L_156:
        /*036c*/ 	.byte	0x04, 0x12
        /*036e*/ 	.short	(.L_158 - .L_157)
	.align		4
.L_157:
        /*0370*/ 	.word	index@(_ZN7cutlass13device_kernelIN5flash19enable_sm80_to_sm89INS1_16FlashAttnBwdSm80INS1_25CollectiveMainloopBwdSm80ILi1ELi1EN4cute5tupleIJNS5_1CILi32EEENS7_ILi64EEENS7_ILi256EEEEEENS_6half_tEfNS_4arch4Sm80ELb1ELb0ELb1ELb1ELb0ELb0ELb0ELb0ELi2ELi2ELi2ELi1ELb1EEENS1_24CollectiveEpilogueBwdGQAISB_fSE_Li256ELb1ELb0EEENS1_25SingleTileBwdLPTSchedulerILb1ELi64ELb0EEEEEEEEEvNT_6ParamsE)
        /*0374*/ 	.word	0x000000d0


	//----- nvinfo : EIATTR_MIN_STACK_SIZE
	.align		4
.L_158:
        /*0378*/ 	.byte	0x04, 0x12
        /*037a*/ 	.short	(.L_160 - .L_159)
	.align		4
.L_159:
        /*037c*/ 	.word	index@(_ZN7cutlass13device_kernelIN5flash22FlashAttnBwdPreprocessIN4cute5tupleIJNS3_1CILi32EEENS5_ILi256EEEEEENS_6half_tEfNS_4arch4Sm80ELb1ELb1EEEEEvNT_6ParamsE)
        /*0380*/ 	.word	0x00000000


	//----- nvinfo : EIATTR_MIN_STACK_SIZE
	.align		4
.L_160:
        /*0384*/ 	.byte	0x04, 0x12
        /*0386*/ 	.short	(.L_162 - .L_161)
	.align		4
.L_161:
        /*0388*/ 	.word	index@(_ZN7cutlass13device_kernelIN5flash19enable_sm80_to_sm89INS1_16FlashAttnBwdSm80INS1_25CollectiveMainloopBwdSm80ILi1ELi1EN4cute5tupleIJNS5_1CILi64EEES8_NS7_ILi256EEEEEENS_6half_tEfNS_4arch4Sm80ELb0ELb0ELb1ELb0ELb0ELb0ELb0ELb0ELi2ELi4ELi2ELi2ELb0EEENS1_21CollectiveEpilogueBwdISA_SB_SD_Li256ELb0ELb0ELi4EEENS1_19SingleTileSchedulerILb0ELb0ELb0ELi64EEEEEEEEEvNT_6ParamsE)
        /*038c*/ 	.word	0x00000018


	//----- nvinfo : EIATTR_MIN_STACK_SIZE
	.align		4
.L_162:
        /*0390*/ 	.byte	0x04, 0x12
        /*0392*/ 	.short	(.L_164 - .L_163)
	.align		4
.L_163:
        /*0394*/ 	.word	index@(_ZN7cutlass13device_kernelIN5flash19enable_sm80_to_sm89INS1_16FlashAttnBwdSm80INS1_25CollectiveMainloopBwdSm80ILi1ELi1EN4cute5tupleIJNS5_1CILi64EEES8_NS7_ILi256EEEEEENS_6half_tEfNS_4arch4Sm80ELb0ELb0ELb1ELb0ELb0ELb0ELb0ELb0ELi2ELi4ELi2ELi2ELb0EEENS1_24CollectiveEpilogueBwdGQAISA_fSD_Li256ELb0ELb0EEENS1_19SingleTileSchedulerILb0ELb0ELb0ELi64EEEEEEEEEvNT_6ParamsE)
        /*0398*/ 	.word	0x00000038


	//----- nvinfo : EIATTR_MIN_STACK_SIZE
	.align		4
.L_164:
        /*039c*/ 	.byte	0x04, 0x12
        /*039e*/ 	.short	(.L_166 - .L_165)
	.align		4
.L_165:
        /*03a0*/ 	.word	index@(_ZN7cutlass13device_kernelIN5flash19enable_sm80_to_sm89INS1_16FlashAttnBwdSm80INS1_25CollectiveMainloopBwdSm80ILi1ELi1EN4cute5tupleIJNS5_1CILi64EEES8_NS7_ILi256EEEEEENS_6half_tEfNS_4arch4Sm80ELb0ELb0ELb1ELb1ELb0ELb0ELb0ELb0ELi2ELi4ELi2ELi2ELb0EEENS1_21CollectiveEpilogueBwdISA_SB_SD_Li256ELb1ELb0ELi4EEENS1_19SingleTileSchedulerILb1ELb0ELb0ELi64EEEEEEEEEvNT_6ParamsE)
        /*03a4*/ 	.word	0x00000038


	//----- nvinfo : EIATTR_MIN_STACK_SIZE
	.align		4
.L_166:
        /*03a8*/ 	.byte	0x04, 0x12
        /*03aa*/ 	.short	(.L_168 - .L_167)
	.align		4
.L_167:
        /*03ac*/ 	.word	index@(_ZN7cutlass13device_kernelIN5flash19enable_sm80_to_sm89INS1_16FlashAttnBwdSm80INS1_25CollectiveMainloopBwdSm80ILi1ELi1EN4cute5tupleIJNS5_1CILi64EEES8_NS7_ILi256EEEEEENS_6half_tEfNS_4arch4Sm80ELb0ELb0ELb1ELb1ELb0ELb0ELb0ELb0ELi2ELi4ELi2ELi2ELb0EEENS1_24CollectiveEpilogueBwdGQAISA_fSD_Li256ELb1ELb0EEENS1_19SingleTileSchedulerILb1ELb0ELb0ELi64EEEEEEEEEvNT_6ParamsE)
        /*03b0*/ 	.word	0x00000038


	//----- nvinfo : EIATTR_MIN_STACK_SIZE
	.align		4
.L_168:
        /*03b4*/ 	.byte	0x04, 0x12
        /*03b6*/ 	.short	(.L_170 - .L_169)
	.align		4
.L_169:
        /*03b8*/ 	.word	index@(_ZN7cutlass13device_kernelIN5flash19enable_sm80_to_sm89INS1_16FlashAttnBwdSm80INS1_25CollectiveMainloopBwdSm80ILi1ELi1EN4cute5tupleIJNS5_1CILi64EEES8_NS7_ILi256EEEEEENS_6half_tEfNS_4arch4Sm80ELb0ELb1ELb1ELb0ELb0ELb0ELb0ELb0ELi2ELi4ELi2ELi2ELb0EEENS1_21CollectiveEpilogueBwdISA_SB_SD_Li256ELb0ELb0ELi4EEENS1_19SingleTileSchedulerILb0ELb0ELb0ELi64EEEEEEEEEvNT_6ParamsE)
        /*03bc*/ 	.word	0x00000038


	//----- nvinfo : EIATTR_MIN_STACK_SIZE
	.align		4
.L_170:
        /*03c0*/ 	.byte	0x04, 0x12
        /*03c2*/ 	.short	(.L_172 - .L_171)
	.align		4
.L_171:
        /*03c4*/ 	.word	index@(_ZN7cutlass13device_kernelIN5flash19enable_sm80_to_sm89INS1_16FlashAttnBwdSm80INS1_25CollectiveMainloopBwdSm80ILi1ELi1EN4cute5tupleIJNS5_1CILi64EEES8_NS7_ILi256EEEEEENS_6half_tEfNS_4arch4Sm80ELb0ELb1ELb1ELb0ELb0ELb0ELb0ELb0ELi2ELi4ELi2ELi2ELb0EEENS1_24CollectiveEpilogueBwdGQAISA_fSD_Li256ELb0ELb0EEENS1_19SingleTileSchedulerILb0ELb0ELb0ELi64EEEEEEEEEvNT_6ParamsE)
        /*03c8*/ 	.word	0x00000038


	//----- nvinfo : EIATTR_MIN_STACK_SIZE
	.align		4
.L_172:
        /*03cc*/ 	.byte	0x04, 0x12
        /*03ce*/ 	.short	(.L_174 - .L_173)
	.align		4
.L_173:
        /*03d0*/ 	.word	index@(_ZN7cutlass13device_kernelIN5flash19enable_sm80_to_sm89INS1_16FlashAttnBwdSm80INS1_25CollectiveMainloopBwdSm80ILi1ELi1EN4cute5tupleIJNS5_1CILi64EEES8_NS7_ILi256EEEEEENS_6half_tEfNS_4arch4Sm80ELb0ELb1ELb1ELb1ELb0ELb0ELb0ELb0ELi2ELi4ELi2ELi2ELb0EEENS1_21CollectiveEpilogueBwdISA_SB_SD_Li256ELb1ELb0ELi4EEENS1_19SingleTileSchedulerILb1ELb0ELb0ELi64EEEEEEEEEvNT_6ParamsE)
        /*03d4*/ 	.word	0x00000040


	//----- nvinfo : EIATTR_MIN_STACK_SIZE
	.align		4
.L_174:
        /*03d8*/ 	.byte	0x04, 0x12
        /*03da*/ 	.short	(.L_176 - .L_175)
	.align		4
.L_175:
        /*03dc*/ 	.word	index@(_ZN7cutlass13device_kernelIN5flash19enable_sm80_to_sm89INS1_16FlashAttnBwdSm80INS1_25CollectiveMainloopBwdSm80ILi1ELi1EN4cute5tupleIJNS5_1CILi64EEES8_NS7_ILi256EEEEEENS_6half_tEfNS_4arch4Sm80ELb0ELb1ELb1ELb1ELb0ELb0ELb0ELb0ELi2ELi4ELi2ELi2ELb0EEENS1_24CollectiveEpilogueBwdGQAISA_fSD_Li256ELb1ELb0EEENS1_19SingleTileSchedulerILb1ELb0ELb0ELi64EEEEEEEEEvNT_6ParamsE)
        /*03e0*/ 	.word	0x00000040


	//----- nvinfo : EIATTR_MIN_STACK_SIZE
	.align		4
.L_176:
        /*03e4*/ 	.byte	0x04, 0x12
        /*03e6*/ 	.short	(.L_178 - .L_177)
	.align		4
.L_177:
        /*03e8*/ 	.word	index@(_ZN7cutlass13device_kernelIN5flash19enable_sm80_to_sm89INS1_16FlashAttnBwdSm80INS1_25CollectiveMainloopBwdSm80ILi1ELi1EN4cute5tupleIJNS5_1CILi64EEES8_NS7_ILi256EEEEEENS_6half_tEfNS_4arch4Sm80ELb1ELb0ELb1ELb0ELb0ELb0ELb0ELb0ELi2ELi4ELi2ELi2ELb0EEENS1_21CollectiveEpilogueBwdISA_SB_SD_Li256ELb0ELb0ELi4EEENS1_25SingleTileBwdLPTSchedulerILb0ELi64ELb0EEEEEEEEEvNT_6ParamsE)
        /*03ec*/ 	.word	0x00000048


	//----- nvinfo : EIATTR_MIN_STACK_SIZE
	.align		4
.L_178:
        /*03f0*/ 	.byte	0x04, 0x12
        /*03f2*/ 	.short	(.L_180 - .L_179)
	.align		4
.L_179:
        /*03f4*/ 	.word	index@(_ZN7cutlass13device_kernelIN5flash19enable_sm80_to_sm89INS1_16FlashAttnBwdSm80INS1_25CollectiveMainloopBwdSm80ILi1ELi1EN4cute5tupleIJNS5_1CILi64EEES8_NS7_ILi256EEEEEENS_6half_tEfNS_4arch4Sm80ELb1ELb0ELb1ELb0ELb0ELb0ELb0ELb0ELi2ELi4ELi2ELi2ELb0EEENS1_24CollectiveEpilogueBwdGQAISA_fSD_Li256ELb0ELb0EEENS1_25SingleTileBwdLPTSchedulerILb0ELi64ELb0EEEEEEEEEvNT_6ParamsE)
        /*03f8*/ 	.word	0x00000040


	//----- nvinfo : EIATTR_MIN_STACK_SIZE
	.align		4
.L_180:
        /*03fc*/ 	.byte	0x04, 0x12
        /*03fe*/ 	.short	(.L_182 - .L_181)
	.align		4
.L_181:
        /*0400*/ 	.word	index@(_ZN7cutlass13device_kernelIN5flash22FlashAttnBwdPreprocessIN4cute5tupleIJNS3_1CILi64EEENS5_ILi256EEEEEENS_6half_tEfNS_4arch4Sm80ELb1ELb0EEEEEvNT_6ParamsE)
        /*0404*/ 	.word	0x00000000


	//----- nvinfo : EIATTR_MIN_STACK_SIZE
	.align		4
.L_182:
        /*0408*/ 	.byte	0x04, 0x12
        /*040a*/ 	.short	(.L_184 - .L_183)
	.align		4
.L_183:
        /*040c*/ 	.word	index@(_ZN7cutlass13device_kernelIN5flash19enable_sm80_to_sm89INS1_16FlashAttnBwdSm80INS1_25CollectiveMainloopBwdSm80ILi1ELi1EN4cute5tupleIJNS5_1CILi64EEES8_NS7_ILi256EEEEEENS_6half_tEfNS_4arch4Sm80ELb1ELb0ELb1ELb1ELb0ELb0ELb0ELb0ELi2ELi4ELi2ELi2ELb0EEENS1_21CollectiveEpilogueBwdISA_SB_SD_Li256ELb1ELb0ELi4EEENS1_25SingleTileBwdLPTSchedulerILb1ELi64ELb0EEEEEEEEEvNT_6ParamsE)
        /*0410*/ 	.word	0x00000038


	//----- nvinfo : EIATTR_MIN_STACK_SIZE
	.align		4
.L_184:
        /*0414*/ 	.byte	0x04, 0x12
        /*0416*/ 	.short	(.L_186 - .L_185)
	.align		4
.L_185:
        /*0418*/ 	.word	index@(_ZN7cutlass13device_kernelIN5flash32FlashAttnBwdPostprocessConvertdQIN4cute5tupleIJNS3_1CILi64EEENS5_ILi256EEEEEENS_6half_tEfNS_4arch4Sm80ELi256ENS3_8TiledMMAINS3_8MMA_AtomIJNS3_28SM80_16x8x16_F32F16F16F32_TNEEEENS3_6LayoutINS4_IJNS5_ILi2EEENS5_ILi4EEENS5_ILi1EEEEEENS4_IJSJ_SH_NS5_ILi0EEEEEEEENS4_IJNS5_ILi32EEES6_NS5_ILi16EEEEEEEELb0EEEEEvNT_6ParamsE)
        /*041c*/ 	.word	0x00000000


	//----- nvinfo : EIATTR_MIN_STACK_SIZE
	.align		4
.L_186:
        /*0420*/ 	.byte	0x04, 0x12
        /*0422*/ 	.short	(.L_188 - .L_187)
	.align		4
.L_187:
        /*0424*/ 	.word	index@(_ZN7cutlass13device_kernelIN5flash19enable_sm80_to_sm89INS1_16FlashAttnBwdSm80INS1_25CollectiveMainloopBwdSm80ILi1ELi1EN4cute5tupleIJNS5_1CILi64EEES8_NS7_ILi256EEEEEENS_6half_tEfNS_4arch4Sm80ELb1ELb0ELb1ELb1ELb0ELb0ELb0ELb0ELi2ELi4ELi2ELi2ELb0EEENS1_24CollectiveEpilogueBwdGQAISA_fSD_Li256ELb1ELb0EEENS1_25SingleTileBwdLPTSchedulerILb1ELi64ELb0EEEEEEEEEvNT_6ParamsE)
        /*0428*/ 	.word	0x00000038


	//----- nvinfo : EIATTR_MIN_STACK_SIZE
	.align		4
.L_188:
        /*042c*/ 	.byte	0x04, 0x12
        /*042e*/ 	.short	(.L_190 - .L_189)
	.align		4
.L_189:
        /*0430*/ 	.word	index@(_ZN7cutlass13device_kernelIN5flash22FlashAttnBwdPreprocessIN4cute5tupleIJNS3_1CILi64EEENS5_ILi256EEEEEENS_6half_tEfNS_4arch4Sm80ELb1ELb1EEEEEvNT_6ParamsE)
        /*0434*/ 	.word	0x00000000
.L_190:


//--------------------- .nv.info._ZN7cutlass13device_kernelIN5flash19enable_sm80_to_sm89INS1_16FlashAttnBwdSm80INS1_25CollectiveMainloopBwdSm80ILi1ELi1EN4cute5tupleIJNS5_1CILi32EEENS7_ILi64EEENS7_ILi256EEEEEENS_6half_tEfNS_4arch4Sm80ELb0ELb0ELb1ELb0ELb0ELb0ELb0ELb0ELi2ELi2ELi2ELi1ELb1EEENS1_21CollectiveEpilogueBwdISB_SC_SE_Li256ELb0ELb0ELi4EEENS1_19SingleTileSchedulerILb0ELb0ELb0ELi64EEEEEEEEEvNT_6ParamsE --------------------------
	.section	.nv.info._ZN7cutlass13device_kernelIN5flash19enable_sm80_to_sm89INS1_16FlashAttnBwdSm80INS1_25CollectiveMainloopBwdSm80ILi1ELi1EN4cute5tupleIJNS5_1CILi32EEENS7_ILi64EEENS7_ILi256EEEEEENS_6half_tEfNS_4arch4Sm80ELb0ELb0ELb1ELb0ELb0ELb0ELb0ELb0ELi2ELi2ELi2ELi1ELb1EEENS1_21CollectiveEpilogueBwdISB_SC_SE_Li256ELb0ELb0ELi4EEENS1_19SingleTileSchedulerILb0ELb0ELb0ELi64EEEEEEEEEvNT_6ParamsE,"",@"SHT_CUDA_INFO"
	.sectionflags	@""
	.align	4


	//----- nvinfo : EIATTR_CUDA_API_VERSION
	.align		4
        /*0000*/ 	.byte	0x04, 0x37
        /*0002*/ 	.short	(.L_192 - .L_191)
.L_191:
        /*0004*/ 	.word	0x00000082


	//----- nvinfo : EIATTR_SW2861232_WAR
	.align		4
.L_192:
        /*0008*/ 	.byte	0x01, 0x35
	.zero		2


	//----- nvinfo : EIATTR_PARAM_CBANK
	.align		4
        /*000c*/ 	.byte	0x04, 0x0a
        /*000e*/ 	.short	(.L_194 - .L_193)
	.align		4
.L_193:
        /*0010*/ 	.word	index@(.nv.constant0._ZN7cutlass13device_kernelIN5flash19enable_sm80_to_sm89INS1_16FlashAttnBwdSm80INS1_25CollectiveMainloopBwdSm80ILi1ELi1EN4cute5tupleIJNS5_1CILi32EEENS7_ILi64EEENS7_ILi256EEEEEENS_6half_tEfNS_4arch4Sm80ELb0ELb0ELb1ELb0ELb0ELb0ELb0ELb0ELi2ELi2ELi2ELi1ELb1EEENS1_21CollectiveEpilogueBwdISB_SC_SE_Li256ELb0ELb0ELi4EEENS1_19SingleTileSchedulerILb0ELb0ELb0ELi64EEEEEEEEEvNT_6ParamsE)
        /*0014*/ 	.short	0x0160
        /*0016*/ 	.short	0x0270


	//----- nvinfo : EIATTR_CBANK_PARAM_SIZE
	.align		4
.L_194:
        /*0018*/ 	.byte	0x03, 0x19
        /*001a*/ 	.short	0x0270


	//----- nvinfo : EIATTR_KPARAM_INFO
	.align		4
        /*001c*/ 	.byte	0x04, 0x17
        /*001e*/ 	.short	(.L_196 - .L_195)
.L_195:
        /*0020*/ 	.word	0x00000000
        /*0024*/ 	.short	0x0000
        /*0026*/ 	.short	0x0000
        /*0028*/ 	.byte	0x00, 0xf0, 0xc1, 0x09


	//----- nvinfo : EIATTR_MAXREG_COUNT
	.align		4
.L_196:
        /*002c*/ 	.byte	0x03, 0x1b
        /*002e*/ 	.short	0x00ff


	//----- nvinfo : EIATTR_NUM_BARRIERS
	.align		4
        /*0030*/ 	.byte	0x02, 0x4c
        /*0032*/ 	.byte	0x02
	.zero		1


	//----- nvinfo : EIATTR_ANNOTATIONS
	.align		4
        /*0034*/ 	.byte	0x04, 0x55
        /*0036*/ 	.short	(.L_198 - .L_197)


	//   ....[0]....
.L_197:
        /*0038*/ 	.word	0x00000001
        /*003c*/ 	.byte	0xb0, 0x01, 0x00, 0x00, 0x01, 0x00, 0x00, 0x00, 0x90, 0x02, 0x00, 0x00, 0x01, 0x00, 0x00, 0x00
        /* <DEDUP_REMOVED lines=38> */
        /*02ac*/ 	.byte	0xb0, 0x44, 0x00, 0x00, 0x01, 0x00, 0x00, 0x00, 0xe0, 0x44, 0x00, 0x00


	//----- nvinfo : EIATTR_MERCURY_ISA_VERSION
	.align		4
.L_198:
        /*02b8*/ 	.byte	0x03, 0x5f
        /*02ba*/ 	.short	0x0000


	//----- nvinfo : EIATTR_EXIT_INSTR_OFFSETS
	.align		4
        /*02bc*/ 	.byte	0x04, 0x1c
        /*02be*/ 	.short	(.L_200 - .L_199)


	//   ....[0]....
.L_199:
        /*02c0*/ 	.word	0x00000040


	//   ....[1]....
        /*02c4*/ 	.word	0x00006440


	//   ....[2]....
        /*02c8*/ 	.word	0x00006500


	//----- nvinfo : EIATTR_CTAIDZ_USED
	.align		4
.L_200:
        /*02cc*/ 	.byte	0x01, 0x04
	.zero		2


	//----- nvinfo : EIATTR_MAX_THREADS
	.align		4
        /*02d0*/ 	.byte	0x04, 0x05
        /*02d2*/ 	.short	(.L_202 - .L_201)
.L_201:
        /*02d4*/ 	.word	0x00000100
        /*02d8*/ 	.word	0x00000001
        /*02dc*/ 	.word	0x00000001


	//----- nvinfo : EIATTR_CRS_STACK_SIZE
	.align		4
.L_202:
        /*02e0*/ 	.byte	0x04, 0x1e
        /*02e2*/ 	.short	(.L_204 - .L_203)
.L_203:
        /*02e4*/ 	.word	0x00000000
.L_204:


//--------------------- .nv.info._ZN7cutlass13device_kernelIN5flash19enable_sm80_to_sm89INS1_16FlashAttnBwdSm80INS1_25CollectiveMainloopBwdSm80ILi1ELi1EN4cute5tupleIJNS5_1CILi32EEENS7_ILi64EEENS7_ILi256EEEEEENS_6half_tEfNS_4arch4Sm80ELb0ELb0ELb1ELb0ELb0ELb0ELb0ELb0ELi2ELi2ELi2ELi1ELb1EEENS1_24CollectiveEpilogueBwdGQAISB_fSE_Li256ELb0ELb0EEENS1_19SingleTileSchedulerILb0ELb0ELb0ELi64EEEEEEEEEvNT_6ParamsE --------------------------
	.section	.nv.info._ZN7cutlass13device_kernelIN5flash19enable_sm80_to_sm89INS1_16FlashAttnBwdSm80INS1_25CollectiveMainloopBwdSm80ILi1ELi1EN4cute5tupleIJNS5_1CILi32EEENS7_ILi64EEENS7_ILi256EEEEEENS_6half_tEfNS_4arch4Sm80ELb0ELb0ELb1ELb0ELb0ELb0ELb0ELb0ELi2ELi2ELi2ELi1ELb1EEENS1_24CollectiveEpilogueBwdGQAISB_fSE_Li256ELb0ELb0EEENS1_19SingleTileSchedulerILb0ELb0ELb0ELi64EEEEEEEEEvNT_6ParamsE,"",@"SHT_CUDA_INFO"
	.sectionflags	@""
	.align	4


	//----- nvinfo : EIATTR_CUDA_API_VERSION
	.align		4
        /*0000*/ 	.byte	0x04, 0x37
        /*0002*/ 	.short	(.L_206 - .L_205)
.L_205:
        /*0004*/ 	.word	0x00000082


	//----- nvinfo : EIATTR_SW2861232_WAR
	.align		4
.L_206:
        /*0008*/ 	.byte	0x01, 0x35
	.zero		2


	//----- nvinfo : EIATTR_PARAM_CBANK
	.align		4
        /*000c*/ 	.byte	0x04, 0x0a
        /*000e*/ 	.short	(.L_208 - .L_207)
	.align		4
.L_207:
        /*0010*/ 	.word	index@(.nv.constant0._ZN7cutlass13device_kernelIN5flash19enable_sm80_to_sm89INS1_16FlashAttnBwdSm80INS1_25CollectiveMainloopBwdSm80ILi1ELi1EN4cute5tupleIJNS5_1CILi32EEENS7_ILi64EEENS7_ILi256EEEEEENS_6half_tEfNS_4arch4Sm80ELb0ELb0ELb1ELb0ELb0ELb0ELb0ELb0ELi2ELi2ELi2ELi1ELb1EEENS1_24CollectiveEpilogueBwdGQAISB_fSE_Li256ELb0ELb0EEENS1_19SingleTileSchedulerILb0ELb0ELb0ELi64EEEEEEEEEvNT_6ParamsE)
        /*0014*/ 	.short	0x0160
        /*0016*/ 	.short	0x0278


	//----- nvinfo : EIATTR_CBANK_PARAM_SIZE
	.align		4
.L_208:
        /*0018*/ 	.byte	0x03, 0x19
        /*001a*/ 	.short	0x0278


	//----- nvinfo : EIATTR_KPARAM_INFO
	.align		4
        /*001c*/ 	.byte	0x04, 0x17
        /*001e*/ 	.short	(.L_210 - .L_209)
.L_209:
        /*0020*/ 	.word	0x00000000
        /*0024*/ 	.short	0x0000
        /*0026*/ 	.short	0x0000
        /*0028*/ 	.byte	0x00, 0xf0, 0xe1, 0x09


	//----- nvinfo : EIATTR_MAXREG_COUNT
	.align		4
.L_210:
        /*002c*/ 	.byte	0x03, 0x1b
        /*002e*/ 	.short	0x00ff


	//----- nvinfo : EIATTR_NUM_BARRIERS
	.align		4
        /*0030*/ 	.byte	0x02, 0x4c
        /*0032*/ 	.byte	0x02
	.zero		1


	//----- nvinfo : EIATTR_ANNOTATIONS
	.align		4
        /*0034*/ 	.byte	0x04, 0x55
        /*0036*/ 	.short	(.L_212 - .L_211)


	//   ....[0]....
.L_211:
        /* <DEDUP_REMOVED lines=39> */
        /*029c*/ 	.byte	0x40, 0x44, 0x00, 0x00


	//----- nvinfo : EIATTR_MERCURY_ISA_VERSION
	.align		4
.L_212:
        /*02a0*/ 	.byte	0x03, 0x5f
        /*02a2*/ 	.short	0x0000


	//----- nvinfo : EIATTR_EXIT_INSTR_OFFSETS
	.align		4
        /*02a4*/ 	.byte	0x04, 0x1c
        /*02a6*/ 	.short	(.L_214 - .L_213)


	//   ....[0]....
.L_213:
        /*02a8*/ 	.word	0x00000040


	//   ....[1]....
        /*02ac*/ 	.word	0x000052f0


	//----- nvinfo : EIATTR_CTAIDZ_USED
	.align		4
.L_214:
        /*02b0*/ 	.byte	0x01, 0x04
	.zero		2


	//----- nvinfo : EIATTR_MAX_THREADS
	.align		4
        /*02b4*/ 	.byte	0x04, 0x05
        /*02b6*/ 	.short	(.L_216 - .L_215)
.L_215:
        /*02b8*/ 	.word	0x00000100
        /*02bc*/ 	.word	0x00000001
        /*02c0*/ 	.word	0x00000001
.L_216:


//--------------------- .nv.info._ZN7cutlass13device_kernelIN5flash19enable_sm80_to_sm89INS1_16FlashAttnBwdSm80INS1_25CollectiveMainloopBwdSm80ILi1ELi1EN4cute5tupleIJNS5_1CILi32EEENS7_ILi64EEENS7_ILi256EEEEEENS_6half_tEfNS_4arch4Sm80ELb0ELb0ELb1ELb1ELb0ELb0ELb0ELb0ELi2ELi2ELi2ELi1ELb1EEENS1_21CollectiveEpilogueBwdISB_SC_SE_Li256ELb1ELb0ELi4EEENS1_19SingleTileSchedulerILb1ELb0ELb0ELi64EEEEEEEEEvNT_6ParamsE --------------------------
	.section	.nv.info._ZN7cutlass13device_kernelIN5flash19enable_sm80_to_sm89INS1_16FlashAttnBwdSm80INS1_25CollectiveMainloopBwdSm80ILi1ELi1EN4cute5tupleIJNS5_1CILi32EEENS7_ILi64EEENS7_ILi256EEEEEENS_6half_tEfNS_4arch4Sm80ELb0ELb0ELb1ELb1ELb0ELb0ELb0ELb0ELi2ELi2ELi2ELi1ELb1EEENS1_21CollectiveEpilogueBwdISB_SC_SE_Li256ELb1ELb0ELi4EEENS1_19SingleTileSchedulerILb1ELb0ELb0ELi64EEEEEEEEEvNT_6ParamsE,"",@"SHT_CUDA_INFO"
	.sectionflags	@""
	.align	4


	//----- nvinfo : EIATTR_CUDA_API_VERSION
	.align		4
        /*0000*/ 	.byte	0x04, 0x37
        /*0002*/ 	.short	(.L_218 - .L_217)
.L_217:
        /*0004*/ 	.word	0x00000082


	//----- nvinfo : EIATTR_SW2861232_WAR
	.align		4
.L_218:
        /*0008*/ 	.byte	0x01, 0x35
	.zero		2


	//----- nvinfo : EIATTR_PARAM_CBANK
	.align		4
        /*000c*/ 	.byte	0x04, 0x0a
        /*000e*/ 	.short	(.L_220 - .L_219)
	.align		4
.L_219:
        /*0010*/ 	.word	index@(.nv.constant0._ZN7cutlass13device_kernelIN5flash19enable_sm80_to_sm89INS1_16FlashAttnBwdSm80INS1_25CollectiveMainloopBwdSm80ILi1ELi1EN4cute5tupleIJNS5_1CILi32EEENS7_ILi64EEENS7_ILi256EEEEEENS_6half_tEfNS_4arch4Sm80ELb0ELb0ELb1ELb1ELb0ELb0ELb0ELb0ELi2ELi2ELi2ELi1ELb1EEENS1_21CollectiveEpilogueBwdISB_SC_SE_Li256ELb1ELb0ELi4EEENS1_19SingleTileSchedulerILb1ELb0ELb0ELi64EEEEEEEEEvNT_6ParamsE)
        /*0014*/ 	.short	0x0160
        /*0016*/ 	.short	0x0270


	//----- nvinfo : EIATTR_CBANK_PARAM_SIZE
	.align		4
.L_220:
        /*0018*/ 	.byte	0x03, 0x19
        /*001a*/ 	.short	0x0270


	//----- nvinfo : EIATTR_KPARAM_INFO
	.align		4
        /*001c*/ 	.byte	0x04, 0x17
        /*001e*/ 	.short	(.L_222 - .L_221)
.L_221:
        /*0020*/ 	.word	0x00000000
        /*0024*/ 	.short	0x0000
        /*0026*/ 	.short	0x0000
        /*0028*/ 	.byte	0x00, 0xf0, 0xc1, 0x09


	//----- nvinfo : EIATTR_MAXREG_COUNT
	.align		4
.L_222:
        /*002c*/ 	.byte	0x03, 0x1b
        /*002e*/ 	.short	0x00ff


	//----- nvinfo : EIATTR_NUM_BARRIERS
	.align		4
        /*0030*/ 	.byte	0x02, 0x4c
        /*0032*/ 	.byte	0x02
	.zero		1


	//----- nvinfo : EIATTR_ANNOTATIONS
	.align		4
        /*0034*/ 	.byte	0x04, 0x55
        /*0036*/ 	.short	(.L_224 - .L_223)


	//   ....[0]....
.L_223:
        /* <DEDUP_REMOVED lines=47> */


	//----- nvinfo : EIATTR_MERCURY_ISA_VERSION
	.align		4
.L_224:
        /*0318*/ 	.byte	0x03, 0x5f
        /*031a*/ 	.short	0x0000


	//----- nvinfo : EIATTR_COOP_GROUP_MASK_REGIDS
	.align		4
        /*031c*/ 	.byte	0x04, 0x29
        /*031e*/ 	.short	(.L_226 - .L_225)


	//   ....[0]....
.L_225:
        /*0320*/ 	.word	0xffffffff


	//----- nvinfo : EIATTR_COOP_GROUP_INSTR_OFFSETS
	.align		4
.L_226:
        /*0324*/ 	.byte	0x04, 0x28
        /*0326*/ 	.short	(.L_228 - .L_227)


	//   ....[0]....
.L_227:
        /*0328*/ 	.word	0x000000a0


	//----- nvinfo : EIATTR_EXIT_INSTR_OFFSETS
	.align		4
.L_228:
        /*032c*/ 	.byte	0x04, 0x1c
        /*032e*/ 	.short	(.L_230 - .L_229)


	//   ....[0]....
.L_229:
        /*0330*/ 	.word	0x00000340


	//   ....[1]....
        /*0334*/ 	.word	0x00006a60


	//   ....[2]....
        /*0338*/ 	.word	0x00006b20


	//   ....[3]....
        /*033c*/ 	.word	0x00007d70


	//   ....[4]....
        /*0340*/ 	.word	0x00007e30


	//----- nvinfo : EIATTR_CTAIDZ_USED
	.align		4
.L_230:
        /*0344*/ 	.byte	0x01, 0x04
	.zero		2


	//----- nvinfo : EIATTR_MAX_THREADS
	.align		4
        /*0348*/ 	.byte	0x04, 0x05
        /*034a*/ 	.short	(.L_232 - .L_231)
.L_231:
        /*034c*/ 	.word	0x00000100
        /*0350*/ 	.word	0x00000001
        /*0354*/ 	.word	0x00000001


	//----- nvinfo : EIATTR_CRS_STACK_SIZE
	.align		4
.L_232:
        /*0358*/ 	.byte	0x04, 0x1e
        /*035a*/ 	.short	(.L_234 - .L_233)
.L_233:
        /*035c*/ 	.word	0x00000000
.L_234:


//--------------------- .nv.info._ZN7cutlass13device_kernelIN5flash19enable_sm80_to_sm89INS1_16FlashAttnBwdSm80INS1_25CollectiveMainloopBwdSm80ILi1ELi1EN4cute5tupleIJNS5_1CILi32EEENS7_ILi64EEENS7_ILi256EEEEEENS_6half_tEfNS_4arch4Sm80ELb0ELb0ELb1ELb1ELb0ELb0ELb0ELb0ELi2ELi2ELi2ELi1ELb1EEENS1_24CollectiveEpilogueBwdGQAISB_fSE_Li256ELb1ELb0EEENS1_19SingleTileSchedulerILb1ELb0ELb0ELi64EEEEEEEEEvNT_6ParamsE --------------------------
	.section	.nv.info._ZN7cutlass13device_kernelIN5flash19enable_sm80_to_sm89INS1_16FlashAttnBwdSm80INS1_25CollectiveMainloopBwdSm80ILi1ELi1EN4cute5tupleIJNS5_1CILi32EEENS7_ILi64EEENS7_ILi256EEEEEENS_6half_tEfNS_4arch4Sm80ELb0ELb0ELb1ELb1ELb0ELb0ELb0ELb0ELi2ELi2ELi2ELi1ELb1EEENS1_24CollectiveEpilogueBwdGQAISB_fSE_Li256ELb1ELb0EEENS1_19SingleTileSchedulerILb1ELb0ELb0ELi64EEEEEEEEEvNT_6ParamsE,"",@"SHT_CUDA_INFO"
	.sectionflags	@""
	.align	4


	//----- nvinfo : EIATTR_CUDA_API_VERSION
	.align		4
        /*0000*/ 	.byte	0x04, 0x37
        /*0002*/ 	.short	(.L_236 - .L_235)
.L_235:
        /*0004*/ 	.word	0x00000082


	//----- nvinfo : EIATTR_SW2861232_WAR
	.align		4
.L_236:
        /*0008*/ 	.byte	0x01, 0x35
	.zero		2


	//----- nvinfo : EIATTR_PARAM_CBANK
	.align		4
        /*000c*/ 	.byte	0x04, 0x0a
        /*000e*/ 	.short	(.L_238 - .L_237)
	.align		4
.L_237:
        /*0010*/ 	.word	index@(.nv.constant0._ZN7cutlass13device_kernelIN5flash19enable_sm80_to_sm89INS1_16FlashAttnBwdSm80INS1_25CollectiveMainloopBwdSm80ILi1ELi1EN4cute5tupleIJNS5_1CILi32EEENS7_ILi64EEENS7_ILi256EEEEEENS_6half_tEfNS_4arch4Sm80ELb0ELb0ELb1ELb1ELb0ELb0ELb0ELb0ELi2ELi2ELi2ELi1ELb1EEENS1_24CollectiveEpilogueBwdGQAISB_fSE_Li256ELb1ELb0EEENS1_19SingleTileSchedulerILb1ELb0ELb0ELi64EEEEEEEEEvNT_6ParamsE)
        /*0014*/ 	.short	0x0160
        /*0016*/ 	.short	0x0278


	//----- nvinfo : EIATTR_CBANK_PARAM_SIZE
	.align		4
.L_238:
        /*0018*/ 	.byte	0x03, 0x19
        /*001a*/ 	.short	0x0278


	//----- nvinfo : EIATTR_KPARAM_INFO
	.align		4
        /*001c*/ 	.byte	0x04, 0x17
        /*001e*/ 	.short	(.L_240 - .L_239)
.L_239:
        /*0020*/ 	.word	0x00000000
        /*0024*/ 	.short	0x0000
        /*0026*/ 	.short	0x0000
        /*0028*/ 	.byte	0x00, 0xf0, 0xe1, 0x09


	//----- nvinfo : EIATTR_MAXREG_COUNT
	.align		4
.L_240:
        /*002c*/ 	.byte	0x03, 0x1b
        /*002e*/ 	.short	0x00ff


	//----- nvinfo : EIATTR_NUM_BARRIERS
	.align		4
        /*0030*/ 	.byte	0x02, 0x4c
        /*0032*/ 	.byte	0x02
	.zero		1


	//----- nvinfo : EIATTR_ANNOTATIONS
	.align		4
        /*0034*/ 	.byte	0x04, 0x55
        /*0036*/ 	.short	(.L_242 - .L_241)


	//   ....[0]....
.L_241:
        /* <DEDUP_REMOVED lines=47> */


	//----- nvinfo : EIATTR_MERCURY_ISA_VERSION
	.align		4
.L_242:
        /*0310*/ 	.byte	0x03, 0x5f
        /*0312*/ 	.short	0x0000


	//----- nvinfo : EIATTR_COOP_GROUP_MASK_REGIDS
	.align		4
        /*0314*/ 	.byte	0x04, 0x29
        /*0316*/ 	.short	(.L_244 - .L_243)


	//   ....[0]....
.L_243:
        /*0318*/ 	.word	0xffffffff


	//----- nvinfo : EIATTR_COOP_GROUP_INSTR_OFFSETS
	.align		4
.L_244:
        /*031c*/ 	.byte	0x04, 0x28
        /*031e*/ 	.short	(.L_246 - .L_245)


	//   ....[0]....
.L_245:
        /*0320*/ 	.word	0x000000a0


	//----- nvinfo : EIATTR_EXIT_INSTR_OFFSETS
	.align		4
.L_246:
        /*0324*/ 	.byte	0x04, 0x1c
        /*0326*/ 	.short	(.L_248 - .L_247)


	//   ....[0]....
.L_247:
        /*0328*/ 	.word	0x00000340


	//   ....[1]....
        /*032c*/ 	.word	0x00004be0


	//   ....[2]....
        /*0330*/ 	.word	0x00005720


	//----- nvinfo : EIATTR_CTAIDZ_USED
	.align		4
.L_248:
        /*0334*/ 	.byte	0x01, 0x04
	.zero		2


	//----- nvinfo : EIATTR_MAX_THREADS
	.align		4
        /*0338*/ 	.byte	0x04, 0x05
        /*033a*/ 	.short	(.L_250 - .L_249)
.L_249:
        /*033c*/ 	.word	0x00000100
        /*0340*/ 	.word	0x00000001
        /*0344*/ 	.word	0x00000001
.L_250:


//--------------------- .nv.info._ZN7cutlass13device_kernelIN5flash19enable_sm80_to_sm89INS1_16FlashAttnBwdSm80INS1_25CollectiveMainloopBwdSm80ILi1ELi1EN4cute5tupleIJNS5_1CILi32EEENS7_ILi64EEENS7_ILi256EEEEEENS_6half_tEfNS_4arch4Sm80ELb0ELb1ELb1ELb0ELb0ELb0ELb0ELb0ELi2ELi2ELi2ELi1ELb1EEENS1_21CollectiveEpilogueBwdISB_SC_SE_Li256ELb0ELb0ELi4EEENS1_19SingleTileSchedulerILb0ELb0ELb0ELi64EEEEEEEEEvNT_6ParamsE --------------------------
	.section	.nv.info._ZN7cutlass13device_kernelIN5flash19enable_sm80_to_sm89INS1_16FlashAttnBwdSm80INS1_25CollectiveMainloopBwdSm80ILi1ELi1EN4cute5tupleIJNS5_1CILi32EEENS7_ILi64EEENS7_ILi256EEEEEENS_6half_tEfNS_4arch4Sm80ELb0ELb1ELb1ELb0ELb0ELb0ELb0ELb0ELi2ELi2ELi2ELi1ELb1EEENS1_21CollectiveEpilogueBwdISB_SC_SE_Li256ELb0ELb0ELi4EEENS1_19SingleTileSchedulerILb0ELb0ELb0ELi64EEEEEEEEEvNT_6ParamsE,"",@"SHT_CUDA_INFO"
	.sectionflags	@""
	.align	4


	//----- nvinfo : EIATTR_CUDA_API_VERSION
	.align		4
        /*0000*/ 	.byte	0x04, 0x37
        /*0002*/ 	.short	(.L_252 - .L_251)
.L_251:
        /*0004*/ 	.word	0x00000082


	//----- nvinfo : EIATTR_SW2861232_WAR
	.align		4
.L_252:
        /*0008*/ 	.byte	0x01, 0x35
	.zero		2


	//----- nvinfo : EIATTR_PARAM_CBANK
	.align		4
        /*000c*/ 	.byte	0x04, 0x0a
        /*000e*/ 	.short	(.L_254 - .L_253)
	.align		4
.L_253:
        /*0010*/ 	.word	index@(.nv.constant0._ZN7cutlass13device_kernelIN5flash19enable_sm80_to_sm89INS1_16FlashAttnBwdSm80INS1_25CollectiveMainloopBwdSm80ILi1ELi1EN4cute5tupleIJNS5_1CILi32EEENS7_ILi64EEENS7_ILi256EEEEEENS_6half_tEfNS_4arch4Sm80ELb0ELb1ELb1ELb0ELb0ELb0ELb0ELb0ELi2ELi2ELi2ELi1ELb1EEENS1_21CollectiveEpilogueBwdISB_SC_SE_Li256ELb0ELb0ELi4EEENS1_19SingleTileSchedulerILb0ELb0ELb0ELi64EEEEEEEEEvNT_6ParamsE)
        /*0014*/ 	.short	0x0160
        /*0016*/ 	.short	0x0270


	//----- nvinfo : EIATTR_CBANK_PARAM_SIZE
	.align		4
.L_254:
        /*0018*/ 	.byte	0x03, 0x19
        /*001a*/ 	.short	0x0270


	//----- nvinfo : EIATTR_KPARAM_INFO
	.align		4
        /*001c*/ 	.byte	0x04, 0x17
        /*001e*/ 	.short	(.L_256 - .L_255)
.L_255:
        /*0020*/ 	.word	0x00000000
        /*0024*/ 	.short	0x0000
        /*0026*/ 	.short	0x0000
        /*0028*/ 	.byte	0x00, 0xf0, 0xc1, 0x09


	//----- nvinfo : EIATTR_MAXREG_COUNT
	.align		4
.L_256:
        /*002c*/ 	.byte	0x03, 0x1b
        /*002e*/ 	.short	0x00ff


	//----- nvinfo : EIATTR_NUM_BARRIERS
	.align		4
        /*0030*/ 	.byte	0x02, 0x4c
        /*0032*/ 	.byte	0x02
	.zero		1


	//----- nvinfo : EIATTR_ANNOTATIONS
	.align		4
        /*0034*/ 	.byte	0x04, 0x55
        /*0036*/ 	.short	(.L_258 - .L_257)


	//   ....[0]....
.L_257:
        /* <DEDUP_REMOVED lines=48> */


	//----- nvinfo : EIATTR_MERCURY_ISA_VERSION
	.align		4
.L_258:
        /*0320*/ 	.byte	0x03, 0x5f
        /*0322*/ 	.short	0x0000


	//----- nvinfo : EIATTR_EXIT_INSTR_OFFSETS
	.align		4
        /*0324*/ 	.byte	0x04, 0x1c
        /*0326*/ 	.short	(.L_260 - .L_259)


	//   ....[0]....
.L_259:
        /*0328*/ 	.word	0x00000040


	//   ....[1]....
        /*032c*/ 	.word	0x00007060


	//   ....[2]....
        /*0330*/ 	.word	0x00007120


	//   ....[3]....
        /*0334*/ 	.word	0x00008220


	//   ....[4]....
        /*0338*/ 	.word	0x000082d0


	//----- nvinfo : EIATTR_CTAIDZ_USED
	.align		4
.L_260:
        /*033c*/ 	.byte	0x01, 0x04
	.zero		2


	//----- nvinfo : EIATTR_MAX_THREADS
	.align		4
        /*0340*/ 	.byte	0x04, 0x05
        /*0342*/ 	.short	(.L_262 - .L_261)
.L_261:
        /*0344*/ 	.word	0x00000100
        /*0348*/ 	.word	0x00000001
        /*034c*/ 	.word	0x00000001


	//----- nvinfo : EIATTR_CRS_STACK_SIZE
	.align		4
.L_262:
        /*0350*/ 	.byte	0x04, 0x1e
        /*0352*/ 	.short	(.L_264 - .L_263)
.L_263:
        /*0354*/ 	.word	0x00000000
.L_264:


//--------------------- .nv.info._ZN7cutlass13device_kernelIN5flash19enable_sm80_to_sm89INS1_16FlashAttnBwdSm80INS1_25CollectiveMainloopBwdSm80ILi1ELi1EN4cute5tupleIJNS5_1CILi32EEENS7_ILi64EEENS7_ILi256EEEEEENS_6half_tEfNS_4arch4Sm80ELb0ELb1ELb1ELb0ELb0ELb0ELb0ELb0ELi2ELi2ELi2ELi1ELb1EEENS1_24CollectiveEpilogueBwdGQAISB_fSE_Li256ELb0ELb0EEENS1_19SingleTileSchedulerILb0ELb0ELb0ELi64EEEEEEEEEvNT_6ParamsE --------------------------
	.section	.nv.info._ZN7cutlass13device_kernelIN5flash19enable_sm80_to_sm89INS1_16FlashAttnBwdSm80INS1_25CollectiveMainloopBwdSm80ILi1ELi1EN4cute5tupleIJNS5_1CILi32EEENS7_ILi64EEENS7_ILi256EEEEEENS_6half_tEfNS_4arch4Sm80ELb0ELb1ELb1ELb0ELb0ELb0ELb0ELb0ELi2ELi2ELi2ELi1ELb1EEENS1_24CollectiveEpilogueBwdGQAISB_fSE_Li256ELb0ELb0EEENS1_19SingleTileSchedulerILb0ELb0ELb0ELi64EEEEEEEEEvNT_6ParamsE,"",@"SHT_CUDA_INFO"
	.sectionflags	@""
	.align	4


	//----- nvinfo : EIATTR_CUDA_API_VERSION
	.align		4
        /*0000*/ 	.byte	0x04, 0x37
        /*0002*/ 	.short	(.L_266 - .L_265)
.L_265:
        /*0004*/ 	.word	0x00000082


	//----- nvinfo : EIATTR_SW2861232_WAR
	.align		4
.L_266:
        /*0008*/ 	.byte	0x01, 0x35
	.zero		2


	//----- nvinfo : EIATTR_PARAM_CBANK
	.align		4
        /*000c*/ 	.byte	0x04, 0x0a
        /*000e*/ 	.short	(.L_268 - .L_267)
	.align		4
.L_267:
        /*0010*/ 	.word	index@(.nv.constant0._ZN7cutlass13device_kernelIN5flash19enable_sm80_to_sm89INS1_16FlashAttnBwdSm80INS1_25CollectiveMainloopBwdSm80ILi1ELi1EN4cute5tupleIJNS5_1CILi32EEENS7_ILi64EEENS7_ILi256EEEEEENS_6half_tEfNS_4arch4Sm80ELb0ELb1ELb1ELb0ELb0ELb0ELb0ELb0ELi2ELi2ELi2ELi1ELb1EEENS1_24CollectiveEpilogueBwdGQAISB_fSE_Li256ELb0ELb0EEENS1_19SingleTileSchedulerILb0ELb0ELb0ELi64EEEEEEEEEvNT_6ParamsE)
        /*0014*/ 	.short	0x0160
        /*0016*/ 	.short	0x0278


	//----- nvinfo : EIATTR_CBANK_PARAM_SIZE
	.align		4
.L_268:
        /*0018*/ 	.byte	0x03, 0x19
        /*001a*/ 	.short	0x0278


	//----- nvinfo : EIATTR_KPARAM_INFO
	.align		4
        /*001c*/ 	.byte	0x04, 0x17
        /*001e*/ 	.short	(.L_270 - .L_269)
.L_269:
        /*0020*/ 	.word	0x00000000
        /*0024*/ 	.short	0x0000
        /*0026*/ 	.short	0x0000
        /*0028*/ 	.byte	0x00, 0xf0, 0xe1, 0x09


	//----- nvinfo : EIATTR_MAXREG_COUNT
	.align		4
.L_270:
        /*002c*/ 	.byte	0x03, 0x1b
        /*002e*/ 	.short	0x00ff


	//----- nvinfo : EIATTR_NUM_BARRIERS
	.align		4
        /*0030*/ 	.byte	0x02, 0x4c
        /*0032*/ 	.byte	0x02
	.zero		1


	//----- nvinfo : EIATTR_ANNOTATIONS
	.align		4
        /*0034*/ 	.byte	0x04, 0x55
        /*0036*/ 	.short	(.L_272 - .L_271)


	//   ....[0]....
.L_271:
        /* <DEDUP_REMOVED lines=47> */


	//----- nvinfo : EIATTR_MERCURY_ISA_VERSION
	.align		4
.L_272:
        /*0318*/ 	.byte	0x03, 0x5f
        /*031a*/ 	.short	0x0000


	//----- nvinfo : EIATTR_EXIT_INSTR_OFFSETS
	.align		4
        /*031c*/ 	.byte	0x04, 0x1c
        /*031e*/ 	.short	(.L_274 - .L_273)


	//   ....[0]....
.L_273:
        /*0320*/ 	.word	0x00000040


	//   ....[1]....
        /*0324*/ 	.word	0x000053e0


	//   ....[2]....
        /*0328*/ 	.word	0x00005e10


	//----- nvinfo : EIATTR_CTAIDZ_USED
	.align		4
.L_274:
        /*032c*/ 	.byte	0x01, 0x04
	.zero		2


	//----- nvinfo : EIATTR_MAX_THREADS
	.align		4
        /*0330*/ 	.byte	0x04, 0x05
        /*0332*/ 	.short	(.L_276 - .L_275)
.L_275:
        /*0334*/ 	.word	0x00000100
        /*0338*/ 	.word	0x00000001
        /*033c*/ 	.word	0x00000001


	//----- nvinfo : EIATTR_CRS_STACK_SIZE
	.align		4
.L_276:
        /*0340*/ 	.byte	0x04, 0x1e
        /*0342*/ 	.short	(.L_278 - .L_277)
.L_277:
        /*0344*/ 	.word	0x00000000
.L_278:


//--------------------- .nv.info._ZN7cutlass13device_kernelIN5flash19enable_sm80_to_sm89INS1_16FlashAttnBwdSm80INS1_25CollectiveMainloopBwdSm80ILi1ELi1EN4cute5tupleIJNS5_1CILi32EEENS7_ILi64EEENS7_ILi256EEEEEENS_6half_tEfNS_4arch4Sm80ELb0ELb1ELb1ELb1ELb0ELb0ELb0ELb0ELi2ELi2ELi2ELi1ELb1EEENS1_21CollectiveEpilogueBwdISB_SC_SE_Li256ELb1ELb0ELi4EEENS1_19SingleTileSchedulerILb1ELb0ELb0ELi64EEEEEEEEEvNT_6ParamsE --------------------------
	.section	.nv.info._ZN7cutlass13device_kernelIN5flash19enable_sm80_to_sm89INS1_16FlashAttnBwdSm80INS1_25CollectiveMainloopBwdSm80ILi1ELi1EN4cute5tupleIJNS5_1CILi32EEENS7_ILi64EEENS7_ILi256EEEEEENS_6half_tEfNS_4arch4Sm80ELb0ELb1ELb1ELb1ELb0ELb0ELb0ELb0ELi2ELi2ELi2ELi1ELb1EEENS1_21CollectiveEpilogueBwdISB_SC_SE_Li256ELb1ELb0ELi4EEENS1_19SingleTileSchedulerILb1ELb0ELb0ELi64EEEEEEEEEvNT_6ParamsE,"",@"SHT_CUDA_INFO"
	.sectionflags	@""
	.align	4


	//----- nvinfo : EIATTR_CUDA_API_VERSION
	.align		4
        /*0000*/ 	.byte	0x04, 0x37
        /*0002*/ 	.short	(.L_280 - .L_279)
.L_279:
        /*0004*/ 	.word	0x00000082


	//----- nvinfo : EIATTR_SW2861232_WAR
	.align		4
.L_280:
        /*0008*/ 	.byte	0x01, 0x35
	.zero		2


	//----- nvinfo : EIATTR_PARAM_CBANK
	.align		4
        /*000c*/ 	.byte	0x04, 0x0a
        /*000e*/ 	.short	(.L_282 - .L_281)
	.align		4
.L_281:
        /*0010*/ 	.word	index@(.nv.constant0._ZN7cutlass13device_kernelIN5flash19enable_sm80_to_sm89INS1_16FlashAttnBwdSm80INS1_25CollectiveMainloopBwdSm80ILi1ELi1EN4cute5tupleIJNS5_1CILi32EEENS7_ILi64EEENS7_ILi256EEEEEENS_6half_tEfNS_4arch4Sm80ELb0ELb1ELb1ELb1ELb0ELb0ELb0ELb0ELi2ELi2ELi2ELi1ELb1EEENS1_21CollectiveEpilogueBwdISB_SC_SE_Li256ELb1ELb0ELi4EEENS1_19SingleTileSchedulerILb1ELb0ELb0ELi64EEEEEEEEEvNT_6ParamsE)
        /*0014*/ 	.short	0x0160
        /*0016*/ 	.short	0x0270


	//----- nvinfo : EIATTR_CBANK_PARAM_SIZE
	.align		4
.L_282:
        /*0018*/ 	.byte	0x03, 0x19
        /*001a*/ 	.short	0x0270


	//----- nvinfo : EIATTR_KPARAM_INFO
	.align		4
        /*001c*/ 	.byte	0x04, 0x17
        /*001e*/ 	.short	(.L_284 - .L_283)
.L_283:
        /*0020*/ 	.word	0x00000000
        /*0024*/ 	.short	0x0000
        /*0026*/ 	.short	0x0000
        /*0028*/ 	.byte	0x00, 0xf0, 0xc1, 0x09


	//----- nvinfo : EIATTR_MAXREG_COUNT
	.align		4
.L_284:
        /*002c*/ 	.byte	0x03, 0x1b
        /*002e*/ 	.short	0x00ff


	//----- nvinfo : EIATTR_NUM_BARRIERS
	.align		4
        /*0030*/ 	.byte	0x02, 0x4c
        /*0032*/ 	.byte	0x02
	.zero		1


	//----- nvinfo : EIATTR_ANNOTATIONS
	.align		4
        /*0034*/ 	.byte	0x04, 0x55
        /*0036*/ 	.short	(.L_286 - .L_285)


	//   ....[0]....
.L_285:
        /* <DEDUP_REMOVED lines=47> */


	//----- nvinfo : EIATTR_MERCURY_ISA_VERSION
	.align		4
.L_286:
        /*0318*/ 	.byte	0x03, 0x5f
        /*031a*/ 	.short	0x0000


	//----- nvinfo : EIATTR_COOP_GROUP_MASK_REGIDS
	.align		4
        /*031c*/ 	.byte	0x04, 0x29
        /*031e*/ 	.short	(.L_288 - .L_287)


	//   ....[0]....
.L_287:
        /*0320*/ 	.word	0xffffffff


	//----- nvinfo : EIATTR_COOP_GROUP_INSTR_OFFSETS
	.align		4
.L_288:
        /*0324*/ 	.byte	0x04, 0x28
        /*0326*/ 	.short	(.L_290 - .L_289)


	//   ....[0]....
.L_289:
        /*0328*/ 	.word	0x000000a0


	//----- nvinfo : EIATTR_EXIT_INSTR_OFFSETS
	.align		4
.L_290:
        /*032c*/ 	.byte	0x04, 0x1c
        /*032e*/ 	.short	(.L_292 - .L_291)


	//   ....[0]....
.L_291:
        /*0330*/ 	.word	0x00000340


	//   ....[1]....
        /*0334*/ 	.word	0x000074a0


	//   ....[2]....
        /*0338*/ 	.word	0x00007560


	//   ....[3]....
        /*033c*/ 	.word	0x000087b0


	//   ....[4]....
        /*0340*/ 	.word	0x00008870


	//----- nvinfo : EIATTR_CTAIDZ_USED
	.align		4
.L_292:
        /*0344*/ 	.byte	0x01, 0x04
	.zero		2


	//----- nvinfo : EIATTR_MAX_THREADS
	.align		4
        /*0348*/ 	.byte	0x04, 0x05
        /*034a*/ 	.short	(.L_294 - .L_293)
.L_293:
        /*034c*/ 	.word	0x00000100
        /*0350*/ 	.word	0x00000001
        /*0354*/ 	.word	0x00000001


	//----- nvinfo : EIATTR_CRS_STACK_SIZE
	.align		4
.L_294:
        /*0358*/ 	.byte	0x04, 0x1e
        /*035a*/ 	.short	(.L_296 - .L_295)
.L_295:
        /*035c*/ 	.word	0x00000000
.L_296:


//--------------------- .nv.info._ZN7cutlass13device_kernelIN5flash19enable_sm80_to_sm89INS1_16FlashAttnBwdSm80INS1_25CollectiveMainloopBwdSm80ILi1ELi1EN4cute5tupleIJNS5_1CILi32EEENS7_ILi64EEENS7_ILi256EEEEEENS_6half_tEfNS_4arch4Sm80ELb0ELb1ELb1ELb1ELb0ELb0ELb0ELb0ELi2ELi2ELi2ELi1ELb1EEENS1_24CollectiveEpilogueBwdGQAISB_fSE_Li256ELb1ELb0EEENS1_19SingleTileSchedulerILb1ELb0ELb0ELi64EEEEEEEEEvNT_6ParamsE --------------------------
	.section	.nv.info._ZN7cutlass13device_kernelIN5flash19enable_sm80_to_sm89INS1_16FlashAttnBwdSm80INS1_25CollectiveMainloopBwdSm80ILi1ELi1EN4cute5tupleIJNS5_1CILi32EEENS7_ILi64EEENS7_ILi256EEEEEENS_6half_tEfNS_4arch4Sm80ELb0ELb1ELb1ELb1ELb0ELb0ELb0ELb0ELi2ELi2ELi2ELi1ELb1EEENS1_24CollectiveEpilogueBwdGQAISB_fSE_Li256ELb1ELb0EEENS1_19SingleTileSchedulerILb1ELb0ELb0ELi64EEEEEEEEEvNT_6ParamsE,"",@"SHT_CUDA_INFO"
	.sectionflags	@""
	.align	4


	//----- nvinfo : EIATTR_CUDA_API_VERSION
	.align		4
        /*0000*/ 	.byte	0x04, 0x37
        /*0002*/ 	.short	(.L_298 - .L_297)
.L_297:
        /*0004*/ 	.word	0x00000082


	//----- nvinfo : EIATTR_SW2861232_WAR
	.align		4
.L_298:
        /*0008*/ 	.byte	0x01, 0x35
	.zero		2


	//----- nvinfo : EIATTR_PARAM_CBANK
	.align		4
        /*000c*/ 	.byte	0x04, 0x0a
        /*000e*/ 	.short	(.L_300 - .L_299)
	.align		4
.L_299:
        /*0010*/ 	.word	index@(.nv.constant0._ZN7cutlass13device_kernelIN5flash19enable_sm80_to_sm89INS1_16FlashAttnBwdSm80INS1_25CollectiveMainloopBwdSm80ILi1ELi1EN4cute5tupleIJNS5_1CILi32EEENS7_ILi64EEENS7_ILi256EEEEEENS_6half_tEfNS_4arch4Sm80ELb0ELb1ELb1ELb1ELb0ELb0ELb0ELb0ELi2ELi2ELi2ELi1ELb1EEENS1_24CollectiveEpilogueBwdGQAISB_fSE_Li256ELb1ELb0EEENS1_19SingleTileSchedulerILb1ELb0ELb0ELi64EEEEEEEEEvNT_6ParamsE)
        /*0014*/ 	.short	0x0160
        /*0016*/ 	.short	0x0278


	//----- nvinfo : EIATTR_CBANK_PARAM_SIZE
	.align		4
.L_300:
        /*0018*/ 	.byte	0x03, 0x19
        /*001a*/ 	.short	0x0278


	//----- nvinfo : EIATTR_KPARAM_INFO
	.align		4
        /*001c*/ 	.byte	0x04, 0x17
        /*001e*/ 	.short	(.L_302 - .L_301)
.L_301:
        /*0020*/ 	.word	0x00000000
        /*0024*/ 	.short	0x0000
        /*0026*/ 	.short	0x0000
        /*0028*/ 	.byte	0x00, 0xf0, 0xe1, 0x09


	//----- nvinfo : EIATTR_MAXREG_COUNT
	.align		4
.L_302:
        /*002c*/ 	.byte	0x03, 0x1b
        /*002e*/ 	.short	0x00ff


	//----- nvinfo : EIATTR_NUM_BARRIERS
	.align		4
        /*0030*/ 	.byte	0x02, 0x4c
        /*0032*/ 	.byte	0x02
	.zero		1


	//----- nvinfo : EIATTR_ANNOTATIONS
	.align		4
        /*0034*/ 	.byte	0x04, 0x55
        /*0036*/ 	.short	(.L_304 - .L_303)


	//   ....[0]....
.L_303:
        /* <DEDUP_REMOVED lines=47> */


	//----- nvinfo : EIATTR_MERCURY_ISA_VERSION
	.align		4
.L_304:
        /*0310*/ 	.byte	0x03, 0x5f
        /*0312*/ 	.short	0x0000


	//----- nvinfo : EIATTR_COOP_GROUP_MASK_REGIDS
	.align		4
        /*0314*/ 	.byte	0x04, 0x29
        /*0316*/ 	.short	(.L_306 - .L_305)


	//   ....[0]....
.L_305:
        /*0318*/ 	.word	0xffffffff


	//----- nvinfo : EIATTR_COOP_GROUP_INSTR_OFFSETS
	.align		4
.L_306:
        /*031c*/ 	.byte	0x04, 0x28
        /*031e*/ 	.short	(.L_308 - .L_307)


	//   ....[0]....
.L_307:
        /*0320*/ 	.word	0x000000a0


	//----- nvinfo : EIATTR_EXIT_INSTR_OFFSETS
	.align		4
.L_308:
        /*0324*/ 	.byte	0x04, 0x1c
        /*0326*/ 	.short	(.L_310 - .L_309)


	//   ....[0]....
.L_309:
        /*0328*/ 	.word	0x00000340


	//   ....[1]....
        /*032c*/ 	.word	0x000056d0


	//   ....[2]....
        /*0330*/ 	.word	0x00006200


	//----- nvinfo : EIATTR_CTAIDZ_USED
	.align		4
.L_310:
        /*0334*/ 	.byte	0x01, 0x04
	.zero		2


	//----- nvinfo : EIATTR_MAX_THREADS
	.align		4
        /*0338*/ 	.byte	0x04, 0x05
        /*033a*/ 	.short	(.L_312 - .L_311)
.L_311:
        /*033c*/ 	.word	0x00000100
        /*0340*/ 	.word	0x00000001
        /*0344*/ 	.word	0x00000001


	//----- nvinfo : EIATTR_CRS_STACK_SIZE
	.align		4
.L_312:
        /*0348*/ 	.byte	0x04, 0x1e
        /*034a*/ 	.short	(.L_314 - .L_313)
.L_313:
        /*034c*/ 	.word	0x00000000
.L_314:


//--------------------- .nv.info._ZN7cutlass13device_kernelIN5flash19enable_sm80_to_sm89INS1_16FlashAttnBwdSm80INS1_25CollectiveMainloopBwdSm80ILi1ELi1EN4cute5tupleIJNS5_1CILi32EEENS7_ILi64EEENS7_ILi256EEEEEENS_6half_tEfNS_4arch4Sm80ELb1ELb0ELb1ELb0ELb0ELb0ELb0ELb0ELi2ELi2ELi2ELi1ELb1EEENS1_21CollectiveEpilogueBwdISB_SC_SE_Li256ELb0ELb0ELi4EEENS1_25SingleTileBwdLPTSchedulerILb0ELi64ELb0EEEEEEEEEvNT_6ParamsE --------------------------
	.section	.nv.info._ZN7cutlass13device_kernelIN5flash19enable_sm80_to_sm89INS1_16FlashAttnBwdSm80INS1_25CollectiveMainloopBwdSm80ILi1ELi1EN4cute5tupleIJNS5_1CILi32EEENS7_ILi64EEENS7_ILi256EEEEEENS_6half_tEfNS_4arch4Sm80ELb1ELb0ELb1ELb0ELb0ELb0ELb0ELb0ELi2ELi2ELi2ELi1ELb1EEENS1_21CollectiveEpilogueBwdISB_SC_SE_Li256ELb0ELb0ELi4EEENS1_25SingleTileBwdLPTSchedulerILb0ELi64ELb0EEEEEEEEEvNT_6ParamsE,"",@"SHT_CUDA_INFO"
	.sectionflags	@""
	.align	4


	//----- nvinfo : EIATTR_CUDA_API_VERSION
	.align		4
        /*0000*/ 	.byte	0x04, 0x37
        /*0002*/ 	.short	(.L_316 - .L_315)
.L_315:
        /*0004*/ 	.word	0x00000082


	//----- nvinfo : EIATTR_SW2861232_WAR
	.align		4
.L_316:
        /*0008*/ 	.byte	0x01, 0x35
	.zero		2


	//----- nvinfo : EIATTR_PARAM_CBANK
	.align		4
        /*000c*/ 	.byte	0x04, 0x0a
        /*000e*/ 	.short	(.L_318 - .L_317)
	.align		4
.L_317:
        /*0010*/ 	.word	index@(.nv.constant0._ZN7cutlass13device_kernelIN5flash19enable_sm80_to_sm89INS1_16FlashAttnBwdSm80INS1_25CollectiveMainloopBwdSm80ILi1ELi1EN4cute5tupleIJNS5_1CILi32EEENS7_ILi64EEENS7_ILi256EEEEEENS_6half_tEfNS_4arch4Sm80ELb1ELb0ELb1ELb0ELb0ELb0ELb0ELb0ELi2ELi2ELi2ELi1ELb1EEENS1_21CollectiveEpilogueBwdISB_SC_SE_Li256ELb0ELb0ELi4EEENS1_25SingleTileBwdLPTSchedulerILb0ELi64ELb0EEEEEEEEEvNT_6ParamsE)
        /*0014*/ 	.short	0x0160
        /*0016*/ 	.short	0x0288


	//----- nvinfo : EIATTR_CBANK_PARAM_SIZE
	.align		4
.L_318:
        /*0018*/ 	.byte	0x03, 0x19
        /*001a*/ 	.short	0x0288


	//----- nvinfo : EIATTR_KPARAM_INFO
	.align		4
        /*001c*/ 	.byte	0x04, 0x17
        /*001e*/ 	.short	(.L_320 - .L_319)
.L_319:
        /*0020*/ 	.word	0x00000000
        /*0024*/ 	.short	0x0000
        /*0026*/ 	.short	0x0000
        /*0028*/ 	.byte	0x00, 0xf0, 0x21, 0x0a


	//----- nvinfo : EIATTR_MAXREG_COUNT
	.align		4
.L_320:
        /*002c*/ 	.byte	0x03, 0x1b
        /*002e*/ 	.short	0x00ff


	//----- nvinfo : EIATTR_NUM_BARRIERS
	.align		4
        /*0030*/ 	.byte	0x02, 0x4c
        /*0032*/ 	.byte	0x02
	.zero		1


	//----- nvinfo : EIATTR_ANNOTATIONS
	.align		4
        /*0034*/ 	.byte	0x04, 0x55
        /*0036*/ 	.short	(.L_322 - .L_321)


	//   ....[0]....
.L_321:
        /* <DEDUP_REMOVED lines=48> */


	//----- nvinfo : EIATTR_MERCURY_ISA_VERSION
	.align		4
.L_322:
        /*0320*/ 	.byte	0x03, 0x5f
        /*0322*/ 	.short	0x0000


	//----- nvinfo : EIATTR_COOP_GROUP_MASK_REGIDS
	.align		4
        /*0324*/ 	.byte	0x04, 0x29
        /*0326*/ 	.short	(.L_324 - .L_323)


	//   ....[0]....
.L_323:
        /*0328*/ 	.word	0xffffffff


	//----- nvinfo : EIATTR_COOP_GROUP_INSTR_OFFSETS
	.align		4
.L_324:
        /*032c*/ 	.byte	0x04, 0x28
        /*032e*/ 	.short	(.L_326 - .L_325)


	//   ....[0]....
.L_325:
        /*0330*/ 	.word	0x00000090


	//----- nvinfo : EIATTR_EXIT_INSTR_OFFSETS
	.align		4
.L_326:
        /*0334*/ 	.byte	0x04, 0x1c
        /*0336*/ 	.short	(.L_328 - .L_327)


	//   ....[0]....
.L_327:
        /*0338*/ 	.word	0x00000580


	//   ....[1]....
        /*033c*/ 	.word	0x00006f60


	//   ....[2]....
        /*0340*/ 	.word	0x00007020


	//   ....[3]....
        /*0344*/ 	.word	0x00008180


	//   ....[4]....
        /*0348*/ 	.word	0x00008230


	//----- nvinfo : EIATTR_MAX_THREADS
	.align		4
.L_328:
        /*034c*/ 	.byte	0x04, 0x05
        /*034e*/ 	.short	(.L_330 - .L_329)
.L_329:
        /*0350*/ 	.word	0x00000100
        /*0354*/ 	.word	0x00000001
        /*0358*/ 	.word	0x00000001


	//----- nvinfo : EIATTR_CRS_STACK_SIZE
	.align		4
.L_330:
        /*035c*/ 	.byte	0x04, 0x1e
        /*035e*/ 	.short	(.L_332 - .L_331)
.L_331:
        /*0360*/ 	.word	0x00000000
.L_332:


//--------------------- .nv.info._ZN7cutlass13device_kernelIN5flash19enable_sm80_to_sm89INS1_16FlashAttnBwdSm80INS1_25CollectiveMainloopBwdSm80ILi1ELi1EN4cute5tupleIJNS5_1CILi32EEENS7_ILi64EEENS7_ILi256EEEEEENS_6half_tEfNS_4arch4Sm80ELb1ELb0ELb1ELb0ELb0ELb0ELb0ELb0ELi2ELi2ELi2ELi1ELb1EEENS1_24CollectiveEpilogueBwdGQAISB_fSE_Li256ELb0ELb0EEENS1_25SingleTileBwdLPTSchedulerILb0ELi64ELb0EEEEEEEEEvNT_6ParamsE --------------------------
	.section	.nv.info._ZN7cutlass13device_kernelIN5flash19enable_sm80_to_sm89INS1_16FlashAttnBwdSm80INS1_25CollectiveMainloopBwdSm80ILi1ELi1EN4cute5tupleIJNS5_1CILi32EEENS7_ILi64EEENS7_ILi256EEEEEENS_6half_tEfNS_4arch4Sm80ELb1ELb0ELb1ELb0ELb0ELb0ELb0ELb0ELi2ELi2ELi2ELi1ELb1EEENS1_24CollectiveEpilogueBwdGQAISB_fSE_Li256ELb0ELb0EEENS1_25SingleTileBwdLPTSchedulerILb0ELi64ELb0EEEEEEEEEvNT_6ParamsE,"",@"SHT_CUDA_INFO"
	.sectionflags	@""
	.align	4


	//----- nvinfo : EIATTR_CUDA_API_VERSION
	.align		4
        /*0000*/ 	.byte	0x04, 0x37
        /*0002*/ 	.short	(.L_334 - .L_333)
.L_333:
        /*0004*/ 	.word	0x00000082


	//----- nvinfo : EIATTR_SW2861232_WAR
	.align		4
.L_334:
        /*0008*/ 	.byte	0x01, 0x35
	.zero		2


	//----- nvinfo : EIATTR_PARAM_CBANK
	.align		4
        /*000c*/ 	.byte	0x04, 0x0a
        /*000e*/ 	.short	(.L_336 - .L_335)
	.align		4
.L_335:
        /*0010*/ 	.word	index@(.nv.constant0._ZN7cutlass13device_kernelIN5flash19enable_sm80_to_sm89INS1_16FlashAttnBwdSm80INS1_25CollectiveMainloopBwdSm80ILi1ELi1EN4cute5tupleIJNS5_1CILi32EEENS7_ILi64EEENS7_ILi256EEEEEENS_6half_tEfNS_4arch4Sm80ELb1ELb0ELb1ELb0ELb0ELb0ELb0ELb0ELi2ELi2ELi2ELi1ELb1EEENS1_24CollectiveEpilogueBwdGQAISB_fSE_Li256ELb0ELb0EEENS1_25SingleTileBwdLPTSchedulerILb0ELi64ELb0EEEEEEEEEvNT_6ParamsE)
        /*0014*/ 	.short	0x0160
        /*0016*/ 	.short	0x0290


	//----- nvinfo : EIATTR_CBANK_PARAM_SIZE
	.align		4
.L_336:
        /*0018*/ 	.byte	0x03, 0x19
        /*001a*/ 	.short	0x0290


	//----- nvinfo : EIATTR_KPARAM_INFO
	.align		4
        /*001c*/ 	.byte	0x04, 0x17
        /*001e*/ 	.short	(.L_338 - .L_337)
.L_337:
        /*0020*/ 	.word	0x00000000
        /*0024*/ 	.short	0x0000
        /*0026*/ 	.short	0x0000
        /*0028*/ 	.byte	0x00, 0xf0, 0x41, 0x0a


	//----- nvinfo : EIATTR_MAXREG_COUNT
	.align		4
.L_338:
        /*002c*/ 	.byte	0x03, 0x1b
        /*002e*/ 	.short	0x00ff


	//----- nvinfo : EIATTR_NUM_BARRIERS
	.align		4
        /*0030*/ 	.byte	0x02, 0x4c
        /*0032*/ 	.byte	0x02
	.zero		1


	//----- nvinfo : EIATTR_ANNOTATIONS
	.align		4
        /*0034*/ 	.byte	0x04, 0x55
        /*0036*/ 	.short	(.L_340 - .L_339)


	//   ....[0]....
.L_339:
        /* <DEDUP_REMOVED lines=47> */


	//----- nvinfo : EIATTR_MERCURY_ISA_VERSION
	.align		4
.L_340:
        /*0318*/ 	.byte	0x03, 0x5f
        /*031a*/ 	.short	0x0000


	//----- nvinfo : EIATTR_COOP_GROUP_MASK_REGIDS
	.align		4
        /*031c*/ 	.byte	0x04, 0x29
        /*031e*/ 	.short	(.L_342 - .L_341)


	//   ....[0]....
.L_341:
        /*0320*/ 	.word	0xffffffff


	//----- nvinfo : EIATTR_COOP_GROUP_INSTR_OFFSETS
	.align		4
.L_342:
        /*0324*/ 	.byte	0x04, 0x28
        /*0326*/ 	.short	(.L_344 - .L_343)


	//   ....[0]....
.L_343:
        /*0328*/ 	.word	0x00000090


	//----- nvinfo : EIATTR_EXIT_INSTR_OFFSETS
	.align		4
.L_344:
        /*032c*/ 	.byte	0x04, 0x1c
        /*032e*/ 	.short	(.L_346 - .L_345)


	//   ....[0]....
.L_345:
        /*0330*/ 	.word	0x00000580


	//   ....[1]....
        /*0334*/ 	.word	0x00005180


	//   ....[2]....
        /*0338*/ 	.word	0x00005c20


	//----- nvinfo : EIATTR_MAX_THREADS
	.align		4
.L_346:
        /*033c*/ 	.byte	0x04, 0x05
        /*033e*/ 	.short	(.L_348 - .L_347)
.L_347:
        /*0340*/ 	.word	0x00000100
        /*0344*/ 	.word	0x00000001
        /*0348*/ 	.word	0x00000001
.L_348:


//--------------------- .nv.info._ZN7cutlass13device_kernelIN5flash22FlashAttnBwdPreprocessIN4cute5tupleIJNS3_1CILi32EEENS5_ILi256EEEEEENS_6half_tEfNS_4arch4Sm80ELb1ELb0EEEEEvNT_6ParamsE --------------------------
	.section	.nv.info._ZN7cutlass13device_kernelIN5flash22FlashAttnBwdPreprocessIN4cute5tupleIJNS3_1CILi32EEENS5_ILi256EEEEEENS_6half_tEfNS_4arch4Sm80ELb1ELb0EEEEEvNT_6ParamsE,"",@"SHT_CUDA_INFO"
	.sectionflags	@""
	.align	4


	//----- nvinfo : EIATTR_CUDA_API_VERSION
	.align		4
        /*0000*/ 	.byte	0x04, 0x37
        /*0002*/ 	.short	(.L_350 - .L_349)
.L_349:
        /*0004*/ 	.word	0x00000082


	//----- nvinfo : EIATTR_SW2861232_WAR
	.align		4
.L_350:
        /*0008*/ 	.byte	0x01, 0x35
	.zero		2


	//----- nvinfo : EIATTR_PARAM_CBANK
	.align		4
        /*000c*/ 	.byte	0x04, 0x0a
        /*000e*/ 	.short	(.L_352 - .L_351)
	.align		4
.L_351:
        /*0010*/ 	.word	index@(.nv.constant0._ZN7cutlass13device_kernelIN5flash22FlashAttnBwdPreprocessIN4cute5tupleIJNS3_1CILi32EEENS5_ILi256EEEEEENS_6half_tEfNS_4arch4Sm80ELb1ELb0EEEEEvNT_6ParamsE)
        /*0014*/ 	.short	0x0160
        /*0016*/ 	.short	0x00f0


	//----- nvinfo : EIATTR_CBANK_PARAM_SIZE
	.align		4
.L_352:
        /*0018*/ 	.byte	0x03, 0x19
        /*001a*/ 	.short	0x00f0


	//----- nvinfo : EIATTR_KPARAM_INFO
	.align		4
        /*001c*/ 	.byte	0x04, 0x17
        /*001e*/ 	.short	(.L_354 - .L_353)
.L_353:
        /*0020*/ 	.word	0x00000000
        /*0024*/ 	.short	0x0000
        /*0026*/ 	.short	0x0000
        /*0028*/ 	.byte	0x00, 0xf0, 0xc1, 0x03


	//----- nvinfo : EIATTR_MAXREG_COUNT
	.align		4
.L_354:
        /*002c*/ 	.byte	0x03, 0x1b
        /*002e*/ 	.short	0x0080


	//----- nvinfo : EIATTR_MERCURY_ISA_VERSION
	.align		4
        /*0030*/ 	.byte	0x03, 0x5f
        /*0032*/ 	.short	0x0000


	//----- nvinfo : EIATTR_COOP_GROUP_MASK_REGIDS
	.align		4
        /*0034*/ 	.byte	0x04, 0x29
        /*0036*/ 	.short	(.L_356 - .L_355)


	//   ....[0]....
.L_355:
        /*0038*/ 	.word	0xffffffff


	//   ....[1]....
        /*003c*/ 	.word	0xffffffff


	//   ....[2]....
        /*0040*/ 	.word	0xffffffff


	//   ....[3]....
        /*0044*/ 	.word	0xffffffff


	//   ....[4]....
        /*0048*/ 	.word	0xffffffff


	//   ....[5]....
        /*004c*/ 	.word	0xffffffff


	//   ....[6]....
        /*0050*/ 	.word	0xffffffff


	//   ....[7]....
        /*0054*/ 	.word	0xffffffff


	//----- nvinfo : EIATTR_COOP_GROUP_INSTR_OFFSETS
	.align		4
.L_356:
        /*0058*/ 	.byte	0x04, 0x28
        /*005a*/ 	.short	(.L_358 - .L_357)


	//   ....[0]....
.L_357:
        /*005c*/ 	.word	0x00000f60


	//   ....[1]....
        /*0060*/ 	.word	0x00000f70


	//   ....[2]....
        /*0064*/ 	.word	0x00000fa0


	//   ....[3]....
        /*0068*/ 	.word	0x00000fc0


	//   ....[4]....
        /*006c*/ 	.word	0x00001010


	//   ....[5]....
        /*0070*/ 	.word	0x00001030


	//   ....[6]....
        /*0074*/ 	.word	0x00001070


	//   ....[7]....
        /*0078*/ 	.word	0x00001090


	//----- nvinfo : EIATTR_EXIT_INSTR_OFFSETS
	.align		4
.L_358:
        /*007c*/ 	.byte	0x04, 0x1c
        /*007e*/ 	.short	(.L_360 - .L_359)


	//   ....[0]....
.L_359:
        /*0080*/ 	.word	0x00001500


	//   ....[1]....
        /*0084*/ 	.word	0x00001560


	//----- nvinfo : EIATTR_CTAIDZ_USED
	.align		4
.L_360:
        /*0088*/ 	.byte	0x01, 0x04
	.zero		2


	//----- nvinfo : EIATTR_MAX_THREADS
	.align		4
        /*008c*/ 	.byte	0x04, 0x05
        /*008e*/ 	.short	(.L_362 - .L_361)
.L_361:
        /*0090*/ 	.word	0x00000100
        /*0094*/ 	.word	0x00000001
        /*0098*/ 	.word	0x00000001


	//----- nvinfo : EIATTR_CRS_STACK_SIZE
	.align		4
.L_362:
        /*009c*/ 	.byte	0x04, 0x1e
        /*009e*/ 	.short	(.L_364 - .L_363)
.L_363:
        /*00a0*/ 	.word	0x00000000
.L_364:


//--------------------- .nv.info._ZN7cutlass13device_kernelIN5flash19enable_sm80_to_sm89INS1_16FlashAttnBwdSm80INS1_25CollectiveMainloopBwdSm80ILi1ELi1EN4cute5tupleIJNS5_1CILi32EEENS7_ILi64EEENS7_ILi256EEEEEENS_6half_tEfNS_4arch4Sm80ELb1ELb0ELb1ELb1ELb0ELb0ELb0ELb0ELi2ELi2ELi2ELi1ELb1EEENS1_21CollectiveEpilogueBwdISB_SC_SE_Li256ELb1ELb0ELi4EEENS1_25SingleTileBwdLPTSchedulerILb1ELi64ELb0EEEEEEEEEvNT_6ParamsE --------------------------
	.section	.nv.info._ZN7cutlass13device_kernelIN5flash19enable_sm80_to_sm89INS1_16FlashAttnBwdSm80INS1_25CollectiveMainloopBwdSm80ILi1ELi1EN4cute5tupleIJNS5_1CILi32EEENS7_ILi64EEENS7_ILi256EEEEEENS_6half_tEfNS_4arch4Sm80ELb1ELb0ELb1ELb1ELb0ELb0ELb0ELb0ELi2ELi2ELi2ELi1ELb1EEENS1_21CollectiveEpilogueBwdISB_SC_SE_Li256ELb1ELb0ELi4EEENS1_25SingleTileBwdLPTSchedulerILb1ELi64ELb0EEEEEEEEEvNT_6ParamsE,"",@"SHT_CUDA_INFO"
	.sectionflags	@""
	.align	4


	//----- nvinfo : EIATTR_CUDA_API_VERSION
	.align		4
        /*0000*/ 	.byte	0x04, 0x37
        /*0002*/ 	.short	(.L_366 - .L_365)
.L_365:
        /*0004*/ 	.word	0x00000082


	//----- nvinfo : EIATTR_SW2861232_WAR
	.align		4
.L_366:
        /*0008*/ 	.byte	0x01, 0x35
	.zero		2


	//----- nvinfo : EIATTR_PARAM_CBANK
	.align		4
        /*000c*/ 	.byte	0x04, 0x0a
        /*000e*/ 	.short	(.L_368 - .L_367)
	.align		4
.L_367:
        /*0010*/ 	.word	index@(.nv.constant0._ZN7cutlass13device_kernelIN5flash19enable_sm80_to_sm89INS1_16FlashAttnBwdSm80INS1_25CollectiveMainloopBwdSm80ILi1ELi1EN4cute5tupleIJNS5_1CILi32EEENS7_ILi64EEENS7_ILi256EEEEEENS_6half_tEfNS_4arch4Sm80ELb1ELb0ELb1ELb1ELb0ELb0ELb0ELb0ELi2ELi2ELi2ELi1ELb1EEENS1_21CollectiveEpilogueBwdISB_SC_SE_Li256ELb1ELb0ELi4EEENS1_25SingleTileBwdLPTSchedulerILb1ELi64ELb0EEEEEEEEEvNT_6ParamsE)
        /*0014*/ 	.short	0x0160
        /*0016*/ 	.short	0x0288


	//----- nvinfo : EIATTR_CBANK_PARAM_SIZE
	.align		4
.L_368:
        /*0018*/ 	.byte	0x03, 0x19
        /*001a*/ 	.short	0x0288


	//----- nvinfo : EIATTR_KPARAM_INFO
	.align		4
        /*001c*/ 	.byte	0x04, 0x17
        /*001e*/ 	.short	(.L_370 - .L_369)
.L_369:
        /*0020*/ 	.word	0x00000000
        /*0024*/ 	.short	0x0000
        /*0026*/ 	.short	0x0000
        /*0028*/ 	.byte	0x00, 0xf0, 0x21, 0x0a


	//----- nvinfo : EIATTR_MAXREG_COUNT
	.align		4
.L_370:
        /*002c*/ 	.byte	0x03, 0x1b
        /*002e*/ 	.short	0x00ff


	//----- nvinfo : EIATTR_NUM_BARRIERS
	.align		4
        /*0030*/ 	.byte	0x02, 0x4c
        /*0032*/ 	.byte	0x02
	.zero		1


	//----- nvinfo : EIATTR_ANNOTATIONS
	.align		4
        /*0034*/ 	.byte	0x04, 0x55
        /*0036*/ 	.short	(.L_372 - .L_371)


	//   ....[0]....
.L_371:
        /* <DEDUP_REMOVED lines=42> */


	//----- nvinfo : EIATTR_MERCURY_ISA_VERSION
	.align		4
.L_372:
        /*02c8*/ 	.byte	0x03, 0x5f
        /*02ca*/ 	.short	0x0000


	//----- nvinfo : EIATTR_COOP_GROUP_MASK_REGIDS
	.align		4
        /*02cc*/ 	.byte	0x04, 0x29
        /*02ce*/ 	.short	(.L_374 - .L_373)


	//   ....[0]....
.L_373:
        /*02d0*/ 	.word	0xffffffff


	//----- nvinfo : EIATTR_COOP_GROUP_INSTR_OFFSETS
	.align		4
.L_374:
        /*02d4*/ 	.byte	0x04, 0x28
        /*02d6*/ 	.short	(.L_376 - .L_375)


	//   ....[0]....
.L_375:
        /*02d8*/ 	.word	0x00000060


	//----- nvinfo : EIATTR_EXIT_INSTR_OFFSETS
	.align		4
.L_376:
        /*02dc*/ 	.byte	0x04, 0x1c
        /*02de*/ 	.short	(.L_378 - .L_377)


	//   ....[0]....
.L_377:
        /*02e0*/ 	.word	0x000009d0


	//   ....[1]....
        /*02e4*/ 	.word	0x00007930


	//   ....[2]....
        /*02e8*/ 	.word	0x000079f0


	//   ....[3]....
        /*02ec*/ 	.word	0x00008d60


	//   ....[4]....
        /*02f0*/ 	.word	0x00008e20


	//----- nvinfo : EIATTR_MAX_THREADS
	.align		4
.L_378:
        /*02f4*/ 	.byte	0x04, 0x05
        /*02f6*/ 	.short	(.L_380 - .L_379)
.L_379:
        /*02f8*/ 	.word	0x00000100
        /*02fc*/ 	.word	0x00000001
        /*0300*/ 	.word	0x00000001


	//----- nvinfo : EIATTR_CRS_STACK_SIZE
	.align		4
.L_380:
        /*0304*/ 	.byte	0x04, 0x1e
        /*0306*/ 	.short	(.L_382 - .L_381)
.L_381:
        /*0308*/ 	.word	0x00000000
.L_382:


//--------------------- .nv.info._ZN7cutlass13device_kernelIN5flash32FlashAttnBwdPostprocessConvertdQIN4cute5tupleIJNS3_1CILi32EEENS5_ILi256EEEEEENS_6half_tEfNS_4arch4Sm80ELi256ENS3_8TiledMMAINS3_8MMA_AtomIJNS3_28SM80_16x8x16_F32F16F16F32_TNEEEENS3_6LayoutINS4_IJNS5_ILi1EEENS5_ILi8EEESH_EEENS4_IJNS5_ILi0EEESH_SK_EEEEENS4_IJNS5_ILi16EEENS5_ILi128EEESN_EEEEELb0EEEEEvNT_6ParamsE --------------------------
	.section	.nv.info._ZN7cutlass13device_kernelIN5flash32FlashAttnBwdPostprocessConvertdQIN4cute5tupleIJNS3_1CILi32EEENS5_ILi256EEEEEENS_6half_tEfNS_4arch4Sm80ELi256ENS3_8TiledMMAINS3_8MMA_AtomIJNS3_28SM80_16x8x16_F32F16F16F32_TNEEEENS3_6LayoutINS4_IJNS5_ILi1EEENS5_ILi8EEESH_EEENS4_IJNS5_ILi0EEESH_SK_EEEEENS4_IJNS5_ILi16EEENS5_ILi128EEESN_EEEEELb0EEEEEvNT_6ParamsE,"",@"SHT_CUDA_INFO"
	.sectionflags	@""
	.align	4


	//----- nvinfo : EIATTR_CUDA_API_VERSION
	.align		4
        /*0000*/ 	.byte	0x04, 0x37
        /*0002*/ 	.short	(.L_384 - .L_383)
.L_383:
        /*0004*/ 	.word	0x00000082


	//----- nvinfo : EIATTR_SW2861232_WAR
	.align		4
.L_384:
        /*0008*/ 	.byte	0x01, 0x35
	.zero		2


	//----- nvinfo : EIATTR_PARAM_CBANK
	.align		4
        /*000c*/ 	.byte	0x04, 0x0a
        /*000e*/ 	.short	(.L_386 - .L_385)
	.align		4
.L_385:
        /*0010*/ 	.word	index@(.nv.constant0._ZN7cutlass13device_kernelIN5flash32FlashAttnBwdPostprocessConvertdQIN4cute5tupleIJNS3_1CILi32EEENS5_ILi256EEEEEENS_6half_tEfNS_4arch4Sm80ELi256ENS3_8TiledMMAINS3_8MMA_AtomIJNS3_28SM80_16x8x16_F32F16F16F32_TNEEEENS3_6LayoutINS4_IJNS5_ILi1EEENS5_ILi8EEESH_EEENS4_IJNS5_ILi0EEESH_SK_EEEEENS4_IJNS5_ILi16EEENS5_ILi128EEESN_EEEEELb0EEEEEvNT_6ParamsE)
        /*0014*/ 	.short	0x0160
        /*0016*/ 	.short	0x0070


	//----- nvinfo : EIATTR_CBANK_PARAM_SIZE
	.align		4
.L_386:
        /*0018*/ 	.byte	0x03, 0x19
        /*001a*/ 	.short	0x0070


	//----- nvinfo : EIATTR_KPARAM_INFO
	.align		4
        /*001c*/ 	.byte	0x04, 0x17
        /*001e*/ 	.short	(.L_388 - .L_387)
.L_387:
        /*0020*/ 	.word	0x00000000
        /*0024*/ 	.short	0x0000
        /*0026*/ 	.short	0x0000
        /*0028*/ 	.byte	0x00, 0xf0, 0xc1, 0x01


	//----- nvinfo : EIATTR_MAXREG_COUNT
	.align		4
.L_388:
        /*002c*/ 	.byte	0x03, 0x1b
        /*002e*/ 	.short	0x0080


	//----- nvinfo : EIATTR_NUM_BARRIERS
	.align		4
        /*0030*/ 	.byte	0x02, 0x4c
        /*0032*/ 	.byte	0x01
	.zero		1


	//----- nvinfo : EIATTR_MERCURY_ISA_VERSION
	.align		4
        /*0034*/ 	.byte	0x03, 0x5f
        /*0036*/ 	.short	0x0000


	//----- nvinfo : EIATTR_EXIT_INSTR_OFFSETS
	.align		4
        /*0038*/ 	.byte	0x04, 0x1c
        /*003a*/ 	.short	(.L_390 - .L_389)


	//   ....[0]....
.L_389:
        /*003c*/ 	.word	0x00000180


	//   ....[1]....
        /*0040*/ 	.word	0x000011c0


	//   ....[2]....
        /*0044*/ 	.word	0x00001280


	//----- nvinfo : EIATTR_CTAIDZ_USED
	.align		4
.L_390:
        /*0048*/ 	.byte	0x01, 0x04
	.zero		2


	//----- nvinfo : EIATTR_MAX_THREADS
	.align		4
        /*004c*/ 	.byte	0x04, 0x05
        /*004e*/ 	.short	(.L_392 - .L_391)
.L_391:
        /*0050*/ 	.word	0x00000100
        /*0054*/ 	.word	0x00000001
        /*0058*/ 	.word	0x00000001


	//----- nvinfo : EIATTR_CRS_STACK_SIZE
	.align		4
.L_392:
        /*005c*/ 	.byte	0x04, 0x1e
        /*005e*/ 	.short	(.L_394 - .L_393)
.L_393:
        /*0060*/ 	.word	0x00000000
.L_394:


//--------------------- .nv.info._ZN7cutlass13device_kernelIN5flash19enable_sm80_to_sm89INS1_16FlashAttnBwdSm80INS1_25CollectiveMainloopBwdSm80ILi1ELi1EN4cute5tupleIJNS5_1CILi32EEENS7_ILi64EEENS7_ILi256EEEEEENS_6half_tEfNS_4arch4Sm80ELb1ELb0ELb1ELb1ELb0ELb0ELb0ELb0ELi2ELi2ELi2ELi1ELb1EEENS1_24CollectiveEpilogueBwdGQAISB_fSE_Li256ELb1ELb0EEENS1_25SingleTileBwdLPTSchedulerILb1ELi64ELb0EEEEEEEEEvNT_6ParamsE --------------------------
	.section	.nv.info._ZN7cutlass13device_kernelIN5flash19enable_sm80_to_sm89INS1_16FlashAttnBwdSm80INS1_25CollectiveMainloopBwdSm80ILi1ELi1EN4cute5tupleIJNS5_1CILi32EEENS7_ILi64EEENS7_ILi256EEEEEENS_6half_tEfNS_4arch4Sm80ELb1ELb0ELb1ELb1ELb0ELb0ELb0ELb0ELi2ELi2ELi2ELi1ELb1EEENS1_24CollectiveEpilogueBwdGQAISB_fSE_Li256ELb1ELb0EEENS1_25SingleTileBwdLPTSchedulerILb1ELi64ELb0EEEEEEEEEvNT_6ParamsE,"",@"SHT_CUDA_INFO"
	.sectionflags	@""
	.align	4


	//----- nvinfo : EIATTR_CUDA_API_VERSION
	.align		4
        /*0000*/ 	.byte	0x04, 0x37
        /*0002*/ 	.short	(.L_396 - .L_395)
.L_395:
        /*0004*/ 	.word	0x00000082


	//----- nvinfo : EIATTR_SW2861232_WAR
	.align		4
.L_396:
        /*0008*/ 	.byte	0x01, 0x35
	.zero		2


	//----- nvinfo : EIATTR_PARAM_CBANK
	.align		4
        /*000c*/ 	.byte	0x04, 0x0a
        /*000e*/ 	.short	(.L_398 - .L_397)
	.align		4
.L_397:
        /*0010*/ 	.word	index@(.nv.constant0._ZN7cutlass13device_kernelIN5flash19enable_sm80_to_sm89INS1_16FlashAttnBwdSm80INS1_25CollectiveMainloopBwdSm80ILi1ELi1EN4cute5tupleIJNS5_1CILi32EEENS7_ILi64EEENS7_ILi256EEEEEENS_6half_tEfNS_4arch4Sm80ELb1ELb0ELb1ELb1ELb0ELb0ELb0ELb0ELi2ELi2ELi2ELi1ELb1EEENS1_24CollectiveEpilogueBwdGQAISB_fSE_Li256ELb1ELb0EEENS1_25SingleTileBwdLPTSchedulerILb1ELi64ELb0EEEEEEEEEvNT_6ParamsE)
        /*0014*/ 	.short	0x0160
        /*0016*/ 	.short	0x0290


	//----- nvinfo : EIATTR_CBANK_PARAM_SIZE
	.align		4
.L_398:
        /*0018*/ 	.byte	0x03, 0x19
        /*001a*/ 	.short	0x0290


	//----- nvinfo : EIATTR_KPARAM_INFO
	.align		4
        /*001c*/ 	.byte	0x04, 0x17
        /*001e*/ 	.short	(.L_400 - .L_399)
.L_399:
        /*0020*/ 	.word	0x00000000
        /*0024*/ 	.short	0x0000
        /*0026*/ 	.short	0x0000
        /*0028*/ 	.byte	0x00, 0xf0, 0x41, 0x0a


	//----- nvinfo : EIATTR_MAXREG_COUNT
	.align		4
.L_400:
        /*002c*/ 	.byte	0x03, 0x1b
        /*002e*/ 	.short	0x00ff


	//----- nvinfo : EIATTR_NUM_BARRIERS
	.align		4
        /*0030*/ 	.byte	0x02, 0x4c
        /*0032*/ 	.byte	0x02
	.zero		1


	//----- nvinfo : EIATTR_ANNOTATIONS
	.align		4
        /*0034*/ 	.byte	0x04, 0x55
        /*0036*/ 	.short	(.L_402 - .L_401)


	//   ....[0]....
.L_401:
        /* <DEDUP_REMOVED lines=44> */


	//----- nvinfo : EIATTR_MERCURY_ISA_VERSION
	.align		4
.L_402:
        /*02e8*/ 	.byte	0x03, 0x5f
        /*02ea*/ 	.short	0x0000


	//----- nvinfo : EIATTR_COOP_GROUP_MASK_REGIDS
	.align		4
        /*02ec*/ 	.byte	0x04, 0x29
        /*02ee*/ 	.short	(.L_404 - .L_403)


	//   ....[0]....
.L_403:
        /*02f0*/ 	.word	0xffffffff


	//----- nvinfo : EIATTR_COOP_GROUP_INSTR_OFFSETS
	.align		4
.L_404:
        /*02f4*/ 	.byte	0x04, 0x28
        /*02f6*/ 	.short	(.L_406 - .L_405)


	//   ....[0]....
.L_405:
        /*02f8*/ 	.word	0x00000060


	//----- nvinfo : EIATTR_EXIT_INSTR_OFFSETS
	.align		4
.L_406:
        /*02fc*/ 	.byte	0x04, 0x1c
        /*02fe*/ 	.short	(.L_408 - .L_407)


	//   ....[0]....
.L_407:
        /*0300*/ 	.word	0x00000a00


	//   ....[1]....
        /*0304*/ 	.word	0x00005830


	//   ....[2]....
        /*0308*/ 	.word	0x000063a0


	//----- nvinfo : EIATTR_MAX_THREADS
	.align		4
.L_408:
        /*030c*/ 	.byte	0x04, 0x05
        /*030e*/ 	.short	(.L_410 - .L_409)
.L_409:
        /*0310*/ 	.word	0x00000100
        /*0314*/ 	.word	0x00000001
        /*0318*/ 	.word	0x00000001
.L_410:


//--------------------- .nv.info._ZN7cutlass13device_kernelIN5flash22FlashAttnBwdPreprocessIN4cute5tupleIJNS3_1CILi32EEENS5_ILi256EEEEEENS_6half_tEfNS_4arch4Sm80ELb1ELb1EEEEEvNT_6ParamsE --------------------------
	.section	.nv.info._ZN7cutlass13device_kernelIN5flash22FlashAttnBwdPreprocessIN4cute5tupleIJNS3_1CILi32EEENS5_ILi256EEEEEENS_6half_tEfNS_4arch4Sm80ELb1ELb1EEEEEvNT_6ParamsE,"",@"SHT_CUDA_INFO"
	.sectionflags	@""
	.align	4


	//----- nvinfo : EIATTR_CUDA_API_VERSION
	.align		4
        /*0000*/ 	.byte	0x04, 0x37
        /*0002*/ 	.short	(.L_412 - .L_411)
.L_411:
        /*0004*/ 	.word	0x00000082


	//----- nvinfo : EIATTR_SW2861232_WAR
	.align		4
.L_412:
        /*0008*/ 	.byte	0x01, 0x35
	.zero		2


	//----- nvinfo : EIATTR_PARAM_CBANK
	.align		4
        /*000c*/ 	.byte	0x04, 0x0a
        /*000e*/ 	.short	(.L_414 - .L_413)
	.align		4
.L_413:
        /*0010*/ 	.word	index@(.nv.constant0._ZN7cutlass13device_kernelIN5flash22FlashAttnBwdPreprocessIN4cute5tupleIJNS3_1CILi32EEENS5_ILi256EEEEEENS_6half_tEfNS_4arch4Sm80ELb1ELb1EEEEEvNT_6ParamsE)
        /*0014*/ 	.short	0x0160
        /*0016*/ 	.short	0x00f0


	//----- nvinfo : EIATTR_CBANK_PARAM_SIZE
	.align		4
.L_414:
        /*0018*/ 	.byte	0x03, 0x19
        /*001a*/ 	.short	0x00f0


	//----- nvinfo : EIATTR_KPARAM_INFO
	.align		4
        /*001c*/ 	.byte	0x04, 0x17
        /*001e*/ 	.short	(.L_416 - .L_415)
.L_415:
        /*0020*/ 	.word	0x00000000
        /*0024*/ 	.short	0x0000
        /*0026*/ 	.short	0x0000
        /*0028*/ 	.byte	0x00, 0xf0, 0xc1, 0x03


	//----- nvinfo : EIATTR_MAXREG_COUNT
	.align		4
.L_416:
        /*002c*/ 	.byte	0x03, 0x1b
        /*002e*/ 	.short	0x0080


	//----- nvinfo : EIATTR_MERCURY_ISA_VERSION
	.align		4
        /*0030*/ 	.byte	0x03, 0x5f
        /*0032*/ 	.short	0x0000


	//----- nvinfo : EIATTR_COOP_GROUP_MASK_REGIDS
	.align		4
        /*0034*/ 	.byte	0x04, 0x29
        /*0036*/ 	.short	(.L_418 - .L_417)


	//   ....[0]....
.L_417:
        /*0038*/ 	.word	0xffffffff


	//   ....[1]....
        /*003c*/ 	.word	0xffffffff


	//   ....[2]....
        /*0040*/ 	.word	0xffffffff


	//   ....[3]....
        /*0044*/ 	.word	0xffffffff


	//   ....[4]....
        /*0048*/ 	.word	0xffffffff


	//   ....[5]....
        /*004c*/ 	.word	0xffffffff


	//   ....[6]....
        /*0050*/ 	.word	0xffffffff


	//   ....[7]....
        /*0054*/ 	.word	0xffffffff


	//----- nvinfo : EIATTR_COOP_GROUP_INSTR_OFFSETS
	.align		4
.L_418:
        /*0058*/ 	.byte	0x04, 0x28
        /*005a*/ 	.short	(.L_420 - .L_419)


	//   ....[0]....
.L_419:
        /*005c*/ 	.word	0x000010f0


	//   ....[1]....
        /*0060*/ 	.word	0x00001100


	//   ....[2]....
        /*0064*/ 	.word	0x00001130


	//   ....[3]....
        /*0068*/ 	.word	0x00001140


	//   ....[4]....
        /*006c*/ 	.word	0x000011a0


	//   ....[5]....
        /*0070*/ 	.word	0x000011d0


	//   ....[6]....
        /*0074*/ 	.word	0x00001230


	//   ....[7]....
        /*0078*/ 	.word	0x00001250


	//----- nvinfo : EIATTR_EXIT_INSTR_OFFSETS
	.align		4
.L_420:
        /*007c*/ 	.byte	0x04, 0x1c
        /*007e*/ 	.short	(.L_422 - .L_421)


	//   ....[0]....
.L_421:
        /*0080*/ 	.word	0x00000180


	//   ....[1]....
        /*0084*/ 	.word	0x00001730


	//   ....[2]....
        /*0088*/ 	.word	0x00001780


	//----- nvinfo : EIATTR_CTAIDZ_USED
	.align		4
.L_422:
        /*008c*/ 	.byte	0x01, 0x04
	.zero		2


	//----- nvinfo : EIATTR_MAX_THREADS
	.align		4
        /*0090*/ 	.byte	0x04, 0x05
        /*0092*/ 	.short	(.L_424 - .L_423)
.L_423:
        /*0094*/ 	.word	0x00000100
        /*0098*/ 	.word	0x00000001
        /*009c*/ 	.word	0x00000001


	//----- nvinfo : EIATTR_CRS_STACK_SIZE
	.align		4
.L_424:
        /*00a0*/ 	.byte	0x04, 0x1e
        /*00a2*/ 	.short	(.L_426 - .L_425)
.L_425:
        /*00a4*/ 	.word	0x00000000
.L_426:


//--------------------- .nv.info._ZN7cutlass13device_kernelIN5flash19enable_sm80_to_sm89INS1_16FlashAttnBwdSm80INS1_25CollectiveMainloopBwdSm80ILi1ELi1EN4cute5tupleIJNS5_1CILi64EEES8_NS7_ILi256EEEEEENS_6half_tEfNS_4arch4Sm80ELb0ELb0ELb1ELb0ELb0ELb0ELb0ELb0ELi2ELi4ELi2ELi2ELb0EEENS1_21CollectiveEpilogueBwdISA_SB_SD_Li256ELb0ELb0ELi4EEENS1_19SingleTileSchedulerILb0ELb0ELb0ELi64EEEEEEEEEvNT_6ParamsE --------------------------
	.section	.nv.info._ZN7cutlass13device_kernelIN5flash19enable_sm80_to_sm89INS1_16FlashAttnBwdSm80INS1_25CollectiveMainloopBwdSm80ILi1ELi1EN4cute5tupleIJNS5_1CILi64EEES8_NS7_ILi256EEEEEENS_6half_tEfNS_4arch4Sm80ELb0ELb0ELb1ELb0ELb0ELb0ELb0ELb0ELi2ELi4ELi2ELi2ELb0EEENS1_21CollectiveEpilogueBwdISA_SB_SD_Li256ELb0ELb0ELi4EEENS1_19SingleTileSchedulerILb0ELb0ELb0ELi64EEEEEEEEEvNT_6ParamsE,"",@"SHT_CUDA_INFO"
	.sectionflags	@""
	.align	4


	//----- nvinfo : EIATTR_CUDA_API_VERSION
	.align		4
        /*0000*/ 	.byte	0x04, 0x37
        /*0002*/ 	.short	(.L_428 - .L_427)
.L_427:
        /*0004*/ 	.word	0x00000082


	//----- nvinfo : EIATTR_SW2861232_WAR
	.align		4
.L_428:
        /*0008*/ 	.byte	0x01, 0x35
	.zero		2


	//----- nvinfo : EIATTR_PARAM_CBANK
	.align		4
        /*000c*/ 	.byte	0x04, 0x0a
        /*000e*/ 	.short	(.L_430 - .L_429)
	.align		4
.L_429:
        /*0010*/ 	.word	index@(.nv.constant0._ZN7cutlass13device_kernelIN5flash19enable_sm80_to_sm89INS1_16FlashAttnBwdSm80INS1_25CollectiveMainloopBwdSm80ILi1ELi1EN4cute5tupleIJNS5_1CILi64EEES8_NS7_ILi256EEEEEENS_6half_tEfNS_4arch4Sm80ELb0ELb0ELb1ELb0ELb0ELb0ELb0ELb0ELi2ELi4ELi2ELi2ELb0EEENS1_21CollectiveEpilogueBwdISA_SB_SD_Li256ELb0ELb0ELi4EEENS1_19SingleTileSchedulerILb0ELb0ELb0ELi64EEEEEEEEEvNT_6ParamsE)
        /*0014*/ 	.short	0x0160
        /*0016*/ 	.short	0x0270


	//----- nvinfo : EIATTR_CBANK_PARAM_SIZE
	.align		4
.L_430:
        /*0018*/ 	.byte	0x03, 0x19
        /*001a*/ 	.short	0x0270


	//----- nvinfo : EIATTR_KPARAM_INFO
	.align		4
        /*001c*/ 	.byte	0x04, 0x17
        /*001e*/ 	.short	(.L_432 - .L_431)
.L_431:
        /*0020*/ 	.word	0x00000000
        /*0024*/ 	.short	0x0000
        /*0026*/ 	.short	0x0000
        /*0028*/ 	.byte	0x00, 0xf0, 0xc1, 0x09


	//----- nvinfo : EIATTR_MAXREG_COUNT
	.align		4
.L_432:
        /*002c*/ 	.byte	0x03, 0x1b
        /*002e*/ 	.short	0x00ff


	//----- nvinfo : EIATTR_NUM_BARRIERS
	.align		4
        /*0030*/ 	.byte	0x02, 0x4c
        /*0032*/ 	.byte	0x02
	.zero		1


	//----- nvinfo : EIATTR_ANNOTATIONS
	.align		4
        /*0034*/ 	.byte	0x04, 0x55
        /*0036*/ 	.short	(.L_434 - .L_433)


	//   ....[0]....
.L_433:
        /*0038*/ 	.word	0x00000001
        /*003c*/ 	.byte	0xd0, 0x02, 0x00, 0x00, 0x01, 0x00, 0x00, 0x00, 0xf0, 0x1a, 0x00, 0x00, 0x01, 0x00, 0x00, 0x00
        /*004c*/ 	.byte	0x20, 0x1e, 0x00, 0x00, 0x01, 0x00, 0x00, 0x00, 0xb0, 0x24, 0x00, 0x00, 0x01, 0x00, 0x00, 0x00
        /*005c*/ 	.byte	0xf0, 0x52, 0x00, 0x00, 0x01, 0x00, 0x00, 0x00, 0x30, 0x54, 0x00, 0x00


	//----- nvinfo : EIATTR_MERCURY_ISA_VERSION
	.align		4
.L_434:
        /*0068*/ 	.byte	0x03, 0x5f
        /*006a*/ 	.short	0x0000


	//----- nvinfo : EIATTR_EXIT_INSTR_OFFSETS
	.align		4
        /*006c*/ 	.byte	0x04, 0x1c
        /*006e*/ 	.short	(.L_436 - .L_435)


	//   ....[0]....
.L_435:
        /*0070*/ 	.word	0x00000040


	//   ....[1]....
        /*0074*/ 	.word	0x00007cf0


	//   ....[2]....
        /*0078*/ 	.word	0x00007da0


	//----- nvinfo : EIATTR_CTAIDZ_USED
	.align		4
.L_436:
        /*007c*/ 	.byte	0x01, 0x04
	.zero		2


	//----- nvinfo : EIATTR_MAX_THREADS
	.align		4
        /*0080*/ 	.byte	0x04, 0x05
        /*0082*/ 	.short	(.L_438 - .L_437)
.L_437:
        /*0084*/ 	.word	0x00000100
        /*0088*/ 	.word	0x00000001
        /*008c*/ 	.word	0x00000001


	//----- nvinfo : EIATTR_CRS_STACK_SIZE
	.align		4
.L_438:
        /*0090*/ 	.byte	0x04, 0x1e
        /*0092*/ 	.short	(.L_440 - .L_439)
.L_439:
        /*0094*/ 	.word	0x00000000
.L_440:


//--------------------- .nv.info._ZN7cutlass13device_kernelIN5flash19enable_sm80_to_sm89INS1_16FlashAttnBwdSm80INS1_25CollectiveMainloopBwdSm80ILi1ELi1EN4cute5tupleIJNS5_1CILi64EEES8_NS7_ILi256EEEEEENS_6half_tEfNS_4arch4Sm80ELb0ELb0ELb1ELb0ELb0ELb0ELb0ELb0ELi2ELi4ELi2ELi2ELb0EEENS1_24CollectiveEpilogueBwdGQAISA_fSD_Li256ELb0ELb0EEENS1_19SingleTileSchedulerILb0ELb0ELb0ELi64EEEEEEEEEvNT_6ParamsE --------------------------
	.section	.nv.info._ZN7cutlass13device_kernelIN5flash19enable_sm80_to_sm89INS1_16FlashAttnBwdSm80INS1_25CollectiveMainloopBwdSm80ILi1ELi1EN4cute5tupleIJNS5_1CILi64EEES8_NS7_ILi256EEEEEENS_6half_tEfNS_4arch4Sm80ELb0ELb0ELb1ELb0ELb0ELb0ELb0ELb0ELi2ELi4ELi2ELi2ELb0EEENS1_24CollectiveEpilogueBwdGQAISA_fSD_Li256ELb0ELb0EEENS1_19SingleTileSchedulerILb0ELb0ELb0ELi64EEEEEEEEEvNT_6ParamsE,"",@"SHT_CUDA_INFO"
	.sectionflags	@""
	.align	4


	//----- nvinfo : EIATTR_CUDA_API_VERSION
	.align		4
        /*0000*/ 	.byte	0x04, 0x37
        /*0002*/ 	.short	(.L_442 - .L_441)
.L_441:
        /*0004*/ 	.word	0x00000082


	//----- nvinfo : EIATTR_SW2861232_WAR
	.align		4
.L_442:
        /*0008*/ 	.byte	0x01, 0x35
	.zero		2


	//----- nvinfo : EIATTR_PARAM_CBANK
	.align		4
        /*000c*/ 	.byte	0x04, 0x0a
        /*000e*/ 	.short	(.L_444 - .L_443)
	.align		4
.L_443:
        /*0010*/ 	.word	index@(.nv.constant0._ZN7cutlass13device_kernelIN5flash19enable_sm80_to_sm89INS1_16FlashAttnBwdSm80INS1_25CollectiveMainloopBwdSm80ILi1ELi1EN4cute5tupleIJNS5_1CILi64EEES8_NS7_ILi256EEEEEENS_6half_tEfNS_4arch4Sm80ELb0ELb0ELb1ELb0ELb0ELb0ELb0ELb0ELi2ELi4ELi2ELi2ELb0EEENS1_24CollectiveEpilogueBwdGQAISA_fSD_Li256ELb0ELb0EEENS1_19SingleTileSchedulerILb0ELb0ELb0ELi64EEEEEEEEEvNT_6ParamsE)
        /*0014*/ 	.short	0x0160
        /*0016*/ 	.short	0x0278


	//----- nvinfo : EIATTR_CBANK_PARAM_SIZE
	.align		4
.L_444:
        /*0018*/ 	.byte	0x03, 0x19
        /*001a*/ 	.short	0x0278


	//----- nvinfo : EIATTR_KPARAM_INFO
	.align		4
        /*001c*/ 	.byte	0x04, 0x17
        /*001e*/ 	.short	(.L_446 - .L_445)
.L_445:
        /*0020*/ 	.word	0x00000000
        /*0024*/ 	.short	0x0000
        /*0026*/ 	.short	0x0000
        /*0028*/ 	.byte	0x00, 0xf0, 0xe1, 0x09


	//----- nvinfo : EIATTR_MAXREG_COUNT
	.align		4
.L_446:
        /*002c*/ 	.byte	0x03, 0x1b
        /*002e*/ 	.short	0x00ff


	//----- nvinfo : EIATTR_NUM_BARRIERS
	.align		4
        /*0030*/ 	.byte	0x02, 0x4c
        /*0032*/ 	.byte	0x02
	.zero		1


	//----- nvinfo : EIATTR_ANNOTATIONS
	.align		4
        /*0034*/ 	.byte	0x04, 0x55
        /*0036*/ 	.short	(.L_448 - .L_447)


	//   ....[0]....
.L_447:
        /* <DEDUP_REMOVED lines=10> */


	//----- nvinfo : EIATTR_MERCURY_ISA_VERSION
	.align		4
.L_448:
        /*00c8*/ 	.byte	0x03, 0x5f
        /*00ca*/ 	.short	0x0000


	//----- nvinfo : EIATTR_EXIT_INSTR_OFFSETS
	.align		4
        /*00cc*/ 	.byte	0x04, 0x1c
        /*00ce*/ 	.short	(.L_450 - .L_449)


	//   ....[0]....
.L_449:
        /*00d0*/ 	.word	0x00000040


	//   ....[1]....
        /*00d4*/ 	.word	0x00006a90


	//----- nvinfo : EIATTR_CTAIDZ_USED
	.align		4
.L_450:
        /*00d8*/ 	.byte	0x01, 0x04
	.zero		2


	//----- nvinfo : EIATTR_MAX_THREADS
	.align		4
        /*00dc*/ 	.byte	0x04, 0x05
        /*00de*/ 	.short	(.L_452 - .L_451)
.L_451:
        /*00e0*/ 	.word	0x00000100
        /*00e4*/ 	.word	0x00000001
        /*00e8*/ 	.word	0x00000001
.L_452:


//--------------------- .nv.info._ZN7cutlass13device_kernelIN5flash19enable_sm80_to_sm89INS1_16FlashAttnBwdSm80INS1_25CollectiveMainloopBwdSm80ILi1ELi1EN4cute5tupleIJNS5_1CILi64EEES8_NS7_ILi256EEEEEENS_6half_tEfNS_4arch4Sm80ELb0ELb0ELb1ELb1ELb0ELb0ELb0ELb0ELi2ELi4ELi2ELi2ELb0EEENS1_21CollectiveEpilogueBwdISA_SB_SD_Li256ELb1ELb0ELi4EEENS1_19SingleTileSchedulerILb1ELb0ELb0ELi64EEEEEEEEEvNT_6ParamsE --------------------------
	.section	.nv.info._ZN7cutlass13device_kernelIN5flash19enable_sm80_to_sm89INS1_16FlashAttnBwdSm80INS1_25CollectiveMainloopBwdSm80ILi1ELi1EN4cute5tupleIJNS5_1CILi64EEES8_NS7_ILi256EEEEEENS_6half_tEfNS_4arch4Sm80ELb0ELb0ELb1ELb1ELb0ELb0ELb0ELb0ELi2ELi4ELi2ELi2ELb0EEENS1_21CollectiveEpilogueBwdISA_SB_SD_Li256ELb1ELb0ELi4EEENS1_19SingleTileSchedulerILb1ELb0ELb0ELi64EEEEEEEEEvNT_6ParamsE,"",@"SHT_CUDA_INFO"
	.sectionflags	@""
	.align	4


	//----- nvinfo : EIATTR_CUDA_API_VERSION
	.align		4
        /*0000*/ 	.byte	0x04, 0x37
        /*0002*/ 	.short	(.L_454 - .L_453)
.L_453:
        /*0004*/ 	.word	0x00000082


	//----- nvinfo : EIATTR_SW2861232_WAR
	.align		4
.L_454:
        /*0008*/ 	.byte	0x01, 0x35
	.zero		2


	//----- nvinfo : EIATTR_PARAM_CBANK
	.align		4
        /*000c*/ 	.byte	0x04, 0x0a
        /*000e*/ 	.short	(.L_456 - .L_455)
	.align		4
.L_455:
        /*0010*/ 	.word	index@(.nv.constant0._ZN7cutlass13device_kernelIN5flash19enable_sm80_to_sm89INS1_16FlashAttnBwdSm80INS1_25CollectiveMainloopBwdSm80ILi1ELi1EN4cute5tupleIJNS5_1CILi64EEES8_NS7_ILi256EEEEEENS_6half_tEfNS_4arch4Sm80ELb0ELb0ELb1ELb1ELb0ELb0ELb0ELb0ELi2ELi4ELi2ELi2ELb0EEENS1_21CollectiveEpilogueBwdISA_SB_SD_Li256ELb1ELb0ELi4EEENS1_19SingleTileSchedulerILb1ELb0ELb0ELi64EEEEEEEEEvNT_6ParamsE)
        /*0014*/ 	.short	0x0160
        /*0016*/ 	.short	0x0270


	//----- nvinfo : EIATTR_CBANK_PARAM_SIZE
	.align		4
.L_456:
        /*0018*/ 	.byte	0x03, 0x19
        /*001a*/ 	.short	0x0270


	//----- nvinfo : EIATTR_KPARAM_INFO
	.align		4
        /*001c*/ 	.byte	0x04, 0x17
        /*001e*/ 	.short	(.L_458 - .L_457)
.L_457:
        /*0020*/ 	.word	0x00000000
        /*0024*/ 	.short	0x0000
        /*0026*/ 	.short	0x0000
        /*0028*/ 	.byte	0x00, 0xf0, 0xc1, 0x09


	//----- nvinfo : EIATTR_MAXREG_COUNT
	.align		4
.L_458:
        /*002c*/ 	.byte	0x03, 0x1b
        /*002e*/ 	.short	0x00ff


	//----- nvinfo : EIATTR_NUM_BARRIERS
	.align		4
        /*0030*/ 	.byte	0x02, 0x4c
        /*0032*/ 	.byte	0x02
	.zero		1


	//----- nvinfo : EIATTR_ANNOTATIONS
	.align		4
        /*0034*/ 	.byte	0x04, 0x55
        /*0036*/ 	.short	(.L_460 - .L_459)


	//   ....[0]....
.L_459:
        /* <DEDUP_REMOVED lines=11> */


	//----- nvinfo : EIATTR_MERCURY_ISA_VERSION
	.align		4
.L_460:
        /*00d0*/ 	.byte	0x03, 0x5f
        /*00d2*/ 	.short	0x0000


	//----- nvinfo : EIATTR_COOP_GROUP_MASK_REGIDS
	.align		4
        /*00d4*/ 	.byte	0x04, 0x29
        /*00d6*/ 	.short	(.L_462 - .L_461)


	//   ....[0]....
.L_461:
        /*00d8*/ 	.word	0xffffffff


	//----- nvinfo : EIATTR_COOP_GROUP_INSTR_OFFSETS
	.align		4
.L_462:
        /*00dc*/ 	.byte	0x04, 0x28
        /*00de*/ 	.short	(.L_464 - .L_463)


	//   ....[0]....
.L_463:
        /*00e0*/ 	.word	0x000000a0


	//----- nvinfo : EIATTR_EXIT_INSTR_OFFSETS
	.align		4
.L_464:
        /*00e4*/ 	.byte	0x04, 0x1c
        /*00e6*/ 	.short	(.L_466 - .L_465)


	//   ....[0]....
.L_465:
        /*00e8*/ 	.word	0x00000340


	//   ....[1]....
        /*00ec*/ 	.word	0x00008370


	//   ....[2]....
        /*00f0*/ 	.word	0x00008430


	//   ....[3]....
        /*00f4*/ 	.word	0x00009680


	//   ....[4]....
        /*00f8*/ 	.word	0x00009740


	//----- nvinfo : EIATTR_CTAIDZ_USED
	.align		4
.L_466:
        /*00fc*/ 	.byte	0x01, 0x04
	.zero		2


	//----- nvinfo : EIATTR_MAX_THREADS
	.align		4
        /*0100*/ 	.byte	0x04, 0x05
        /*0102*/ 	.short	(.L_468 - .L_467)
.L_467:
        /*0104*/ 	.word	0x00000100
        /*0108*/ 	.word	0x00000001
        /*010c*/ 	.word	0x00000001


	//----- nvinfo : EIATTR_CRS_STACK_SIZE
	.align		4
.L_468:
        /*0110*/ 	.byte	0x04, 0x1e
        /*0112*/ 	.short	(.L_470 - .L_469)
.L_469:
        /*0114*/ 	.word	0x00000000
.L_470:


//--------------------- .nv.info._ZN7cutlass13device_kernelIN5flash19enable_sm80_to_sm89INS1_16FlashAttnBwdSm80INS1_25CollectiveMainloopBwdSm80ILi1ELi1EN4cute5tupleIJNS5_1CILi64EEES8_NS7_ILi256EEEEEENS_6half_tEfNS_4arch4Sm80ELb0ELb0ELb1ELb1ELb0ELb0ELb0ELb0ELi2ELi4ELi2ELi2ELb0EEENS1_24CollectiveEpilogueBwdGQAISA_fSD_Li256ELb1ELb0EEENS1_19SingleTileSchedulerILb1ELb0ELb0ELi64EEEEEEEEEvNT_6ParamsE --------------------------
	.section	.nv.info._ZN7cutlass13device_kernelIN5flash19enable_sm80_to_sm89INS1_16FlashAttnBwdSm80INS1_25CollectiveMainloopBwdSm80ILi1ELi1EN4cute5tupleIJNS5_1CILi64EEES8_NS7_ILi256EEEEEENS_6half_tEfNS_4arch4Sm80ELb0ELb0ELb1ELb1ELb0ELb0ELb0ELb0ELi2ELi4ELi2ELi2ELb0EEENS1_24CollectiveEpilogueBwdGQAISA_fSD_Li256ELb1ELb0EEENS1_19SingleTileSchedulerILb1ELb0ELb0ELi64EEEEEEEEEvNT_6ParamsE,"",@"SHT_CUDA_INFO"
	.sectionflags	@""
	.align	4


	//----- nvinfo : EIATTR_CUDA_API_VERSION
	.align		4
        /*0000*/ 	.byte	0x04, 0x37
        /*0002*/ 	.short	(.L_472 - .L_471)
.L_471:
        /*0004*/ 	.word	0x00000082


	//----- nvinfo : EIATTR_SW2861232_WAR
	.align		4
.L_472:
        /*0008*/ 	.byte	0x01, 0x35
	.zero		2


	//----- nvinfo : EIATTR_PARAM_CBANK
	.align		4
        /*000c*/ 	.byte	0x04, 0x0a
        /*000e*/ 	.short	(.L_474 - .L_473)
	.align		4
.L_473:
        /*0010*/ 	.word	index@(.nv.constant0._ZN7cutlass13device_kernelIN5flash19enable_sm80_to_sm89INS1_16FlashAttnBwdSm80INS1_25CollectiveMainloopBwdSm80ILi1ELi1EN4cute5tupleIJNS5_1CILi64EEES8_NS7_ILi256EEEEEENS_6half_tEfNS_4arch4Sm80ELb0ELb0ELb1ELb1ELb0ELb0ELb0ELb0ELi2ELi4ELi2ELi2ELb0EEENS1_24CollectiveEpilogueBwdGQAISA_fSD_Li256ELb1ELb0EEENS1_19SingleTileSchedulerILb1ELb0ELb0ELi64EEEEEEEEEvNT_6ParamsE)
        /*0014*/ 	.short	0x0160
        /*0016*/ 	.short	0x0278


	//----- nvinfo : EIATTR_CBANK_PARAM_SIZE
	.align		4
.L_474:
        /*0018*/ 	.byte	0x03, 0x19
        /*001a*/ 	.short	0x0278


	//----- nvinfo : EIATTR_KPARAM_INFO
	.align		4
        /*001c*/ 	.byte	0x04, 0x17
        /*001e*/ 	.short	(.L_476 - .L_475)
.L_475:
        /*0020*/ 	.word	0x00000000
        /*0024*/ 	.short	0x0000
        /*0026*/ 	.short	0x0000
        /*0028*/ 	.byte	0x00, 0xf0, 0xe1, 0x09


	//----- nvinfo : EIATTR_MAXREG_COUNT
	.align		4
.L_476:
        /*002c*/ 	.byte	0x03, 0x1b
        /*002e*/ 	.short	0x00ff


	//----- nvinfo : EIATTR_NUM_BARRIERS
	.align		4
        /*0030*/ 	.byte	0x02, 0x4c
        /*0032*/ 	.byte	0x02
	.zero		1


	//----- nvinfo : EIATTR_ANNOTATIONS
	.align		4
        /*0034*/ 	.byte	0x04, 0x55
        /*0036*/ 	.short	(.L_478 - .L_477)


	//   ....[0]....
.L_477:
        /* <DEDUP_REMOVED lines=10> */


	//----- nvinfo : EIATTR_MERCURY_ISA_VERSION
	.align		4
.L_478:
        /*00c8*/ 	.byte	0x03, 0x5f
        /*00ca*/ 	.short	0x0000


	//----- nvinfo : EIATTR_COOP_GROUP_MASK_REGIDS
	.align		4
        /*00cc*/ 	.byte	0x04, 0x29
        /*00ce*/ 	.short	(.L_480 - .L_479)


	//   ....[0]....
.L_479:
        /*00d0*/ 	.word	0xffffffff


	//----- nvinfo : EIATTR_COOP_GROUP_INSTR_OFFSETS
	.align		4
.L_480:
        /*00d4*/ 	.byte	0x04, 0x28
        /*00d6*/ 	.short	(.L_482 - .L_481)


	//   ....[0]....
.L_481:
        /*00d8*/ 	.word	0x000000a0


	//----- nvinfo : EIATTR_EXIT_INSTR_OFFSETS
	.align		4
.L_482:
        /*00dc*/ 	.byte	0x04, 0x1c
        /*00de*/ 	.short	(.L_484 - .L_483)


	//   ....[0]....
.L_483:
        /*00e0*/ 	.word	0x00000340


	//   ....[1]....
        /*00e4*/ 	.word	0x00006520


	//   ....[2]....
        /*00e8*/ 	.word	0x00007060


	//----- nvinfo : EIATTR_CTAIDZ_USED
	.align		4
.L_484:
        /*00ec*/ 	.byte	0x01, 0x04
	.zero		2


	//----- nvinfo : EIATTR_MAX_THREADS
	.align		4
        /*00f0*/ 	.byte	0x04, 0x05
        /*00f2*/ 	.short	(.L_486 - .L_485)
.L_485:
        /*00f4*/ 	.word	0x00000100
        /*00f8*/ 	.word	0x00000001
        /*00fc*/ 	.word	0x00000001
.L_486:


//--------------------- .nv.info._ZN7cutlass13device_kernelIN5flash19enable_sm80_to_sm89INS1_16FlashAttnBwdSm80INS1_25CollectiveMainloopBwdSm80ILi1ELi1EN4cute5tupleIJNS5_1CILi64EEES8_NS7_ILi256EEEEEENS_6half_tEfNS_4arch4Sm80ELb0ELb1ELb1ELb0ELb0ELb0ELb0ELb0ELi2ELi4ELi2ELi2ELb0EEENS1_21CollectiveEpilogueBwdISA_SB_SD_Li256ELb0ELb0ELi4EEENS1_19SingleTileSchedulerILb0ELb0ELb0ELi64EEEEEEEEEvNT_6ParamsE --------------------------
	.section	.nv.info._ZN7cutlass13device_kernelIN5flash19enable_sm80_to_sm89INS1_16FlashAttnBwdSm80INS1_25CollectiveMainloopBwdSm80ILi1ELi1EN4cute5tupleIJNS5_1CILi64EEES8_NS7_ILi256EEEEEENS_6half_tEfNS_4arch4Sm80ELb0ELb1ELb1ELb0ELb0ELb0ELb0ELb0ELi2ELi4ELi2ELi2ELb0EEENS1_21CollectiveEpilogueBwdISA_SB_SD_Li256ELb0ELb0ELi4EEENS1_19SingleTileSchedulerILb0ELb0ELb0ELi64EEEEEEEEEvNT_6ParamsE,"",@"SHT_CUDA_INFO"
	.sectionflags	@""
	.align	4


	//----- nvinfo : EIATTR_CUDA_API_VERSION
	.align		4
        /*0000*/ 	.byte	0x04, 0x37
        /*0002*/ 	.short	(.L_488 - .L_487)
.L_487:
        /*0004*/ 	.word	0x00000082


	//----- nvinfo : EIATTR_SW2861232_WAR
	.align		4
.L_488:
        /*0008*/ 	.byte	0x01, 0x35
	.zero		2


	//----- nvinfo : EIATTR_PARAM_CBANK
	.align		4
        /*000c*/ 	.byte	0x04, 0x0a
        /*000e*/ 	.short	(.L_490 - .L_489)
	.align		4
.L_489:
        /*0010*/ 	.word	index@(.nv.constant0._ZN7cutlass13device_kernelIN5flash19enable_sm80_to_sm89INS1_16FlashAttnBwdSm80INS1_25CollectiveMainloopBwdSm80ILi1ELi1EN4cute5tupleIJNS5_1CILi64EEES8_NS7_ILi256EEEEEENS_6half_tEfNS_4arch4Sm80ELb0ELb1ELb1ELb0ELb0ELb0ELb0ELb0ELi2ELi4ELi2ELi2ELb0EEENS1_21CollectiveEpilogueBwdISA_SB_SD_Li256ELb0ELb0ELi4EEENS1_19SingleTileSchedulerILb0ELb0ELb0ELi64EEEEEEEEEvNT_6ParamsE)
        /*0014*/ 	.short	0x0160
        /*0016*/ 	.short	0x0270


	//----- nvinfo : EIATTR_CBANK_PARAM_SIZE
	.align		4
.L_490:
        /*0018*/ 	.byte	0x03, 0x19
        /*001a*/ 	.short	0x0270


	//----- nvinfo : EIATTR_KPARAM_INFO
	.align		4
        /*001c*/ 	.byte	0x04, 0x17
        /*001e*/ 	.short	(.L_492 - .L_491)
.L_491:
        /*0020*/ 	.word	0x00000000
        /*0024*/ 	.short	0x0000
        /*0026*/ 	.short	0x0000
        /*0028*/ 	.byte	0x00, 0xf0, 0xc1, 0x09


	//----- nvinfo : EIATTR_MAXREG_COUNT
	.align		4
.L_492:
        /*002c*/ 	.byte	0x03, 0x1b
        /*002e*/ 	.short	0x00ff


	//----- nvinfo : EIATTR_NUM_BARRIERS
	.align		4
        /*0030*/ 	.byte	0x02, 0x4c
        /*0032*/ 	.byte	0x02
	.zero		1


	//----- nvinfo : EIATTR_ANNOTATIONS
	.align		4
        /*0034*/ 	.byte	0x04, 0x55
        /*0036*/ 	.short	(.L_494 - .L_493)


	//   ....[0]....
.L_493:
        /* <DEDUP_REMOVED lines=12> */


	//----- nvinfo : EIATTR_MERCURY_ISA_VERSION
	.align		4
.L_494:
        /*00e0*/ 	.byte	0x03, 0x5f
        /*00e2*/ 	.short	0x0000


	//----- nvinfo : EIATTR_EXIT_INSTR_OFFSETS
	.align		4
        /*00e4*/ 	.byte	0x04, 0x1c
        /*00e6*/ 	.short	(.L_496 - .L_495)


	//   ....[0]....
.L_495:
        /*00e8*/ 	.word	0x00000040


	//   ....[1]....
        /*00ec*/ 	.word	0x000083e0


	//   ....[2]....
        /*00f0*/ 	.word	0x000084a0


	//   ....[3]....
        /*00f4*/ 	.word	0x00009590


	//   ....[4]....
        /*00f8*/ 	.word	0x00009650


	//----- nvinfo : EIATTR_CTAIDZ_USED
	.align		4
.L_496:
        /*00fc*/ 	.byte	0x01, 0x04
	.zero		2


	//----- nvinfo : EIATTR_MAX_THREADS
	.align		4
        /*0100*/ 	.byte	0x04, 0x05
        /*0102*/ 	.short	(.L_498 - .L_497)
.L_497:
        /*0104*/ 	.word	0x00000100
        /*0108*/ 	.word	0x00000001
        /*010c*/ 	.word	0x00000001


	//----- nvinfo : EIATTR_CRS_STACK_SIZE
	.align		4
.L_498:
        /*0110*/ 	.byte	0x04, 0x1e
        /*0112*/ 	.short	(.L_500 - .L_499)
.L_499:
        /*0114*/ 	.word	0x00000000
.L_500:


//--------------------- .nv.info._ZN7cutlass13device_kernelIN5flash19enable_sm80_to_sm89INS1_16FlashAttnBwdSm80INS1_25CollectiveMainloopBwdSm80ILi1ELi1EN4cute5tupleIJNS5_1CILi64EEES8_NS7_ILi256EEEEEENS_6half_tEfNS_4arch4Sm80ELb0ELb1ELb1ELb0ELb0ELb0ELb0ELb0ELi2ELi4ELi2ELi2ELb0EEENS1_24CollectiveEpilogueBwdGQAISA_fSD_Li256ELb0ELb0EEENS1_19SingleTileSchedulerILb0ELb0ELb0ELi64EEEEEEEEEvNT_6ParamsE --------------------------
	.section	.nv.info._ZN7cutlass13device_kernelIN5flash19enable_sm80_to_sm89INS1_16FlashAttnBwdSm80INS1_25CollectiveMainloopBwdSm80ILi1ELi1EN4cute5tupleIJNS5_1CILi64EEES8_NS7_ILi256EEEEEENS_6half_tEfNS_4arch4Sm80ELb0ELb1ELb1ELb0ELb0ELb0ELb0ELb0ELi2ELi4ELi2ELi2ELb0EEENS1_24CollectiveEpilogueBwdGQAISA_fSD_Li256ELb0ELb0EEENS1_19SingleTileSchedulerILb0ELb0ELb0ELi64EEEEEEEEEvNT_6ParamsE,"",@"SHT_CUDA_INFO"
	.sectionflags	@""
	.align	4


	//----- nvinfo : EIATTR_CUDA_API_VERSION
	.align		4
        /*0000*/ 	.byte	0x04, 0x37
        /*0002*/ 	.short	(.L_502 - .L_501)
.L_501:
        /*0004*/ 	.word	0x00000082


	//----- nvinfo : EIATTR_SW2861232_WAR
	.align		4
.L_502:
        /*0008*/ 	.byte	0x01, 0x35
	.zero		2


	//----- nvinfo : EIATTR_PARAM_CBANK
	.align		4
        /*000c*/ 	.byte	0x04, 0x0a
        /*000e*/ 	.short	(.L_504 - .L_503)
	.align		4
.L_503:
        /*0010*/ 	.word	index@(.nv.constant0._ZN7cutlass13device_kernelIN5flash19enable_sm80_to_sm89INS1_16FlashAttnBwdSm80INS1_25CollectiveMainloopBwdSm80ILi1ELi1EN4cute5tupleIJNS5_1CILi64EEES8_NS7_ILi256EEEEEENS_6half_tEfNS_4arch4Sm80ELb0ELb1ELb1ELb0ELb0ELb0ELb0ELb0ELi2ELi4ELi2ELi2ELb0EEENS1_24CollectiveEpilogueBwdGQAISA_fSD_Li256ELb0ELb0EEENS1_19SingleTileSchedulerILb0ELb0ELb0ELi64EEEEEEEEEvNT_6ParamsE)
        /*0014*/ 	.short	0x0160
        /*0016*/ 	.short	0x0278


	//----- nvinfo : EIATTR_CBANK_PARAM_SIZE
	.align		4
.L_504:
        /*0018*/ 	.byte	0x03, 0x19
        /*001a*/ 	.short	0x0278


	//----- nvinfo : EIATTR_KPARAM_INFO
	.align		4
        /*001c*/ 	.byte	0x04, 0x17
        /*001e*/ 	.short	(.L_506 - .L_505)
.L_505:
        /*0020*/ 	.word	0x00000000
        /*0024*/ 	.short	0x0000
        /*0026*/ 	.short	0x0000
        /*0028*/ 	.byte	0x00, 0xf0, 0xe1, 0x09


	//----- nvinfo : EIATTR_MAXREG_COUNT
	.align		4
.L_506:
        /*002c*/ 	.byte	0x03, 0x1b
        /*002e*/ 	.short	0x00ff


	//----- nvinfo : EIATTR_NUM_BARRIERS
	.align		4
        /*0030*/ 	.byte	0x02, 0x4c
        /*0032*/ 	.byte	0x02
	.zero		1


	//----- nvinfo : EIATTR_ANNOTATIONS
	.align		4
        /*0034*/ 	.byte	0x04, 0x55
        /*0036*/ 	.short	(.L_508 - .L_507)


	//   ....[0]....
.L_507:
        /* <DEDUP_REMOVED lines=12> */


	//----- nvinfo : EIATTR_MERCURY_ISA_VERSION
	.align		4
.L_508:
        /*00e0*/ 	.byte	0x03, 0x5f
        /*00e2*/ 	.short	0x0000


	//----- nvinfo : EIATTR_EXIT_INSTR_OFFSETS
	.align		4
        /*00e4*/ 	.byte	0x04, 0x1c
        /*00e6*/ 	.short	(.L_510 - .L_509)


	//   ....[0]....
.L_509:
        /*00e8*/ 	.word	0x00000040


	//   ....[1]....
        /*00ec*/ 	.word	0x00006710


	//   ....[2]....
        /*00f0*/ 	.word	0x00007130


	//----- nvinfo : EIATTR_CTAIDZ_USED
	.align		4
.L_510:
        /*00f4*/ 	.byte	0x01, 0x04
	.zero		2


	//----- nvinfo : EIATTR_MAX_THREADS
	.align		4
        /*00f8*/ 	.byte	0x04, 0x05
        /*00fa*/ 	.short	(.L_512 - .L_511)
.L_511:
        /*00fc*/ 	.word	0x00000100
        /*0100*/ 	.word	0x00000001
        /*0104*/ 	.word	0x00000001


	//----- nvinfo : EIATTR_CRS_STACK_SIZE
	.align		4
.L_512:
        /*0108*/ 	.byte	0x04, 0x1e
        /*010a*/ 	.short	(.L_514 - .L_513)
.L_513:
        /*010c*/ 	.word	0x00000000
.L_514:


//--------------------- .nv.info._ZN7cutlass13device_kernelIN5flash19enable_sm80_to_sm89INS1_16FlashAttnBwdSm80INS1_25CollectiveMainloopBwdSm80ILi1ELi1EN4cute5tupleIJNS5_1CILi64EEES8_NS7_ILi256EEEEEENS_6half_tEfNS_4arch4Sm80ELb0ELb1ELb1ELb1ELb0ELb0ELb0ELb0ELi2ELi4ELi2ELi2ELb0EEENS1_21CollectiveEpilogueBwdISA_SB_SD_Li256ELb1ELb0ELi4EEENS1_19SingleTileSchedulerILb1ELb0ELb0ELi64EEEEEEEEEvNT_6ParamsE --------------------------
	.section	.nv.info._ZN7cutlass13device_kernelIN5flash19enable_sm80_to_sm89INS1_16FlashAttnBwdSm80INS1_25CollectiveMainloopBwdSm80ILi1ELi1EN4cute5tupleIJNS5_1CILi64EEES8_NS7_ILi256EEEEEENS_6half_tEfNS_4arch4Sm80ELb0ELb1ELb1ELb1ELb0ELb0ELb0ELb0ELi2ELi4ELi2ELi2ELb0EEENS1_21CollectiveEpilogueBwdISA_SB_SD_Li256ELb1ELb0ELi4EEENS1_19SingleTileSchedulerILb1ELb0ELb0ELi64EEEEEEEEEvNT_6ParamsE,"",@"SHT_CUDA_INFO"
	.sectionflags	@""
	.align	4


	//----- nvinfo : EIATTR_CUDA_API_VERSION
	.align		4
        /*0000*/ 	.byte	0x04, 0x37
        /*0002*/ 	.short	(.L_516 - .L_515)
.L_515:
        /*0004*/ 	.word	0x00000082


	//----- nvinfo : EIATTR_SW2861232_WAR
	.align		4
.L_516:
        /*0008*/ 	.byte	0x01, 0x35
	.zero		2


	//----- nvinfo : EIATTR_PARAM_CBANK
	.align		4
        /*000c*/ 	.byte	0x04, 0x0a
        /*000e*/ 	.short	(.L_518 - .L_517)
	.align		4
.L_517:
        /*0010*/ 	.word	index@(.nv.constant0._ZN7cutlass13device_kernelIN5flash19enable_sm80_to_sm89INS1_16FlashAttnBwdSm80INS1_25CollectiveMainloopBwdSm80ILi1ELi1EN4cute5tupleIJNS5_1CILi64EEES8_NS7_ILi256EEEEEENS_6half_tEfNS_4arch4Sm80ELb0ELb1ELb1ELb1ELb0ELb0ELb0ELb0ELi2ELi4ELi2ELi2ELb0EEENS1_21CollectiveEpilogueBwdISA_SB_SD_Li256ELb1ELb0ELi4EEENS1_19SingleTileSchedulerILb1ELb0ELb0ELi64EEEEEEEEEvNT_6ParamsE)
        /*0014*/ 	.short	0x0160
        /*0016*/ 	.short	0x0270


	//----- nvinfo : EIATTR_CBANK_PARAM_SIZE
	.align		4
.L_518:
        /*0018*/ 	.byte	0x03, 0x19
        /*001a*/ 	.short	0x0270


	//----- nvinfo : EIATTR_KPARAM_INFO
	.align		4
        /*001c*/ 	.byte	0x04, 0x17
        /*001e*/ 	.short	(.L_520 - .L_519)
.L_519:
        /*0020*/ 	.word	0x00000000
        /*0024*/ 	.short	0x0000
        /*0026*/ 	.short	0x0000
        /*0028*/ 	.byte	0x00, 0xf0, 0xc1, 0x09


	//----- nvinfo : EIATTR_MAXREG_COUNT
	.align		4
.L_520:
        /*002c*/ 	.byte	0x03, 0x1b
        /*002e*/ 	.short	0x00ff


	//----- nvinfo : EIATTR_NUM_BARRIERS
	.align		4
        /*0030*/ 	.byte	0x02, 0x4c
        /*0032*/ 	.byte	0x02
	.zero		1


	//----- nvinfo : EIATTR_ANNOTATIONS
	.align		4
        /*0034*/ 	.byte	0x04, 0x55
        /*0036*/ 	.short	(.L_522 - .L_521)


	//   ....[0]....
.L_521:
        /* <DEDUP_REMOVED lines=14> */


	//----- nvinfo : EIATTR_MERCURY_ISA_VERSION
	.align		4
.L_522:
        /*0100*/ 	.byte	0x03, 0x5f
        /*0102*/ 	.short	0x0000


	//----- nvinfo : EIATTR_COOP_GROUP_MASK_REGIDS
	.align		4
        /*0104*/ 	.byte	0x04, 0x29
        /*0106*/ 	.short	(.L_524 - .L_523)


	//   ....[0]....
.L_523:
        /*0108*/ 	.word	0xffffffff


	//----- nvinfo : EIATTR_COOP_GROUP_INSTR_OFFSETS
	.align		4
.L_524:
        /*010c*/ 	.byte	0x04, 0x28
        /*010e*/ 	.short	(.L_526 - .L_525)


	//   ....[0]....
.L_525:
        /*0110*/ 	.word	0x000000a0


	//----- nvinfo : EIATTR_EXIT_INSTR_OFFSETS
	.align		4
.L_526:
        /*0114*/ 	.byte	0x04, 0x1c
        /*0116*/ 	.short	(.L_528 - .L_527)


	//   ....[0]....
.L_527:
        /*0118*/ 	.word	0x00000340


	//   ....[1]....
        /*011c*/ 	.word	0x000089d0


	//   ....[2]....
        /*0120*/ 	.word	0x00008a90


	//   ....[3]....
        /*0124*/ 	.word	0x00009ce0


	//   ....[4]....
        /*0128*/ 	.word	0x00009da0


	//----- nvinfo : EIATTR_CTAIDZ_USED
	.align		4
.L_528:
        /*012c*/ 	.byte	0x01, 0x04
	.zero		2


	//----- nvinfo : EIATTR_MAX_THREADS
	.align		4
        /*0130*/ 	.byte	0x04, 0x05
        /*0132*/ 	.short	(.L_530 - .L_529)
.L_529:
        /*0134*/ 	.word	0x00000100
        /*0138*/ 	.word	0x00000001
        /*013c*/ 	.word	0x00000001


	//----- nvinfo : EIATTR_CRS_STACK_SIZE
	.align		4
.L_530:
        /*0140*/ 	.byte	0x04, 0x1e
        /*0142*/ 	.short	(.L_532 - .L_531)
.L_531:
        /*0144*/ 	.word	0x00000000
.L_532:


//--------------------- .nv.info._ZN7cutlass13device_kernelIN5flash19enable_sm80_to_sm89INS1_16FlashAttnBwdSm80INS1_25CollectiveMainloopBwdSm80ILi1ELi1EN4cute5tupleIJNS5_1CILi64EEES8_NS7_ILi256EEEEEENS_6half_tEfNS_4arch4Sm80ELb0ELb1ELb1ELb1ELb0ELb0ELb0ELb0ELi2ELi4ELi2ELi2ELb0EEENS1_24CollectiveEpilogueBwdGQAISA_fSD_Li256ELb1ELb0EEENS1_19SingleTileSchedulerILb1ELb0ELb0ELi64EEEEEEEEEvNT_6ParamsE --------------------------
	.section	.nv.info._ZN7cutlass13device_kernelIN5flash19enable_sm80_to_sm89INS1_16FlashAttnBwdSm80INS1_25CollectiveMainloopBwdSm80ILi1ELi1EN4cute5tupleIJNS5_1CILi64EEES8_NS7_ILi256EEEEEENS_6half_tEfNS_4arch4Sm80ELb0ELb1ELb1ELb1ELb0ELb0ELb0ELb0ELi2ELi4ELi2ELi2ELb0EEENS1_24CollectiveEpilogueBwdGQAISA_fSD_Li256ELb1ELb0EEENS1_19SingleTileSchedulerILb1ELb0ELb0ELi64EEEEEEEEEvNT_6ParamsE,"",@"SHT_CUDA_INFO"
	.sectionflags	@""
	.align	4


	//----- nvinfo : EIATTR_CUDA_API_VERSION
	.align		4
        /*0000*/ 	.byte	0x04, 0x37
        /*0002*/ 	.short	(.L_534 - .L_533)
.L_533:
        /*0004*/ 	.word	0x00000082


	//----- nvinfo : EIATTR_SW2861232_WAR
	.align		4
.L_534:
        /*0008*/ 	.byte	0x01, 0x35
	.zero		2


	//----- nvinfo : EIATTR_PARAM_CBANK
	.align		4
        /*000c*/ 	.byte	0x04, 0x0a
        /*000e*/ 	.short	(.L_536 - .L_535)
	.align		4
.L_535:
        /*0010*/ 	.word	index@(.nv.constant0._ZN7cutlass13device_kernelIN5flash19enable_sm80_to_sm89INS1_16FlashAttnBwdSm80INS1_25CollectiveMainloopBwdSm80ILi1ELi1EN4cute5tupleIJNS5_1CILi64EEES8_NS7_ILi256EEEEEENS_6half_tEfNS_4arch4Sm80ELb0ELb1ELb1ELb1ELb0ELb0ELb0ELb0ELi2ELi4ELi2ELi2ELb0EEENS1_24CollectiveEpilogueBwdGQAISA_fSD_Li256ELb1ELb0EEENS1_19SingleTileSchedulerILb1ELb0ELb0ELi64EEEEEEEEEvNT_6ParamsE)
        /*0014*/ 	.short	0x0160
        /*0016*/ 	.short	0x0278


	//----- nvinfo : EIATTR_CBANK_PARAM_SIZE
	.align		4
.L_536:
        /*0018*/ 	.byte	0x03, 0x19
        /*001a*/ 	.short	0x0278


	//----- nvinfo : EIATTR_KPARAM_INFO
	.align		4
        /*001c*/ 	.byte	0x04, 0x17
        /*001e*/ 	.short	(.L_538 - .L_537)
.L_537:
        /*0020*/ 	.word	0x00000000
        /*0024*/ 	.short	0x0000
        /*0026*/ 	.short	0x0000
        /*0028*/ 	.byte	0x00, 0xf0, 0xe1, 0x09


	//----- nvinfo : EIATTR_MAXREG_COUNT
	.align		4
.L_538:
        /*002c*/ 	.byte	0x03, 0x1b
        /*002e*/ 	.short	0x00ff


	//----- nvinfo : EIATTR_NUM_BARRIERS
	.align		4
        /*0030*/ 	.byte	0x02, 0x4c
        /*0032*/ 	.byte	0x02
	.zero		1


	//----- nvinfo : EIATTR_ANNOTATIONS
	.align		4
        /*0034*/ 	.byte	0x04, 0x55
        /*0036*/ 	.short	(.L_540 - .L_539)


	//   ....[0]....
.L_539:
        /* <DEDUP_REMOVED lines=13> */


	//----- nvinfo : EIATTR_MERCURY_ISA_VERSION
	.align		4
.L_540:
        /*00f8*/ 	.byte	0x03, 0x5f
        /*00fa*/ 	.short	0x0000


	//----- nvinfo : EIATTR_COOP_GROUP_MASK_REGIDS
	.align		4
        /*00fc*/ 	.byte	0x04, 0x29
        /*00fe*/ 	.short	(.L_542 - .L_541)


	//   ....[0]....
.L_541:
        /*0100*/ 	.word	0xffffffff


	//----- nvinfo : EIATTR_COOP_GROUP_INSTR_OFFSETS
	.align		4
.L_542:
        /*0104*/ 	.byte	0x04, 0x28
        /*0106*/ 	.short	(.L_544 - .L_543)


	//   ....[0]....
.L_543:
        /*0108*/ 	.word	0x000000a0


	//----- nvinfo : EIATTR_EXIT_INSTR_OFFSETS
	.align		4
.L_544:
        /*010c*/ 	.byte	0x04, 0x1c
        /*010e*/ 	.short	(.L_546 - .L_545)


	//   ....[0]....
.L_545:
        /*0110*/ 	.word	0x00000340


	//   ....[1]....
        /*0114*/ 	.word	0x00006ba0


	//   ....[2]....
        /*0118*/ 	.word	0x000076d0


	//----- nvinfo : EIATTR_CTAIDZ_USED
	.align		4
.L_546:
        /*011c*/ 	.byte	0x01, 0x04
	.zero		2


	//----- nvinfo : EIATTR_MAX_THREADS
	.align		4
        /*0120*/ 	.byte	0x04, 0x05
        /*0122*/ 	.short	(.L_548 - .L_547)
.L_547:
        /*0124*/ 	.word	0x00000100
        /*0128*/ 	.word	0x00000001
        /*012c*/ 	.word	0x00000001


	//----- nvinfo : EIATTR_CRS_STACK_SIZE
	.align		4
.L_548:
        /*0130*/ 	.byte	0x04, 0x1e
        /*0132*/ 	.short	(.L_550 - .L_549)
.L_549:
        /*0134*/ 	.word	0x00000000
.L_550:


//--------------------- .nv.info._ZN7cutlass13device_kernelIN5flash19enable_sm80_to_sm89INS1_16FlashAttnBwdSm80INS1_25CollectiveMainloopBwdSm80ILi1ELi1EN4cute5tupleIJNS5_1CILi64EEES8_NS7_ILi256EEEEEENS_6half_tEfNS_4arch4Sm80ELb1ELb0ELb1ELb0ELb0ELb0ELb0ELb0ELi2ELi4ELi2ELi2ELb0EEENS1_21CollectiveEpilogueBwdISA_SB_SD_Li256ELb0ELb0ELi4EEENS1_25SingleTileBwdLPTSchedulerILb0ELi64ELb0EEEEEEEEEvNT_6ParamsE --------------------------
	.section	.nv.info._ZN7cutlass13device_kernelIN5flash19enable_sm80_to_sm89INS1_16FlashAttnBwdSm80INS1_25CollectiveMainloopBwdSm80ILi1ELi1EN4cute5tupleIJNS5_1CILi64EEES8_NS7_ILi256EEEEEENS_6half_tEfNS_4arch4Sm80ELb1ELb0ELb1ELb0ELb0ELb0ELb0ELb0ELi2ELi4ELi2ELi2ELb0EEENS1_21CollectiveEpilogueBwdISA_SB_SD_Li256ELb0ELb0ELi4EEENS1_25SingleTileBwdLPTSchedulerILb0ELi64ELb0EEEEEEEEEvNT_6ParamsE,"",@"SHT_CUDA_INFO"
	.sectionflags	@""
	.align	4


	//----- nvinfo : EIATTR_CUDA_API_VERSION
	.align		4
        /*0000*/ 	.byte	0x04, 0x37
        /*0002*/ 	.short	(.L_552 - .L_551)
.L_551:
        /*0004*/ 	.word	0x00000082


	//----- nvinfo : EIATTR_SW2861232_WAR
	.align		4
.L_552:
        /*0008*/ 	.byte	0x01, 0x35
	.zero		2


	//----- nvinfo : EIATTR_PARAM_CBANK
	.align		4
        /*000c*/ 	.byte	0x04, 0x0a
        /*000e*/ 	.short	(.L_554 - .L_553)
	.align		4
.L_553:
        /*0010*/ 	.word	index@(.nv.constant0._ZN7cutlass13device_kernelIN5flash19enable_sm80_to_sm89INS1_16FlashAttnBwdSm80INS1_25CollectiveMainloopBwdSm80ILi1ELi1EN4cute5tupleIJNS5_1CILi64EEES8_NS7_ILi256EEEEEENS_6half_tEfNS_4arch4Sm80ELb1ELb0ELb1ELb0ELb0ELb0ELb0ELb0ELi2ELi4ELi2ELi2ELb0EEENS1_21CollectiveEpilogueBwdISA_SB_SD_Li256ELb0ELb0ELi4EEENS1_25SingleTileBwdLPTSchedulerILb0ELi64ELb0EEEEEEEEEvNT_6ParamsE)
        /*0014*/ 	.short	0x0160
        /*0016*/ 	.short	0x0288


	//----- nvinfo : EIATTR_CBANK_PARAM_SIZE
	.align		4
.L_554:
        /*0018*/ 	.byte	0x03, 0x19
        /*001a*/ 	.short	0x0288


	//----- nvinfo : EIATTR_KPARAM_INFO
	.align		4
        /*001c*/ 	.byte	0x04, 0x17
        /*001e*/ 	.short	(.L_556 - .L_555)
.L_555:
        /*0020*/ 	.word	0x00000000
        /*0024*/ 	.short	0x0000
        /*0026*/ 	.short	0x0000
        /*0028*/ 	.byte	0x00, 0xf0, 0x21, 0x0a


	//----- nvinfo : EIATTR_MAXREG_COUNT
	.align		4
.L_556:
        /*002c*/ 	.byte	0x03, 0x1b
        /*002e*/ 	.short	0x00ff


	//----- nvinfo : EIATTR_NUM_BARRIERS
	.align		4
        /*0030*/ 	.byte	0x02, 0x4c
        /*0032*/ 	.byte	0x02
	.zero		1


	//----- nvinfo : EIATTR_ANNOTATIONS
	.align		4
        /*0034*/ 	.byte	0x04, 0x55
        /*0036*/ 	.short	(.L_558 - .L_557)


	//   ....[0]....
.L_557:
        /* <DEDUP_REMOVED lines=13> */


	//----- nvinfo : EIATTR_MERCURY_ISA_VERSION
	.align		4
.L_558:
        /*00f8*/ 	.byte	0x03, 0x5f
        /*00fa*/ 	.short	0x0000


	//----- nvinfo : EIATTR_COOP_GROUP_MASK_REGIDS
	.align		4
        /*00fc*/ 	.byte	0x04, 0x29
        /*00fe*/ 	.short	(.L_560 - .L_559)


	//   ....[0]....
.L_559:
        /*0100*/ 	.word	0xffffffff


	//----- nvinfo : EIATTR_COOP_GROUP_INSTR_OFFSETS
	.align		4
.L_560:
        /*0104*/ 	.byte	0x04, 0x28
        /*0106*/ 	.short	(.L_562 - .L_561)


	//   ....[0]....
.L_561:
        /*0108*/ 	.word	0x00000050


	//----- nvinfo : EIATTR_EXIT_INSTR_OFFSETS
	.align		4
.L_562:
        /*010c*/ 	.byte	0x04, 0x1c
        /*010e*/ 	.short	(.L_564 - .L_563)


	//   ....[0]....
.L_563:
        /*0110*/ 	.word	0x00000540


	//   ....[1]....
        /*0114*/ 	.word	0x00008490


	//   ....[2]....
        /*0118*/ 	.word	0x00008550


	//   ....[3]....
        /*011c*/ 	.word	0x000096a0


	//   ....[4]....
        /*0120*/ 	.word	0x00009750


	//----- nvinfo : EIATTR_MAX_THREADS
	.align		4
.L_564:
        /*0124*/ 	.byte	0x04, 0x05
        /*0126*/ 	.short	(.L_566 - .L_565)
.L_565:
        /*0128*/ 	.word	0x00000100
        /*012c*/ 	.word	0x00000001
        /*0130*/ 	.word	0x00000001


	//----- nvinfo : EIATTR_CRS_STACK_SIZE
	.align		4
.L_566:
        /*0134*/ 	.byte	0x04, 0x1e
        /*0136*/ 	.short	(.L_568 - .L_567)
.L_567:
        /*0138*/ 	.word	0x00000000
.L_568:


//--------------------- .nv.info._ZN7cutlass13device_kernelIN5flash19enable_sm80_to_sm89INS1_16FlashAttnBwdSm80INS1_25CollectiveMainloopBwdSm80ILi1ELi1EN4cute5tupleIJNS5_1CILi64EEES8_NS7_ILi256EEEEEENS_6half_tEfNS_4arch4Sm80ELb1ELb0ELb1ELb0ELb0ELb0ELb0ELb0ELi2ELi4ELi2ELi2ELb0EEENS1_24CollectiveEpilogueBwdGQAISA_fSD_Li256ELb0ELb0EEENS1_25SingleTileBwdLPTSchedulerILb0ELi64ELb0EEEEEEEEEvNT_6ParamsE --------------------------
	.section	.nv.info._ZN7cutlass13device_kernelIN5flash19enable_sm80_to_sm89INS1_16FlashAttnBwdSm80INS1_25CollectiveMainloopBwdSm80ILi1ELi1EN4cute5tupleIJNS5_1CILi64EEES8_NS7_ILi256EEEEEENS_6half_tEfNS_4arch4Sm80ELb1ELb0ELb1ELb0ELb0ELb0ELb0ELb0ELi2ELi4ELi2ELi2ELb0EEENS1_24CollectiveEpilogueBwdGQAISA_fSD_Li256ELb0ELb0EEENS1_25SingleTileBwdLPTSchedulerILb0ELi64ELb0EEEEEEEEEvNT_6ParamsE,"",@"SHT_CUDA_INFO"
	.sectionflags	@""
	.align	4


	//----- nvinfo : EIATTR_CUDA_API_VERSION
	.align		4
        /*0000*/ 	.byte	0x04, 0x37
        /*0002*/ 	.short	(.L_570 - .L_569)
.L_569:
        /*0004*/ 	.word	0x00000082


	//----- nvinfo : EIATTR_SW2861232_WAR
	.align		4
.L_570:
        /*0008*/ 	.byte	0x01, 0x35
	.zero		2


	//----- nvinfo : EIATTR_PARAM_CBANK
	.align		4
        /*000c*/ 	.byte	0x04, 0x0a
        /*000e*/ 	.short	(.L_572 - .L_571)
	.align		4
.L_571:
        /*0010*/ 	.word	index@(.nv.constant0._ZN7cutlass13device_kernelIN5flash19enable_sm80_to_sm89INS1_16FlashAttnBwdSm80INS1_25CollectiveMainloopBwdSm80ILi1ELi1EN4cute5tupleIJNS5_1CILi64EEES8_NS7_ILi256EEEEEENS_6half_tEfNS_4arch4Sm80ELb1ELb0ELb1ELb0ELb0ELb0ELb0ELb0ELi2ELi4ELi2ELi2ELb0EEENS1_24CollectiveEpilogueBwdGQAISA_fSD_Li256ELb0ELb0EEENS1_25SingleTileBwdLPTSchedulerILb0ELi64ELb0EEEEEEEEEvNT_6ParamsE)
        /*0014*/ 	.short	0x0160
        /*0016*/ 	.short	0x0290


	//----- nvinfo : EIATTR_CBANK_PARAM_SIZE
	.align		4
.L_572:
        /*0018*/ 	.byte	0x03, 0x19
        /*001a*/ 	.short	0x0290


	//----- nvinfo : EIATTR_KPARAM_INFO
	.align		4
        /*001c*/ 	.byte	0x04, 0x17
        /*001e*/ 	.short	(.L_574 - .L_573)
.L_573:
        /*0020*/ 	.word	0x00000000
        /*0024*/ 	.short	0x0000
        /*0026*/ 	.short	0x0000
        /*0028*/ 	.byte	0x00, 0xf0, 0x41, 0x0a


	//----- nvinfo : EIATTR_MAXREG_COUNT
	.align		4
.L_574:
        /*002c*/ 	.byte	0x03, 0x1b
        /*002e*/ 	.short	0x00ff


	//----- nvinfo : EIATTR_NUM_BARRIERS
	.align		4
        /*0030*/ 	.byte	0x02, 0x4c
        /*0032*/ 	.byte	0x02
	.zero		1


	//----- nvinfo : EIATTR_ANNOTATIONS
	.align		4
        /*0034*/ 	.byte	0x04, 0x55
        /*0036*/ 	.short	(.L_576 - .L_575)


	//   ....[0]....
.L_575:
        /* <DEDUP_REMOVED lines=12> */


	//----- nvinfo : EIATTR_MERCURY_ISA_VERSION
	.align		4
.L_576:
        /*00e8*/ 	.byte	0x03, 0x5f
        /*00ea*/ 	.short	0x0000


	//----- nvinfo : EIATTR_COOP_GROUP_MASK_REGIDS
	.align		4
        /*00ec*/ 	.byte	0x04, 0x29
        /*00ee*/ 	.short	(.L_578 - .L_577)


	//   ....[0]....
.L_577:
        /*00f0*/ 	.word	0xffffffff


	//----- nvinfo : EIATTR_COOP_GROUP_INSTR_OFFSETS
	.align		4
.L_578:
        /*00f4*/ 	.byte	0x04, 0x28
        /*00f6*/ 	.short	(.L_580 - .L_579)


	//   ....[0]....
.L_579:
        /*00f8*/ 	.word	0x00000050


	//----- nvinfo : EIATTR_EXIT_INSTR_OFFSETS
	.align		4
.L_580:
        /*00fc*/ 	.byte	0x04, 0x1c
        /*00fe*/ 	.short	(.L_582 - .L_581)


	//   ....[0]....
.L_581:
        /*0100*/ 	.word	0x00000540


	//   ....[1]....
        /*0104*/ 	.word	0x00006620


	//   ....[2]....
        /*0108*/ 	.word	0x000070b0


	//----- nvinfo : EIATTR_MAX_THREADS
	.align		4
.L_582:
        /*010c*/ 	.byte	0x04, 0x05
        /*010e*/ 	.short	(.L_584 - .L_583)
.L_583:
        /*0110*/ 	.word	0x00000100
        /*0114*/ 	.word	0x00000001
        /*0118*/ 	.word	0x00000001
.L_584:


//--------------------- .nv.info._ZN7cutlass13device_kernelIN5flash22FlashAttnBwdPreprocessIN4cute5tupleIJNS3_1CILi64EEENS5_ILi256EEEEEENS_6half_tEfNS_4arch4Sm80ELb1ELb0EEEEEvNT_6ParamsE --------------------------
	.section	.nv.info._ZN7cutlass13device_kernelIN5flash22FlashAttnBwdPreprocessIN4cute5tupleIJNS3_1CILi64EEENS5_ILi256EEEEEENS_6half_tEfNS_4arch4Sm80ELb1ELb0EEEEEvNT_6ParamsE,"",@"SHT_CUDA_INFO"
	.sectionflags	@""
	.align	4


	//----- nvinfo : EIATTR_CUDA_API_VERSION
	.align		4
        /*0000*/ 	.byte	0x04, 0x37
        /*0002*/ 	.short	(.L_586 - .L_585)
.L_585:
        /*0004*/ 	.word	0x00000082


	//----- nvinfo : EIATTR_SW2861232_WAR
	.align		4
.L_586:
        /*0008*/ 	.byte	0x01, 0x35
	.zero		2


	//----- nvinfo : EIATTR_PARAM_CBANK
	.align		4
        /*000c*/ 	.byte	0x04, 0x0a
        /*000e*/ 	.short	(.L_588 - .L_587)
	.align		4
.L_587:
        /*0010*/ 	.word	index@(.nv.constant0._ZN7cutlass13device_kernelIN5flash22FlashAttnBwdPreprocessIN4cute5tupleIJNS3_1CILi64EEENS5_ILi256EEEEEENS_6half_tEfNS_4arch4Sm80ELb1ELb0EEEEEvNT_6ParamsE)
        /*0014*/ 	.short	0x0160
        /*0016*/ 	.short	0x00f0


	//----- nvinfo : EIATTR_CBANK_PARAM_SIZE
	.align		4
.L_588:
        /*0018*/ 	.byte	0x03, 0x19
        /*001a*/ 	.short	0x00f0


	//----- nvinfo : EIATTR_KPARAM_INFO
	.align		4
        /*001c*/ 	.byte	0x04, 0x17
        /*001e*/ 	.short	(.L_590 - .L_589)
.L_589:
        /*0020*/ 	.word	0x00000000
        /*0024*/ 	.short	0x0000
        /*0026*/ 	.short	0x0000
        /*0028*/ 	.byte	0x00, 0xf0, 0xc1, 0x03


	//----- nvinfo : EIATTR_MAXREG_COUNT
	.align		4
.L_590:
        /*002c*/ 	.byte	0x03, 0x1b
        /*002e*/ 	.short	0x0080


	//----- nvinfo : EIATTR_MERCURY_ISA_VERSION
	.align		4
        /*0030*/ 	.byte	0x03, 0x5f
        /*0032*/ 	.short	0x0000


	//----- nvinfo : EIATTR_COOP_GROUP_MASK_REGIDS
	.align		4
        /*0034*/ 	.byte	0x04, 0x29
        /*0036*/ 	.short	(.L_592 - .L_591)


	//   ....[0]....
.L_591:
        /*0038*/ 	.word	0xffffffff


	//   ....[1]....
        /*003c*/ 	.word	0xffffffff


	//   ....[2]....
        /*0040*/ 	.word	0xffffffff


	//   ....[3]....
        /*0044*/ 	.word	0xffffffff


	//   ....[4]....
        /*0048*/ 	.word	0xffffffff


	//   ....[5]....
        /*004c*/ 	.word	0xffffffff


	//   ....[6]....
        /*0050*/ 	.word	0xffffffff


	//   ....[7]....
        /*0054*/ 	.word	0xffffffff


	//   ....[8]....
        /*0058*/ 	.word	0xffffffff


	//   ....[9]....
        /*005c*/ 	.word	0xffffffff


	//   ....[10]....
        /*0060*/ 	.word	0xffffffff


	//   ....[11]....
        /*0064*/ 	.word	0xffffffff


	//   ....[12]....
        /*0068*/ 	.word	0xffffffff


	//   ....[13]....
        /*006c*/ 	.word	0xffffffff


	//   ....[14]....
        /*0070*/ 	.word	0xffffffff


	//   ....[15]....
        /*0074*/ 	.word	0xffffffff


	//----- nvinfo : EIATTR_COOP_GROUP_INSTR_OFFSETS
	.align		4
.L_592:
        /*0078*/ 	.byte	0x04, 0x28
        /*007a*/ 	.short	(.L_594 - .L_593)


	//   ....[0]....
.L_593:
        /*007c*/ 	.word	0x00001ec0


	//   ....[1]....
        /*0080*/ 	.word	0x00001ee0


	//   ....[2]....
        /*0084*/ 	.word	0x00001ef0


	//   ....[3]....
        /*0088*/ 	.word	0x00001f00


	//   ....[4]....
        /*008c*/ 	.word	0x00001f30


	//   ....[5]....
        /*0090*/ 	.word	0x00001f50


	//   ....[6]....
        /*0094*/ 	.word	0x00001f70


	//   ....[7]....
        /*0098*/ 	.word	0x00001f80


	//   ....[8]....
        /*009c*/ 	.word	0x00001fb0


	//   ....[9]....
        /*00a0*/ 	.word	0x00001fe0


	//   ....[10]....
        /*00a4*/ 	.word	0x00001ff0


	//   ....[11]....
        /*00a8*/ 	.word	0x00002000


	//   ....[12]....
        /*00ac*/ 	.word	0x00002040


	//   ....[13]....
        /*00b0*/ 	.word	0x00002060


	//   ....[14]....
        /*00b4*/ 	.word	0x00002070


	//   ....[15]....
        /*00b8*/ 	.word	0x00002080


	//----- nvinfo : EIATTR_EXIT_INSTR_OFFSETS
	.align		4
.L_594:
        /*00bc*/ 	.byte	0x04, 0x1c
        /*00be*/ 	.short	(.L_596 - .L_595)


	//   ....[0]....
.L_595:
        /*00c0*/ 	.word	0x00002730


	//   ....[1]....
        /*00c4*/ 	.word	0x000027e0


	//----- nvinfo : EIATTR_CTAIDZ_USED
	.align		4
.L_596:
        /*00c8*/ 	.byte	0x01, 0x04
	.zero		2


	//----- nvinfo : EIATTR_MAX_THREADS
	.align		4
        /*00cc*/ 	.byte	0x04, 0x05
        /*00ce*/ 	.short	(.L_598 - .L_597)
.L_597:
        /*00d0*/ 	.word	0x00000100
        /*00d4*/ 	.word	0x00000001
        /*00d8*/ 	.word	0x00000001


	//----- nvinfo : EIATTR_CRS_STACK_SIZE
	.align		4
.L_598:
        /*00dc*/ 	.byte	0x04, 0x1e
        /*00de*/ 	.short	(.L_600 - .L_599)
.L_599:
        /*00e0*/ 	.word	0x00000000
.L_600:


//--------------------- .nv.info._ZN7cutlass13device_kernelIN5flash19enable_sm80_to_sm89INS1_16FlashAttnBwdSm80INS1_25CollectiveMainloopBwdSm80ILi1ELi1EN4cute5tupleIJNS5_1CILi64EEES8_NS7_ILi256EEEEEENS_6half_tEfNS_4arch4Sm80ELb1ELb0ELb1ELb1ELb0ELb0ELb0ELb0ELi2ELi4ELi2ELi2ELb0EEENS1_21CollectiveEpilogueBwdISA_SB_SD_Li256ELb1ELb0ELi4EEENS1_25SingleTileBwdLPTSchedulerILb1ELi64ELb0EEEEEEEEEvNT_6ParamsE --------------------------
	.section	.nv.info._ZN7cutlass13device_kernelIN5flash19enable_sm80_to_sm89INS1_16FlashAttnBwdSm80INS1_25CollectiveMainloopBwdSm80ILi1ELi1EN4cute5tupleIJNS5_1CILi64EEES8_NS7_ILi256EEEEEENS_6half_tEfNS_4arch4Sm80ELb1ELb0ELb1ELb1ELb0ELb0ELb0ELb0ELi2ELi4ELi2ELi2ELb0EEENS1_21CollectiveEpilogueBwdISA_SB_SD_Li256ELb1ELb0ELi4EEENS1_25SingleTileBwdLPTSchedulerILb1ELi64ELb0EEEEEEEEEvNT_6ParamsE,"",@"SHT_CUDA_INFO"
	.sectionflags	@""
	.align	4


	//----- nvinfo : EIATTR_CUDA_API_VERSION
	.align		4
        /*0000*/ 	.byte	0x04, 0x37
        /*0002*/ 	.short	(.L_602 - .L_601)
.L_601:
        /*0004*/ 	.word	0x00000082


	//----- nvinfo : EIATTR_SW2861232_WAR
	.align		4
.L_602:
        /*0008*/ 	.byte	0x01, 0x35
	.zero		2


	//----- nvinfo : EIATTR_PARAM_CBANK
	.align		4
        /*000c*/ 	.byte	0x04, 0x0a
        /*000e*/ 	.short	(.L_604 - .L_603)
	.align		4
.L_603:
        /*0010*/ 	.word	index@(.nv.constant0._ZN7cutlass13device_kernelIN5flash19enable_sm80_to_sm89INS1_16FlashAttnBwdSm80INS1_25CollectiveMainloopBwdSm80ILi1ELi1EN4cute5tupleIJNS5_1CILi64EEES8_NS7_ILi256EEEEEENS_6half_tEfNS_4arch4Sm80ELb1ELb0ELb1ELb1ELb0ELb0ELb0ELb0ELi2ELi4ELi2ELi2ELb0EEENS1_21CollectiveEpilogueBwdISA_SB_SD_Li256ELb1ELb0ELi4EEENS1_25SingleTileBwdLPTSchedulerILb1ELi64ELb0EEEEEEEEEvNT_6ParamsE)
        /*0014*/ 	.short	0x0160
        /*0016*/ 	.short	0x0288


	//----- nvinfo : EIATTR_CBANK_PARAM_SIZE
	.align		4
.L_604:
        /*0018*/ 	.byte	0x03, 0x19
        /*001a*/ 	.short	0x0288


	//----- nvinfo : EIATTR_KPARAM_INFO
	.align		4
        /*001c*/ 	.byte	0x04, 0x17
        /*001e*/ 	.short	(.L_606 - .L_605)
.L_605:
        /*0020*/ 	.word	0x00000000
        /*0024*/ 	.short	0x0000
        /*0026*/ 	.short	0x0000
        /*0028*/ 	.byte	0x00, 0xf0, 0x21, 0x0a


	//----- nvinfo : EIATTR_MAXREG_COUNT
	.align		4
.L_606:
        /*002c*/ 	.byte	0x03, 0x1b
        /*002e*/ 	.short	0x00ff


	//----- nvinfo : EIATTR_NUM_BARRIERS
	.align		4
        /*0030*/ 	.byte	0x02, 0x4c
        /*0032*/ 	.byte	0x02
	.zero		1


	//----- nvinfo : EIATTR_ANNOTATIONS
	.align		4
        /*0034*/ 	.byte	0x04, 0x55
        /*0036*/ 	.short	(.L_608 - .L_607)


	//   ....[0]....
.L_607:
        /* <DEDUP_REMOVED lines=10> */


	//----- nvinfo : EIATTR_MERCURY_ISA_VERSION
	.align		4
.L_608:
        /*00c8*/ 	.byte	0x03, 0x5f
        /*00ca*/ 	.short	0x0000


	//----- nvinfo : EIATTR_COOP_GROUP_MASK_REGIDS
	.align		4
        /*00cc*/ 	.byte	0x04, 0x29
        /*00ce*/ 	.short	(.L_610 - .L_609)


	//   ....[0]....
.L_609:
        /*00d0*/ 	.word	0xffffffff


	//----- nvinfo : EIATTR_COOP_GROUP_INSTR_OFFSETS
	.align		4
.L_610:
        /*00d4*/ 	.byte	0x04, 0x28
        /*00d6*/ 	.short	(.L_612 - .L_611)


	//   ....[0]....
.L_611:
        /*00d8*/ 	.word	0x00000060


	//----- nvinfo : EIATTR_EXIT_INSTR_OFFSETS
	.align		4
.L_612:
        /*00dc*/ 	.byte	0x04, 0x1c
        /*00de*/ 	.short	(.L_614 - .L_613)


	//   ....[0]....
.L_613:
        /*00e0*/ 	.word	0x000009d0


	//   ....[1]....
        /*00e4*/ 	.word	0x00008f50


	//   ....[2]....
        /*00e8*/ 	.word	0x00009010


	//   ....[3]....
        /*00ec*/ 	.word	0x0000a380


	//   ....[4]....
        /*00f0*/ 	.word	0x0000a440


	//----- nvinfo : EIATTR_MAX_THREADS
	.align		4
.L_614:
        /*00f4*/ 	.byte	0x04, 0x05
        /*00f6*/ 	.short	(.L_616 - .L_615)
.L_615:
        /*00f8*/ 	.word	0x00000100
        /*00fc*/ 	.word	0x00000001
        /*0100*/ 	.word	0x00000001


	//----- nvinfo : EIATTR_CRS_STACK_SIZE
	.align		4
.L_616:
        /*0104*/ 	.byte	0x04, 0x1e
        /*0106*/ 	.short	(.L_618 - .L_617)
.L_617:
        /*0108*/ 	.word	0x00000000
.L_618:


//--------------------- .nv.info._ZN7cutlass13device_kernelIN5flash32FlashAttnBwdPostprocessConvertdQIN4cute5tupleIJNS3_1CILi64EEENS5_ILi256EEEEEENS_6half_tEfNS_4arch4Sm80ELi256ENS3_8TiledMMAINS3_8MMA_AtomIJNS3_28SM80_16x8x16_F32F16F16F32_TNEEEENS3_6LayoutINS4_IJNS5_ILi2EEENS5_ILi4EEENS5_ILi1EEEEEENS4_IJSJ_SH_NS5_ILi0EEEEEEEENS4_IJNS5_ILi32EEES6_NS5_ILi16EEEEEEEELb0EEEEEvNT_6ParamsE --------------------------
	.section	.nv.info._ZN7cutlass13device_kernelIN5flash32FlashAttnBwdPostprocessConvertdQIN4cute5tupleIJNS3_1CILi64EEENS5_ILi256EEEEEENS_6half_tEfNS_4arch4Sm80ELi256ENS3_8TiledMMAINS3_8MMA_AtomIJNS3_28SM80_16x8x16_F32F16F16F32_TNEEEENS3_6LayoutINS4_IJNS5_ILi2EEENS5_ILi4EEENS5_ILi1EEEEEENS4_IJSJ_SH_NS5_ILi0EEEEEEEENS4_IJNS5_ILi32EEES6_NS5_ILi16EEEEEEEELb0EEEEEvNT_6ParamsE,"",@"SHT_CUDA_INFO"
	.sectionflags	@""
	.align	4


	//----- nvinfo : EIATTR_CUDA_API_VERSION
	.align		4
        /*0000*/ 	.byte	0x04, 0x37
        /*0002*/ 	.short	(.L_620 - .L_619)
.L_619:
        /*0004*/ 	.word	0x00000082


	//----- nvinfo : EIATTR_SW2861232_WAR
	.align		4
.L_620:
        /*0008*/ 	.byte	0x01, 0x35
	.zero		2


	//----- nvinfo : EIATTR_PARAM_CBANK
	.align		4
        /*000c*/ 	.byte	0x04, 0x0a
        /*000e*/ 	.short	(.L_622 - .L_621)
	.align		4
.L_621:
        /*0010*/ 	.word	index@(.nv.constant0._ZN7cutlass13device_kernelIN5flash32FlashAttnBwdPostprocessConvertdQIN4cute5tupleIJNS3_1CILi64EEENS5_ILi256EEEEEENS_6half_tEfNS_4arch4Sm80ELi256ENS3_8TiledMMAINS3_8MMA_AtomIJNS3_28SM80_16x8x16_F32F16F16F32_TNEEEENS3_6LayoutINS4_IJNS5_ILi2EEENS5_ILi4EEENS5_ILi1EEEEEENS4_IJSJ_SH_NS5_ILi0EEEEEEEENS4_IJNS5_ILi32EEES6_NS5_ILi16EEEEEEEELb0EEEEEvNT_6ParamsE)
        /*0014*/ 	.short	0x0160
        /*0016*/ 	.short	0x0070


	//----- nvinfo : EIATTR_CBANK_PARAM_SIZE
	.align		4
.L_622:
        /*0018*/ 	.byte	0x03, 0x19
        /*001a*/ 	.short	0x0070


	//----- nvinfo : EIATTR_KPARAM_INFO
	.align		4
        /*001c*/ 	.byte	0x04, 0x17
        /*001e*/ 	.short	(.L_624 - .L_623)
.L_623:
        /*0020*/ 	.word	0x00000000
        /*0024*/ 	.short	0x0000
        /*0026*/ 	.short	0x0000
        /*0028*/ 	.byte	0x00, 0xf0, 0xc1, 0x01


	//----- nvinfo : EIATTR_MAXREG_COUNT
	.align		4
.L_624:
        /*002c*/ 	.byte	0x03, 0x1b
        /*002e*/ 	.short	0x0080


	//----- nvinfo : EIATTR_NUM_BARRIERS
	.align		4
        /*0030*/ 	.byte	0x02, 0x4c
        /*0032*/ 	.byte	0x01
	.zero		1


	//----- nvinfo : EIATTR_MERCURY_ISA_VERSION
	.align		4
        /*0034*/ 	.byte	0x03, 0x5f
        /*0036*/ 	.short	0x0000


	//----- nvinfo : EIATTR_EXIT_INSTR_OFFSETS
	.align		4
        /*0038*/ 	.byte	0x04, 0x1c
        /*003a*/ 	.short	(.L_626 - .L_625)


	//   ....[0]....
.L_625:
        /*003c*/ 	.word	0x00000180


	//   ....[1]....
        /*0040*/ 	.word	0x00001d30


	//   ....[2]....
        /*0044*/ 	.word	0x00001de0


	//----- nvinfo : EIATTR_CTAIDZ_USED
	.align		4
.L_626:
        /*0048*/ 	.byte	0x01, 0x04
	.zero		2


	//----- nvinfo : EIATTR_MAX_THREADS
	.align		4
        /*004c*/ 	.byte	0x04, 0x05
        /*004e*/ 	.short	(.L_628 - .L_627)
.L_627:
        /*0050*/ 	.word	0x00000100
        /*0054*/ 	.word	0x00000001
        /*0058*/ 	.word	0x00000001


	//----- nvinfo : EIATTR_CRS_STACK_SIZE
	.align		4
.L_628:
        /*005c*/ 	.byte	0x04, 0x1e
        /*005e*/ 	.short	(.L_630 - .L_629)
.L_629:
        /*0060*/ 	.word	0x00000000
.L_630:


//--------------------- .nv.info._ZN7cutlass13device_kernelIN5flash19enable_sm80_to_sm89INS1_16FlashAttnBwdSm80INS1_25CollectiveMainloopBwdSm80ILi1ELi1EN4cute5tupleIJNS5_1CILi64EEES8_NS7_ILi256EEEEEENS_6half_tEfNS_4arch4Sm80ELb1ELb0ELb1ELb1ELb0ELb0ELb0ELb0ELi2ELi4ELi2ELi2ELb0EEENS1_24CollectiveEpilogueBwdGQAISA_fSD_Li256ELb1ELb0EEENS1_25SingleTileBwdLPTSchedulerILb1ELi64ELb0EEEEEEEEEvNT_6ParamsE --------------------------
	.section	.nv.info._ZN7cutlass13device_kernelIN5flash19enable_sm80_to_sm89INS1_16FlashAttnBwdSm80INS1_25CollectiveMainloopBwdSm80ILi1ELi1EN4cute5tupleIJNS5_1CILi64EEES8_NS7_ILi256EEEEEENS_6half_tEfNS_4arch4Sm80ELb1ELb0ELb1ELb1ELb0ELb0ELb0ELb0ELi2ELi4ELi2ELi2ELb0EEENS1_24CollectiveEpilogueBwdGQAISA_fSD_Li256ELb1ELb0EEENS1_25SingleTileBwdLPTSchedulerILb1ELi64ELb0EEEEEEEEEvNT_6ParamsE,"",@"SHT_CUDA_INFO"
	.sectionflags	@""
	.align	4


	//----- nvinfo : EIATTR_CUDA_API_VERSION
	.align		4
        /*0000*/ 	.byte	0x04, 0x37
        /*0002*/ 	.short	(.L_632 - .L_631)
.L_631:
        /*0004*/ 	.word	0x00000082


	//----- nvinfo : EIATTR_SW2861232_WAR
	.align		4
.L_632:
        /*0008*/ 	.byte	0x01, 0x35
	.zero		2


	//----- nvinfo : EIATTR_PARAM_CBANK
	.align		4
        /*000c*/ 	.byte	0x04, 0x0a
        /*000e*/ 	.short	(.L_634 - .L_633)
	.align		4
.L_633:
        /*0010*/ 	.word	index@(.nv.constant0._ZN7cutlass13device_kernelIN5flash19enable_sm80_to_sm89INS1_16FlashAttnBwdSm80INS1_25CollectiveMainloopBwdSm80ILi1ELi1EN4cute5tupleIJNS5_1CILi64EEES8_NS7_ILi256EEEEEENS_6half_tEfNS_4arch4Sm80ELb1ELb0ELb1ELb1ELb0ELb0ELb0ELb0ELi2ELi4ELi2ELi2ELb0EEENS1_24CollectiveEpilogueBwdGQAISA_fSD_Li256ELb1ELb0EEENS1_25SingleTileBwdLPTSchedulerILb1ELi64ELb0EEEEEEEEEvNT_6ParamsE)
        /*0014*/ 	.short	0x0160
        /*0016*/ 	.short	0x0290


	//----- nvinfo : EIATTR_CBANK_PARAM_SIZE
	.align		4
.L_634:
        /*0018*/ 	.byte	0x03, 0x19
        /*001a*/ 	.short	0x0290


	//----- nvinfo : EIATTR_KPARAM_INFO
	.align		4
        /*001c*/ 	.byte	0x04, 0x17
        /*001e*/ 	.short	(.L_636 - .L_635)
.L_635:
        /*0020*/ 	.word	0x00000000
        /*0024*/ 	.short	0x0000
        /*0026*/ 	.short	0x0000
        /*0028*/ 	.byte	0x00, 0xf0, 0x41, 0x0a


	//----- nvinfo : EIATTR_MAXREG_COUNT
	.align		4
.L_636:
        /*002c*/ 	.byte	0x03, 0x1b
        /*002e*/ 	.short	0x00ff


	//----- nvinfo : EIATTR_NUM_BARRIERS
	.align		4
        /*0030*/ 	.byte	0x02, 0x4c
        /*0032*/ 	.byte	0x02
	.zero		1


	//----- nvinfo : EIATTR_ANNOTATIONS
	.align		4
        /*0034*/ 	.byte	0x04, 0x55
        /*0036*/ 	.short	(.L_638 - .L_637)


	//   ....[0]....
.L_637:
        /* <DEDUP_REMOVED lines=10> */


	//----- nvinfo : EIATTR_MERCURY_ISA_VERSION
	.align		4
.L_638:
        /*00c8*/ 	.byte	0x03, 0x5f
        /*00ca*/ 	.short	0x0000


	//----- nvinfo : EIATTR_COOP_GROUP_MASK_REGIDS
	.align		4
        /*00cc*/ 	.byte	0x04, 0x29
        /*00ce*/ 	.short	(.L_640 - .L_639)


	//   ....[0]....
.L_639:
        /*00d0*/ 	.word	0xffffffff


	//----- nvinfo : EIATTR_COOP_GROUP_INSTR_OFFSETS
	.align		4
.L_640:
        /*00d4*/ 	.byte	0x04, 0x28
        /*00d6*/ 	.short	(.L_642 - .L_641)


	//   ....[0]....
.L_641:
        /*00d8*/ 	.word	0x00000060


	//----- nvinfo : EIATTR_EXIT_INSTR_OFFSETS
	.align		4
.L_642:
        /*00dc*/ 	.byte	0x04, 0x1c
        /*00de*/ 	.short	(.L_644 - .L_643)


	//   ....[0]....
.L_643:
        /*00e0*/ 	.word	0x000009d0


	//   ....[1]....
        /*00e4*/ 	.word	0x00006f40


	//   ....[2]....
        /*00e8*/ 	.word	0x00007b60


	//----- nvinfo : EIATTR_MAX_THREADS
	.align		4
.L_644:
        /*00ec*/ 	.byte	0x04, 0x05
        /*00ee*/ 	.short	(.L_646 - .L_645)
.L_645:
        /*00f0*/ 	.word	0x00000100
        /*00f4*/ 	.word	0x00000001
        /*00f8*/ 	.word	0x00000001
.L_646:


//--------------------- .nv.info._ZN7cutlass13device_kernelIN5flash22FlashAttnBwdPreprocessIN4cute5tupleIJNS3_1CILi64EEENS5_ILi256EEEEEENS_6half_tEfNS_4arch4Sm80ELb1ELb1EEEEEvNT_6ParamsE --------------------------
	.section	.nv.info._ZN7cutlass13device_kernelIN5flash22FlashAttnBwdPreprocessIN4cute5tupleIJNS3_1CILi64EEENS5_ILi256EEEEEENS_6half_tEfNS_4arch4Sm80ELb1ELb1EEEEEvNT_6ParamsE,"",@"SHT_CUDA_INFO"
	.sectionflags	@""
	.align	4


	//----- nvinfo : EIATTR_CUDA_API_VERSION
	.align		4
        /*0000*/ 	.byte	0x04, 0x37
        /*0002*/ 	.short	(.L_648 - .L_647)
.L_647:
        /*0004*/ 	.word	0x00000082


	//----- nvinfo : EIATTR_SW2861232_WAR
	.align		4
.L_648:
        /*0008*/ 	.byte	0x01, 0x35
	.zero		2


	//----- nvinfo : EIATTR_PARAM_CBANK
	.align		4
        /*000c*/ 	.byte	0x04, 0x0a
        /*000e*/ 	.short	(.L_650 - .L_649)
	.align		4
.L_649:
        /*0010*/ 	.word	index@(.nv.constant0._ZN7cutlass13device_kernelIN5flash22FlashAttnBwdPreprocessIN4cute5tupleIJNS3_1CILi64EEENS5_ILi256EEEEEENS_6half_tEfNS_4arch4Sm80ELb1ELb1EEEEEvNT_6ParamsE)
        /*0014*/ 	.short	0x0160
        /*0016*/ 	.short	0x00f0


	//----- nvinfo : EIATTR_CBANK_PARAM_SIZE
	.align		4
.L_650:
        /*0018*/ 	.byte	0x03, 0x19
        /*001a*/ 	.short	0x00f0


	//----- nvinfo : EIATTR_KPARAM_INFO
	.align		4
        /*001c*/ 	.byte	0x04, 0x17
        /*001e*/ 	.short	(.L_652 - .L_651)
.L_651:
        /*0020*/ 	.word	0x00000000
        /*0024*/ 	.short	0x0000
        /*0026*/ 	.short	0x0000
        /*0028*/ 	.byte	0x00, 0xf0, 0xc1, 0x03


	//----- nvinfo : EIATTR_MAXREG_COUNT
	.align		4
.L_652:
        /*002c*/ 	.byte	0x03, 0x1b
        /*002e*/ 	.short	0x0080


	//----- nvinfo : EIATTR_MERCURY_ISA_VERSION
	.align		4
        /*0030*/ 	.byte	0x03, 0x5f
        /*0032*/ 	.short	0x0000


	//----- nvinfo : EIATTR_COOP_GROUP_MASK_REGIDS
	.align		4
        /*0034*/ 	.byte	0x04, 0x29
        /*0036*/ 	.short	(.L_654 - .L_653)


	//   ....[0]....
.L_653:
        /*0038*/ 	.word	0xffffffff


	//   ....[1]....
        /*003c*/ 	.word	0xffffffff


	//   ....[2]....
        /*0040*/ 	.word	0xffffffff


	//   ....[3]....
        /*0044*/ 	.word	0xffffffff


	//   ....[4]....
        /*0048*/ 	.word	0xffffffff


	//   ....[5]....
        /*004c*/ 	.word	0xffffffff


	//   ....[6]....
        /*0050*/ 	.word	0xffffffff


	//   ....[7]....
        /*0054*/ 	.word	0xffffffff


	//   ....[8]....
        /*0058*/ 	.word	0xffffffff


	//   ....[9]....
        /*005c*/ 	.word	0xffffffff


	//   ....[10]....
        /*0060*/ 	.word	0xffffffff


	//   ....[11]....
        /*0064*/ 	.word	0xffffffff


	//   ....[12]....
        /*0068*/ 	.word	0xffffffff


	//   ....[13]....
        /*006c*/ 	.word	0xffffffff


	//   ....[14]....
        /*0070*/ 	.word	0xffffffff


	//   ....[15]....
        /*0074*/ 	.word	0xffffffff


	//----- nvinfo : EIATTR_COOP_GROUP_INSTR_OFFSETS
	.align		4
.L_654:
        /*0078*/ 	.byte	0x04, 0x28
        /*007a*/ 	.short	(.L_656 - .L_655)


	//   ....[0]....
.L_655:
        /*007c*/ 	.word	0x000026f0


	//   ....[1]....
        /*0080*/ 	.word	0x00002710


	//   ....[2]....
        /*0084*/ 	.word	0x00002720


	//   ....[3]....
        /*0088*/ 	.word	0x00002730


	//   ....[4]....
        /*008c*/ 	.word	0x00002760


	//   ....[5]....
        /*0090*/ 	.word	0x00002780


	//   ....[6]....
        /*0094*/ 	.word	0x000027a0


	//   ....[7]....
        /*0098*/ 	.word	0x000027b0


	//   ....[8]....
        /*009c*/ 	.word	0x000027e0


	//   ....[9]....
        /*00a0*/ 	.word	0x00002800


	//   ....[10]....
        /*00a4*/ 	.word	0x00002820


	//   ....[11]....
        /*00a8*/ 	.word	0x00002830


	//   ....[12]....
        /*00ac*/ 	.word	0x00002870


	//   ....[13]....
        /*00b0*/ 	.word	0x00002890


	//   ....[14]....
        /*00b4*/ 	.word	0x000028a0


	//   ....[15]....
        /*00b8*/ 	.word	0x000028b0


	//----- nvinfo : EIATTR_EXIT_INSTR_OFFSETS
	.align		4
.L_656:
        /*00bc*/ 	.byte	0x04, 0x1c
        /*00be*/ 	.short	(.L_658 - .L_657)


	//   ....[0]....
.L_657:
        /*00c0*/ 	.word	0x00000340


	//   ....[1]....
        /*00c4*/ 	.word	0x00003000


	//   ....[2]....
        /*00c8*/ 	.word	0x000030a0


	//----- nvinfo : EIATTR_CTAIDZ_USED
	.align		4
.L_658:
        /*00cc*/ 	.byte	0x01, 0x04
	.zero		2


	//----- nvinfo : EIATTR_MAX_THREADS
	.align		4
        /*00d0*/ 	.byte	0x04, 0x05
        /*00d2*/ 	.short	(.L_660 - .L_659)
.L_659:
        /*00d4*/ 	.word	0x00000100
        /*00d8*/ 	.word	0x00000001
        /*00dc*/ 	.word	0x00000001


	//----- nvinfo : EIATTR_CRS_STACK_SIZE
	.align		4
.L_660:
        /*00e0*/ 	.byte	0x04, 0x1e
        /*00e2*/ 	.short	(.L_662 - .L_661)
.L_661:
        /*00e4*/ 	.word	0x00000000
.L_662:


//--------------------- .nv.callgraph             --------------------------
	.section	.nv.callgraph,"",@"SHT_CUDA_CALLGRAPH"
	.align	4
	.sectionentsize	8
	.align		4
        /*0000*/ 	.word	0x00000000
	.align		4
        /*0004*/ 	.word	0xffffffff
	.align		4
        /*0008*/ 	.word	0x00000000
	.align		4
        /*000c*/ 	.word	0xfffffffe
	.align		4
        /*0010*/ 	.word	0x00000000
	.align		4
        /*0014*/ 	.word	0xfffffffd
	.align		4
        /*0018*/ 	.word	0x00000000
	.align		4
        /*001c*/ 	.word	0xfffffffc


//--------------------- .nv.rel.action            --------------------------
	.section	.nv.rel.action,"",@"SHT_CUDA_RELOCINFO"
	.align	8
	.sectionentsize	8
        /*0000*/ 	.byte	0x73, 0x00, 0x00, 0x00, 0x00, 0x00, 0x00, 0x00, 0x00, 0x00, 0x00, 0x11, 0x25, 0x00, 0x05, 0x36


//--------------------- .nv.constant4             --------------------------
	.section	.nv.constant4,"a",@progbits
	.align	8
	.align		8
.nv.constant4:
        /*0000*/ 	.dword	_ZN74_INTERNAL_47d7184e_38_flash_bwd_hdim256_fp16_softcap_sm80_cu_49158569_28484cuda3std3__45__cpo5beginE
	.align		8
        /*0008*/ 	.dword	_ZN74_INTERNAL_47d7184e_38_flash_bwd_hdim256_fp16_softcap_sm80_cu_49158569_28484cuda3std3__45__cpo3endE
	.align		8
        /*0010*/ 	.dword	_ZN74_INTERNAL_47d7184e_38_flash_bwd_hdim256_fp16_softcap_sm80_cu_49158569_28484cuda3std3__45__cpo6cbeginE
	.align		8
        /*0018*/ 	.dword	_ZN74_INTERNAL_47d7184e_38_flash_bwd_hdim256_fp16_softcap_sm80_cu_49158569_28484cuda3std3__45__cpo4cendE
	.align		8
        /*0020*/ 	.dword	_ZN74_INTERNAL_47d7184e_38_flash_bwd_hdim256_fp16_softcap_sm80_cu_49158569_28484cuda3std3__476_GLOBAL__N__47d7184e_38_flash_bwd_hdim256_fp16_softcap_sm80_cu_49158569_28486ignoreE
	.align		8
        /*0028*/ 	.dword	_ZN74_INTERNAL_47d7184e_38_flash_bwd_hdim256_fp16_softcap_sm80_cu_49158569_28484cuda3std3__419piecewise_constructE
	.align		8
        /*0030*/ 	.dword	_ZN74_INTERNAL_47d7184e_38_flash_bwd_hdim256_fp16_softcap_sm80_cu_49158569_28484cuda3std3__48in_placeE
	.align		8
        /*0038*/ 	.dword	_ZN74_INTERNAL_47d7184e_38_flash_bwd_hdim256_fp16_softcap_sm80_cu_49158569_28484cuda3std6ranges3__45__cpo4swapE
	.align		8
        /*0040*/ 	.dword	_ZN74_INTERNAL_47d7184e_38_flash_bwd_hdim256_fp16_softcap_sm80_cu_49158569_28484cuda3std6ranges3__45__cpo9iter_moveE
	.align		8
        /*0048*/ 	.dword	_ZN74_INTERNAL_47d7184e_38_flash_bwd_hdim256_fp16_softcap_sm80_cu_49158569_28484cute7productE
	.align		8
        /*0050*/ 	.dword	_ZN74_INTERNAL_47d7184e_38_flash_bwd_hdim256_fp16_softcap_sm80_cu_49158569_28484cute1_E


//--------------------- .nv.constant0._ZN7cutlass13device_kernelIN5flash19enable_sm80_to_sm89INS1_16FlashAttnBwdSm80INS1_25CollectiveMainloopBwdSm80ILi1ELi1EN4cute5tupleIJNS5_1CILi32EEENS7_ILi64EEENS7_ILi256EEEEEENS_6half_tEfNS_4arch4Sm80ELb0ELb0ELb1ELb0ELb0ELb0ELb0ELb0ELi2ELi2ELi2ELi1ELb1EEENS1_21CollectiveEpilogueBwdISB_SC_SE_Li256ELb0ELb0ELi4EEENS1_19SingleTileSchedulerILb0ELb0ELb0ELi64EEEEEEEEEvNT_6ParamsE --------------------------
	.section	.nv.constant0._ZN7cutlass13device_kernelIN5flash19enable_sm80_to_sm89INS1_16FlashAttnBwdSm80INS1_25CollectiveMainloopBwdSm80ILi1ELi1EN4cute5tupleIJNS5_1CILi32EEENS7_ILi64EEENS7_ILi256EEEEEENS_6half_tEfNS_4arch4Sm80ELb0ELb0ELb1ELb0ELb0ELb0ELb0ELb0ELi2ELi2ELi2ELi1ELb1EEENS1_21CollectiveEpilogueBwdISB_SC_SE_Li256ELb0ELb0ELi4EEENS1_19SingleTileSchedulerILb0ELb0ELb0ELi64EEEEEEEEEvNT_6ParamsE,"a",@progbits
	.sectionflags	@""
	.align	4
.nv.constant0._ZN7cutlass13device_kernelIN5flash19enable_sm80_to_sm89INS1_16FlashAttnBwdSm80INS1_25CollectiveMainloopBwdSm80ILi1ELi1EN4cute5tupleIJNS5_1CILi32EEENS7_ILi64EEENS7_ILi256EEEEEENS_6half_tEfNS_4arch4Sm80ELb0ELb0ELb1ELb0ELb0ELb0ELb0ELb0ELi2ELi2ELi2ELi1ELb1EEENS1_21CollectiveEpilogueBwdISB_SC_SE_Li256ELb0ELb0ELi4EEENS1_19SingleTileSchedulerILb0ELb0ELb0ELi64EEEEEEEEEvNT_6ParamsE:
	.zero		976


//--------------------- .nv.constant0._ZN7cutlass13device_kernelIN5flash19enable_sm80_to_sm89INS1_16FlashAttnBwdSm80INS1_25CollectiveMainloopBwdSm80ILi1ELi1EN4cute5tupleIJNS5_1CILi32EEENS7_ILi64EEENS7_ILi256EEEEEENS_6half_tEfNS_4arch4Sm80ELb0ELb0ELb1ELb0ELb0ELb0ELb0ELb0ELi2ELi2ELi2ELi1ELb1EEENS1_24CollectiveEpilogueBwdGQAISB_fSE_Li256ELb0ELb0EEENS1_19SingleTileSchedulerILb0ELb0ELb0ELi64EEEEEEEEEvNT_6ParamsE --------------------------
	.section	.nv.constant0._ZN7cutlass13device_kernelIN5flash19enable_sm80_to_sm89INS1_16FlashAttnBwdSm80INS1_25CollectiveMainloopBwdSm80ILi1ELi1EN4cute5tupleIJNS5_1CILi32EEENS7_ILi64EEENS7_ILi256EEEEEENS_6half_tEfNS_4arch4Sm80ELb0ELb0ELb1ELb0ELb0ELb0ELb0ELb0ELi2ELi2ELi2ELi1ELb1EEENS1_24CollectiveEpilogueBwdGQAISB_fSE_Li256ELb0ELb0EEENS1_19SingleTileSchedulerILb0ELb0ELb0ELi64EEEEEEEEEvNT_6ParamsE,"a",@progbits
	.sectionflags	@""
	.align	4
.nv.constant0._ZN7cutlass13device_kernelIN5flash19enable_sm80_to_sm89INS1_16FlashAttnBwdSm80INS1_25CollectiveMainloopBwdSm80ILi1ELi1EN4cute5tupleIJNS5_1CILi32EEENS7_ILi64EEENS7_ILi256EEEEEENS_6half_tEfNS_4arch4Sm80ELb0ELb0ELb1ELb0ELb0ELb0ELb0ELb0ELi2ELi2ELi2ELi1ELb1EEENS1_24CollectiveEpilogueBwdGQAISB_fSE_Li256ELb0ELb0EEENS1_19SingleTileSchedulerILb0ELb0ELb0ELi64EEEEEEEEEvNT_6ParamsE:
	.zero		984


//--------------------- .nv.constant0._ZN7cutlass13device_kernelIN5flash19enable_sm80_to_sm89INS1_16FlashAttnBwdSm80INS1_25CollectiveMainloopBwdSm80ILi1ELi1EN4cute5tupleIJNS5_1CILi32EEENS7_ILi64EEENS7_ILi256EEEEEENS_6half_tEfNS_4arch4Sm80ELb0ELb0ELb1ELb1ELb0ELb0ELb0ELb0ELi2ELi2ELi2ELi1ELb1EEENS1_21CollectiveEpilogueBwdISB_SC_SE_Li256ELb1ELb0ELi4EEENS1_19SingleTileSchedulerILb1ELb0ELb0ELi64EEEEEEEEEvNT_6ParamsE --------------------------
	.section	.nv.constant0._ZN7cutlass13device_kernelIN5flash19enable_sm80_to_sm89INS1_16FlashAttnBwdSm80INS1_25CollectiveMainloopBwdSm80ILi1ELi1EN4cute5tupleIJNS5_1CILi32EEENS7_ILi64EEENS7_ILi256EEEEEENS_6half_tEfNS_4arch4Sm80ELb0ELb0ELb1ELb1ELb0ELb0ELb0ELb0ELi2ELi2ELi2ELi1ELb1EEENS1_21CollectiveEpilogueBwdISB_SC_SE_Li256ELb1ELb0ELi4EEENS1_19SingleTileSchedulerILb1ELb0ELb0ELi64EEEEEEEEEvNT_6ParamsE,"a",@progbits
	.sectionflags	@""
	.align	4
.nv.constant0._ZN7cutlass13device_kernelIN5flash19enable_sm80_to_sm89INS1_16FlashAttnBwdSm80INS1_25CollectiveMainloopBwdSm80ILi1ELi1EN4cute5tupleIJNS5_1CILi32EEENS7_ILi64EEENS7_ILi256EEEEEENS_6half_tEfNS_4arch4Sm80ELb0ELb0ELb1ELb1ELb0ELb0ELb0ELb0ELi2ELi2ELi2ELi1ELb1EEENS1_21CollectiveEpilogueBwdISB_SC_SE_Li256ELb1ELb0ELi4EEENS1_19SingleTileSchedulerILb1ELb0ELb0ELi64EEEEEEEEEvNT_6ParamsE:
	.zero		976


//--------------------- .nv.constant0._ZN7cutlass13device_kernelIN5flash19enable_sm80_to_sm89INS1_16FlashAttnBwdSm80INS1_25CollectiveMainloopBwdSm80ILi1ELi1EN4cute5tupleIJNS5_1CILi32EEENS7_ILi64EEENS7_ILi256EEEEEENS_6half_tEfNS_4arch4Sm80ELb0ELb0ELb1ELb1ELb0ELb0ELb0ELb0ELi2ELi2ELi2ELi1ELb1EEENS1_24CollectiveEpilogueBwdGQAISB_fSE_Li256ELb1ELb0EEENS1_19SingleTileSchedulerILb1ELb0ELb0ELi64EEEEEEEEEvNT_6ParamsE --------------------------
	.section	.nv.constant0._ZN7cutlass13device_kernelIN5flash19enable_sm80_to_sm89INS1_16FlashAttnBwdSm80INS1_25CollectiveMainloopBwdSm80ILi1ELi1EN4cute5tupleIJNS5_1CILi32EEENS7_ILi64EEENS7_ILi256EEEEEENS_6half_tEfNS_4arch4Sm80ELb0ELb0ELb1ELb1ELb0ELb0ELb0ELb0ELi2ELi2ELi2ELi1ELb1EEENS1_24CollectiveEpilogueBwdGQAISB_fSE_Li256ELb1ELb0EEENS1_19SingleTileSchedulerILb1ELb0ELb0ELi64EEEEEEEEEvNT_6ParamsE,"a",@progbits
	.sectionflags	@""
	.align	4
.nv.constant0._ZN7cutlass13device_kernelIN5flash19enable_sm80_to_sm89INS1_16FlashAttnBwdSm80INS1_25CollectiveMainloopBwdSm80ILi1ELi1EN4cute5tupleIJNS5_1CILi32EEENS7_ILi64EEENS7_ILi256EEEEEENS_6half_tEfNS_4arch4Sm80ELb0ELb0ELb1ELb1ELb0ELb0ELb0ELb0ELi2ELi2ELi2ELi1ELb1EEENS1_24CollectiveEpilogueBwdGQAISB_fSE_Li256ELb1ELb0EEENS1_19SingleTileSchedulerILb1ELb0ELb0ELi64EEEEEEEEEvNT_6ParamsE:
	.zero		984


//--------------------- .nv.constant0._ZN7cutlass13device_kernelIN5flash19enable_sm80_to_sm89INS1_16FlashAttnBwdSm80INS1_25CollectiveMainloopBwdSm80ILi1ELi1EN4cute5tupleIJNS5_1CILi32EEENS7_ILi64EEENS7_ILi256EEEEEENS_6half_tEfNS_4arch4Sm80ELb0ELb1ELb1ELb0ELb0ELb0ELb0ELb0ELi2ELi2ELi2ELi1ELb1EEENS1_21CollectiveEpilogueBwdISB_SC_SE_Li256ELb0ELb0ELi4EEENS1_19SingleTileSchedulerILb0ELb0ELb0ELi64EEEEEEEEEvNT_6ParamsE --------------------------
	.section	.nv.constant0._ZN7cutlass13device_kernelIN5flash19enable_sm80_to_sm89INS1_16FlashAttnBwdSm80INS1_25CollectiveMainloopBwdSm80ILi1ELi1EN4cute5tupleIJNS5_1CILi32EEENS7_ILi64EEENS7_ILi256EEEEEENS_6half_tEfNS_4arch4Sm80ELb0ELb1ELb1ELb0ELb0ELb0ELb0ELb0ELi2ELi2ELi2ELi1ELb1EEENS1_21CollectiveEpilogueBwdISB_SC_SE_Li256ELb0ELb0ELi4EEENS1_19SingleTileSchedulerILb0ELb0ELb0ELi64EEEEEEEEEvNT_6ParamsE,"a",@progbits
	.sectionflags	@""
	.align	4
.nv.constant0._ZN7cutlass13device_kernelIN5flash19enable_sm80_to_sm89INS1_16FlashAttnBwdSm80INS1_25CollectiveMainloopBwdSm80ILi1ELi1EN4cute5tupleIJNS5_1CILi32EEENS7_ILi64EEENS7_ILi256EEEEEENS_6half_tEfNS_4arch4Sm80ELb0ELb1ELb1ELb0ELb0ELb0ELb0ELb0ELi2ELi2ELi2ELi1ELb1EEENS1_21CollectiveEpilogueBwdISB_SC_SE_Li256ELb0ELb0ELi4EEENS1_19SingleTileSchedulerILb0ELb0ELb0ELi64EEEEEEEEEvNT_6ParamsE:
	.zero		976


//--------------------- .nv.constant0._ZN7cutlass13device_kernelIN5flash19enable_sm80_to_sm89INS1_16FlashAttnBwdSm80INS1_25CollectiveMainloopBwdSm80ILi1ELi1EN4cute5tupleIJNS5_1CILi32EEENS7_ILi64EEENS7_ILi256EEEEEENS_6half_tEfNS_4arch4Sm80ELb0ELb1ELb1ELb0ELb0ELb0ELb0ELb0ELi2ELi2ELi2ELi1ELb1EEENS1_24CollectiveEpilogueBwdGQAISB_fSE_Li256ELb0ELb0EEENS1_19SingleTileSchedulerILb0ELb0ELb0ELi64EEEEEEEEEvNT_6ParamsE --------------------------
	.section	.nv.constant0._ZN7cutlass13device_kernelIN5flash19enable_sm80_to_sm89INS1_16FlashAttnBwdSm80INS1_25CollectiveMainloopBwdSm80ILi1ELi1EN4cute5tupleIJNS5_1CILi32EEENS7_ILi64EEENS7_ILi256EEEEEENS_6half_tEfNS_4arch4Sm80ELb0ELb1ELb1ELb0ELb0ELb0ELb0ELb0ELi2ELi2ELi2ELi1ELb1EEENS1_24CollectiveEpilogueBwdGQAISB_fSE_Li256ELb0ELb0EEENS1_19SingleTileSchedulerILb0ELb0ELb0ELi64EEEEEEEEEvNT_6ParamsE,"a",@progbits
	.sectionflags	@""
	.align	4
.nv.constant0._ZN7cutlass13device_kernelIN5flash19enable_sm80_to_sm89INS1_16FlashAttnBwdSm80INS1_25CollectiveMainloopBwdSm80ILi1ELi1EN4cute5tupleIJNS5_1CILi32EEENS7_ILi64EEENS7_ILi256EEEEEENS_6half_tEfNS_4arch4Sm80ELb0ELb1ELb1ELb0ELb0ELb0ELb0ELb0ELi2ELi2ELi2ELi1ELb1EEENS1_24CollectiveEpilogueBwdGQAISB_fSE_Li256ELb0ELb0EEENS1_19SingleTileSchedulerILb0ELb0ELb0ELi64EEEEEEEEEvNT_6ParamsE:
	.zero		984


//--------------------- .nv.constant0._ZN7cutlass13device_kernelIN5flash19enable_sm80_to_sm89INS1_16FlashAttnBwdSm80INS1_25CollectiveMainloopBwdSm80ILi1ELi1EN4cute5tupleIJNS5_1CILi32EEENS7_ILi64EEENS7_ILi256EEEEEENS_6half_tEfNS_4arch4Sm80ELb0ELb1ELb1ELb1ELb0ELb0ELb0ELb0ELi2ELi2ELi2ELi1ELb1EEENS1_21CollectiveEpilogueBwdISB_SC_SE_Li256ELb1ELb0ELi4EEENS1_19SingleTileSchedulerILb1ELb0ELb0ELi64EEEEEEEEEvNT_6ParamsE --------------------------
	.section	.nv.constant0._ZN7cutlass13device_kernelIN5flash19enable_sm80_to_sm89INS1_16FlashAttnBwdSm80INS1_25CollectiveMainloopBwdSm80ILi1ELi1EN4cute5tupleIJNS5_1CILi32EEENS7_ILi64EEENS7_ILi256EEEEEENS_6half_tEfNS_4arch4Sm80ELb0ELb1ELb1ELb1ELb0ELb0ELb0ELb0ELi2ELi2ELi2ELi1ELb1EEENS1_21CollectiveEpilogueBwdISB_SC_SE_Li256ELb1ELb0ELi4EEENS1_19SingleTileSchedulerILb1ELb0ELb0ELi64EEEEEEEEEvNT_6ParamsE,"a",@progbits
	.sectionflags	@""
	.align	4
.nv.constant0._ZN7cutlass13device_kernelIN5flash19enable_sm80_to_sm89INS1_16FlashAttnBwdSm80INS1_25CollectiveMainloopBwdSm80ILi1ELi1EN4cute5tupleIJNS5_1CILi32EEENS7_ILi64EEENS7_ILi256EEEEEENS_6half_tEfNS_4arch4Sm80ELb0ELb1ELb1ELb1ELb0ELb0ELb0ELb0ELi2ELi2ELi2ELi1ELb1EEENS1_21CollectiveEpilogueBwdISB_SC_SE_Li256ELb1ELb0ELi4EEENS1_19SingleTileSchedulerILb1ELb0ELb0ELi64EEEEEEEEEvNT_6ParamsE:
	.zero		976


//--------------------- .nv.constant0._ZN7cutlass13device_kernelIN5flash19enable_sm80_to_sm89INS1_16FlashAttnBwdSm80INS1_25CollectiveMainloopBwdSm80ILi1ELi1EN4cute5tupleIJNS5_1CILi32EEENS7_ILi64EEENS7_ILi256EEEEEENS_6half_tEfNS_4arch4Sm80ELb0ELb1ELb1ELb1ELb0ELb0ELb0ELb0ELi2ELi2ELi2ELi1ELb1EEENS1_24CollectiveEpilogueBwdGQAISB_fSE_Li256ELb1ELb0EEENS1_19SingleTileSchedulerILb1ELb0ELb0ELi64EEEEEEEEEvNT_6ParamsE --------------------------
	.section	.nv.constant0._ZN7cutlass13device_kernelIN5flash19enable_sm80_to_sm89INS1_16FlashAttnBwdSm80INS1_25CollectiveMainloopBwdSm80ILi1ELi1EN4cute5tupleIJNS5_1CILi32EEENS7_ILi64EEENS7_ILi256EEEEEENS_6half_tEfNS_4arch4Sm80ELb0ELb1ELb1ELb1ELb0ELb0ELb0ELb0ELi2ELi2ELi2ELi1ELb1EEENS1_24CollectiveEpilogueBwdGQAISB_fSE_Li256ELb1ELb0EEENS1_19SingleTileSchedulerILb1ELb0ELb0ELi64EEEEEEEEEvNT_6ParamsE,"a",@progbits
	.sectionflags	@""
	.align	4
.nv.constant0._ZN7cutlass13device_kernelIN5flash19enable_sm80_to_sm89INS1_16FlashAttnBwdSm80INS1_25CollectiveMainloopBwdSm80ILi1ELi1EN4cute5tupleIJNS5_1CILi32EEENS7_ILi64EEENS7_ILi256EEEEEENS_6half_tEfNS_4arch4Sm80ELb0ELb1ELb1ELb1ELb0ELb0ELb0ELb0ELi2ELi2ELi2ELi1ELb1EEENS1_24CollectiveEpilogueBwdGQAISB_fSE_Li256ELb1ELb0EEENS1_19SingleTileSchedulerILb1ELb0ELb0ELi64EEEEEEEEEvNT_6ParamsE:
	.zero		984


//--------------------- .nv.constant0._ZN7cutlass13device_kernelIN5flash19enable_sm80_to_sm89INS1_16FlashAttnBwdSm80INS1_25CollectiveMainloopBwdSm80ILi1ELi1EN4cute5tupleIJNS5_1CILi32EEENS7_ILi64EEENS7_ILi256EEEEEENS_6half_tEfNS_4arch4Sm80ELb1ELb0ELb1ELb0ELb0ELb0ELb0ELb0ELi2ELi2ELi2ELi1ELb1EEENS1_21CollectiveEpilogueBwdISB_SC_SE_Li256ELb0ELb0ELi4EEENS1_25SingleTileBwdLPTSchedulerILb0ELi64ELb0EEEEEEEEEvNT_6ParamsE --------------------------
	.section	.nv.constant0._ZN7cutlass13device_kernelIN5flash19enable_sm80_to_sm89INS1_16FlashAttnBwdSm80INS1_25CollectiveMainloopBwdSm80ILi1ELi1EN4cute5tupleIJNS5_1CILi32EEENS7_ILi64EEENS7_ILi256EEEEEENS_6half_tEfNS_4arch4Sm80ELb1ELb0ELb1ELb0ELb0ELb0ELb0ELb0ELi2ELi2ELi2ELi1ELb1EEENS1_21CollectiveEpilogueBwdISB_SC_SE_Li256ELb0ELb0ELi4EEENS1_25SingleTileBwdLPTSchedulerILb0ELi64ELb0EEEEEEEEEvNT_6ParamsE,"a",@progbits
	.sectionflags	@""
	.align	4
.nv.constant0._ZN7cutlass13device_kernelIN5flash19enable_sm80_to_sm89INS1_16FlashAttnBwdSm80INS1_25CollectiveMainloopBwdSm80ILi1ELi1EN4cute5tupleIJNS5_1CILi32EEENS7_ILi64EEENS7_ILi256EEEEEENS_6half_tEfNS_4arch4Sm80ELb1ELb0ELb1ELb0ELb0ELb0ELb0ELb0ELi2ELi2ELi2ELi1ELb1EEENS1_21CollectiveEpilogueBwdISB_SC_SE_Li256ELb0ELb0ELi4EEENS1_25SingleTileBwdLPTSchedulerILb0ELi64ELb0EEEEEEEEEvNT_6ParamsE:
	.zero		1000


//--------------------- .nv.constant0._ZN7cutlass13device_kernelIN5flash19enable_sm80_to_sm89INS1_16FlashAttnBwdSm80INS1_25CollectiveMainloopBwdSm80ILi1ELi1EN4cute5tupleIJNS5_1CILi32EEENS7_ILi64EEENS7_ILi256EEEEEENS_6half_tEfNS_4arch4Sm80ELb1ELb0ELb1ELb0ELb0ELb0ELb0ELb0ELi2ELi2ELi2ELi1ELb1EEENS1_24CollectiveEpilogueBwdGQAISB_fSE_Li256ELb0ELb0EEENS1_25SingleTileBwdLPTSchedulerILb0ELi64ELb0EEEEEEEEEvNT_6ParamsE --------------------------
	.section	.nv.constant0._ZN7cutlass13device_kernelIN5flash19enable_sm80_to_sm89INS1_16FlashAttnBwdSm80INS1_25CollectiveMainloopBwdSm80ILi1ELi1EN4cute5tupleIJNS5_1CILi32EEENS7_ILi64EEENS7_ILi256EEEEEENS_6half_tEfNS_4arch4Sm80ELb1ELb0ELb1ELb0ELb0ELb0ELb0ELb0ELi2ELi2ELi2ELi1ELb1EEENS1_24CollectiveEpilogueBwdGQAISB_fSE_Li256ELb0ELb0EEENS1_25SingleTileBwdLPTSchedulerILb0ELi64ELb0EEEEEEEEEvNT_6ParamsE,"a",@progbits
	.sectionflags	@""
	.align	4
.nv.constant0._ZN7cutlass13device_kernelIN5flash19enable_sm80_to_sm89INS1_16FlashAttnBwdSm80INS1_25CollectiveMainloopBwdSm80ILi1ELi1EN4cute5tupleIJNS5_1CILi32EEENS7_ILi64EEENS7_ILi256EEEEEENS_6half_tEfNS_4arch4Sm80ELb1ELb0ELb1ELb0ELb0ELb0ELb0ELb0ELi2ELi2ELi2ELi1ELb1EEENS1_24CollectiveEpilogueBwdGQAISB_fSE_Li256ELb0ELb0EEENS1_25SingleTileBwdLPTSchedulerILb0ELi64ELb0EEEEEEEEEvNT_6ParamsE:
	.zero		1008


//--------------------- .nv.constant0._ZN7cutlass13device_kernelIN5flash22FlashAttnBwdPreprocessIN4cute5tupleIJNS3_1CILi32EEENS5_ILi256EEEEEENS_6half_tEfNS_4arch4Sm80ELb1ELb0EEEEEvNT_6ParamsE --------------------------
	.section	.nv.constant0._ZN7cutlass13device_kernelIN5flash22FlashAttnBwdPreprocessIN4cute5tupleIJNS3_1CILi32EEENS5_ILi256EEEEEENS_6half_tEfNS_4arch4Sm80ELb1ELb0EEEEEvNT_6ParamsE,"a",@progbits
	.sectionflags	@""
	.align	4
.nv.constant0._ZN7cutlass13device_kernelIN5flash22FlashAttnBwdPreprocessIN4cute5tupleIJNS3_1CILi32EEENS5_ILi256EEEEEENS_6half_tEfNS_4arch4Sm80ELb1ELb0EEEEEvNT_6ParamsE:
	.zero		592


//--------------------- .nv.constant0._ZN7cutlass13device_kernelIN5flash19enable_sm80_to_sm89INS1_16FlashAttnBwdSm80INS1_25CollectiveMainloopBwdSm80ILi1ELi1EN4cute5tupleIJNS5_1CILi32EEENS7_ILi64EEENS7_ILi256EEEEEENS_6half_tEfNS_4arch4Sm80ELb1ELb0ELb1ELb1ELb0ELb0ELb0ELb0ELi2ELi2ELi2ELi1ELb1EEENS1_21CollectiveEpilogueBwdISB_SC_SE_Li256ELb1ELb0ELi4EEENS1_25SingleTileBwdLPTSchedulerILb1ELi64ELb0EEEEEEEEEvNT_6ParamsE --------------------------
	.section	.nv.constant0._ZN7cutlass13device_kernelIN5flash19enable_sm80_to_sm89INS1_16FlashAttnBwdSm80INS1_25CollectiveMainloopBwdSm80ILi1ELi1EN4cute5tupleIJNS5_1CILi32EEENS7_ILi64EEENS7_ILi256EEEEEENS_6half_tEfNS_4arch4Sm80ELb1ELb0ELb1ELb1ELb0ELb0ELb0ELb0ELi2ELi2ELi2ELi1ELb1EEENS1_21CollectiveEpilogueBwdISB_SC_SE_Li256ELb1ELb0ELi4EEENS1_25SingleTileBwdLPTSchedulerILb1ELi64ELb0EEEEEEEEEvNT_6ParamsE,"a",@progbits
	.sectionflags	@""
	.align	4
.nv.constant0._ZN7cutlass13device_kernelIN5flash19enable_sm80_to_sm89INS1_16FlashAttnBwdSm80INS1_25CollectiveMainloopBwdSm80ILi1ELi1EN4cute5tupleIJNS5_1CILi32EEENS7_ILi64EEENS7_ILi256EEEEEENS_6half_tEfNS_4arch4Sm80ELb1ELb0ELb1ELb1ELb0ELb0ELb0ELb0ELi2ELi2ELi2ELi1ELb1EEENS1_21CollectiveEpilogueBwdISB_SC_SE_Li256ELb1ELb0ELi4EEENS1_25SingleTileBwdLPTSchedulerILb1ELi64ELb0EEEEEEEEEvNT_6ParamsE:
	.zero		1000


//--------------------- .nv.constant0._ZN7cutlass13device_kernelIN5flash32FlashAttnBwdPostprocessConvertdQIN4cute5tupleIJNS3_1CILi32EEENS5_ILi256EEEEEENS_6half_tEfNS_4arch4Sm80ELi256ENS3_8TiledMMAINS3_8MMA_AtomIJNS3_28SM80_16x8x16_F32F16F16F32_TNEEEENS3_6LayoutINS4_IJNS5_ILi1EEENS5_ILi8EEESH_EEENS4_IJNS5_ILi0EEESH_SK_EEEEENS4_IJNS5_ILi16EEENS5_ILi128EEESN_EEEEELb0EEEEEvNT_6ParamsE --------------------------
	.section	.nv.constant0._ZN7cutlass13device_kernelIN5flash32FlashAttnBwdPostprocessConvertdQIN4cute5tupleIJNS3_1CILi32EEENS5_ILi256EEEEEENS_6half_tEfNS_4arch4Sm80ELi256ENS3_8TiledMMAINS3_8MMA_AtomIJNS3_28SM80_16x8x16_F32F16F16F32_TNEEEENS3_6LayoutINS4_IJNS5_ILi1EEENS5_ILi8EEESH_EEENS4_IJNS5_ILi0EEESH_SK_EEEEENS4_IJNS5_ILi16EEENS5_ILi128EEESN_EEEEELb0EEEEEvNT_6ParamsE,"a",@progbits
	.sectionflags	@""
	.align	4
.nv.constant0._ZN7cutlass13device_kernelIN5flash32FlashAttnBwdPostprocessConvertdQIN4cute5tupleIJNS3_1CILi32EEENS5_ILi256EEEEEENS_6half_tEfNS_4arch4Sm80ELi256ENS3_8TiledMMAINS3_8MMA_AtomIJNS3_28SM80_16x8x16_F32F16F16F32_TNEEEENS3_6LayoutINS4_IJNS5_ILi1EEENS5_ILi8EEESH_EEENS4_IJNS5_ILi0EEESH_SK_EEEEENS4_IJNS5_ILi16EEENS5_ILi128EEESN_EEEEELb0EEEEEvNT_6ParamsE:
	.zero		464


//--------------------- .nv.constant0._ZN7cutlass13device_kernelIN5flash19enable_sm80_to_sm89INS1_16FlashAttnBwdSm80INS1_25CollectiveMainloopBwdSm80ILi1ELi1EN4cute5tupleIJNS5_1CILi32EEENS7_ILi64EEENS7_ILi256EEEEEENS_6half_tEfNS_4arch4Sm80ELb1ELb0ELb1ELb1ELb0ELb0ELb0ELb0ELi2ELi2ELi2ELi1ELb1EEENS1_24CollectiveEpilogueBwdGQAISB_fSE_Li256ELb1ELb0EEENS1_25SingleTileBwdLPTSchedulerILb1ELi64ELb0EEEEEEEEEvNT_6ParamsE --------------------------
	.section	.nv.constant0._ZN7cutlass13device_kernelIN5flash19enable_sm80_to_sm89INS1_16FlashAttnBwdSm80INS1_25CollectiveMainloopBwdSm80ILi1ELi1EN4cute5tupleIJNS5_1CILi32EEENS7_ILi64EEENS7_ILi256EEEEEENS_6half_tEfNS_4arch4Sm80ELb1ELb0ELb1ELb1ELb0ELb0ELb0ELb0ELi2ELi2ELi2ELi1ELb1EEENS1_24CollectiveEpilogueBwdGQAISB_fSE_Li256ELb1ELb0EEENS1_25SingleTileBwdLPTSchedulerILb1ELi64ELb0EEEEEEEEEvNT_6ParamsE,"a",@progbits
	.sectionflags	@""
	.align	4
.nv.constant0._ZN7cutlass13device_kernelIN5flash19enable_sm80_to_sm89INS1_16FlashAttnBwdSm80INS1_25CollectiveMainloopBwdSm80ILi1ELi1EN4cute5tupleIJNS5_1CILi32EEENS7_ILi64EEENS7_ILi256EEEEEENS_6half_tEfNS_4arch4Sm80ELb1ELb0ELb1ELb1ELb0ELb0ELb0ELb0ELi2ELi2ELi2ELi1ELb1EEENS1_24CollectiveEpilogueBwdGQAISB_fSE_Li256ELb1ELb0EEENS1_25SingleTileBwdLPTSchedulerILb1ELi64ELb0EEEEEEEEEvNT_6ParamsE:
	.zero		1008


//--------------------- .nv.constant0._ZN7cutlass13device_kernelIN5flash22FlashAttnBwdPreprocessIN4cute5tupleIJNS3_1CILi32EEENS5_ILi256EEEEEENS_6half_tEfNS_4arch4Sm80ELb1ELb1EEEEEvNT_6ParamsE --------------------------
	.section	.nv.constant0._ZN7cutlass13device_kernelIN5flash22FlashAttnBwdPreprocessIN4cute5tupleIJNS3_1CILi32EEENS5_ILi256EEEEEENS_6half_tEfNS_4arch4Sm80ELb1ELb1EEEEEvNT_6ParamsE,"a",@progbits
	.sectionflags	@""
	.align	4
.nv.constant0._ZN7cutlass13device_kernelIN5flash22FlashAttnBwdPreprocessIN4cute5tupleIJNS3_1CILi32EEENS5_ILi256EEEEEENS_6half_tEfNS_4arch4Sm80ELb1ELb1EEEEEvNT_6ParamsE:
	.zero		592


//--------------------- .nv.constant0._ZN7cutlass13device_kernelIN5flash19enable_sm80_to_sm89INS1_16FlashAttnBwdSm80INS1_25CollectiveMainloopBwdSm80ILi1ELi1EN4cute5tupleIJNS5_1CILi64EEES8_NS7_ILi256EEEEEENS_6half_tEfNS_4arch4Sm80ELb0ELb0ELb1ELb0ELb0ELb0ELb0ELb0ELi2ELi4ELi2ELi2ELb0EEENS1_21CollectiveEpilogueBwdISA_SB_SD_Li256ELb0ELb0ELi4EEENS1_19SingleTileSchedulerILb0ELb0ELb0ELi64EEEEEEEEEvNT_6ParamsE --------------------------
	.section	.nv.constant0._ZN7cutlass13device_kernelIN5flash19enable_sm80_to_sm89INS1_16FlashAttnBwdSm80INS1_25CollectiveMainloopBwdSm80ILi1ELi1EN4cute5tupleIJNS5_1CILi64EEES8_NS7_ILi256EEEEEENS_6half_tEfNS_4arch4Sm80ELb0ELb0ELb1ELb0ELb0ELb0ELb0ELb0ELi2ELi4ELi2ELi2ELb0EEENS1_21CollectiveEpilogueBwdISA_SB_SD_Li256ELb0ELb0ELi4EEENS1_19SingleTileSchedulerILb0ELb0ELb0ELi64EEEEEEEEEvNT_6ParamsE,"a",@progbits
	.sectionflags	@""
	.align	4
.nv.constant0._ZN7cutlass13device_kernelIN5flash19enable_sm80_to_sm89INS1_16FlashAttnBwdSm80INS1_25CollectiveMainloopBwdSm80ILi1ELi1EN4cute5tupleIJNS5_1CILi64EEES8_NS7_ILi256EEEEEENS_6half_tEfNS_4arch4Sm80ELb0ELb0ELb1ELb0ELb0ELb0ELb0ELb0ELi2ELi4ELi2ELi2ELb0EEENS1_21CollectiveEpilogueBwdISA_SB_SD_Li256ELb0ELb0ELi4EEENS1_19SingleTileSchedulerILb0ELb0ELb0ELi64EEEEEEEEEvNT_6ParamsE:
	.zero		976


//--------------------- .nv.constant0._ZN7cutlass13device_kernelIN5flash19enable_sm80_to_sm89INS1_16FlashAttnBwdSm80INS1_25CollectiveMainloopBwdSm80ILi1ELi1EN4cute5tupleIJNS5_1CILi64EEES8_NS7_ILi256EEEEEENS_6half_tEfNS_4arch4Sm80ELb0ELb0ELb1ELb0ELb0ELb0ELb0ELb0ELi2ELi4ELi2ELi2ELb0EEENS1_24CollectiveEpilogueBwdGQAISA_fSD_Li256ELb0ELb0EEENS1_19SingleTileSchedulerILb0ELb0ELb0ELi64EEEEEEEEEvNT_6ParamsE --------------------------
	.section	.nv.constant0._ZN7cutlass13device_kernelIN5flash19enable_sm80_to_sm89INS1_16FlashAttnBwdSm80INS1_25CollectiveMainloopBwdSm80ILi1ELi1EN4cute5tupleIJNS5_1CILi64EEES8_NS7_ILi256EEEEEENS_6half_tEfNS_4arch4Sm80ELb0ELb0ELb1ELb0ELb0ELb0ELb0ELb0ELi2ELi4ELi2ELi2ELb0EEENS1_24CollectiveEpilogueBwdGQAISA_fSD_Li256ELb0ELb0EEENS1_19SingleTileSchedulerILb0ELb0ELb0ELi64EEEEEEEEEvNT_6ParamsE,"a",@progbits
	.sectionflags	@""
	.align	4
.nv.constant0._ZN7cutlass13device_kernelIN5flash19enable_sm80_to_sm89INS1_16FlashAttnBwdSm80INS1_25CollectiveMainloopBwdSm80ILi1ELi1EN4cute5tupleIJNS5_1CILi64EEES8_NS7_ILi256EEEEEENS_6half_tEfNS_4arch4Sm80ELb0ELb0ELb1ELb0ELb0ELb0ELb0ELb0ELi2ELi4ELi2ELi2ELb0EEENS1_24CollectiveEpilogueBwdGQAISA_fSD_Li256ELb0ELb0EEENS1_19SingleTileSchedulerILb0ELb0ELb0ELi64EEEEEEEEEvNT_6ParamsE:
	.zero		984


//--------------------- .nv.constant0._ZN7cutlass13device_kernelIN5flash19enable_sm80_to_sm89INS1_16FlashAttnBwdSm80INS1_25CollectiveMainloopBwdSm80ILi1ELi1EN4cute5tupleIJNS5_1CILi64EEES8_NS7_ILi256EEEEEENS_6half_tEfNS_4arch4Sm80ELb0ELb0ELb1ELb1ELb0ELb0ELb0ELb0ELi2ELi4ELi2ELi2ELb0EEENS1_21CollectiveEpilogueBwdISA_SB_SD_Li256ELb1ELb0ELi4EEENS1_19SingleTileSchedulerILb1ELb0ELb0ELi64EEEEEEEEEvNT_6ParamsE --------------------------
	.section	.nv.constant0._ZN7cutlass13device_kernelIN5flash19enable_sm80_to_sm89INS1_16FlashAttnBwdSm80INS1_25CollectiveMainloopBwdSm80ILi1ELi1EN4cute5tupleIJNS5_1CILi64EEES8_NS7_ILi256EEEEEENS_6half_tEfNS_4arch4Sm80ELb0ELb0ELb1ELb1ELb0ELb0ELb0ELb0ELi2ELi4ELi2ELi2ELb0EEENS1_21CollectiveEpilogueBwdISA_SB_SD_Li256ELb1ELb0ELi4EEENS1_19SingleTileSchedulerILb1ELb0ELb0ELi64EEEEEEEEEvNT_6ParamsE,"a",@progbits
	.sectionflags	@""
	.align	4
.nv.constant0._ZN7cutlass13device_kernelIN5flash19enable_sm80_to_sm89INS1_16FlashAttnBwdSm80INS1_25CollectiveMainloopBwdSm80ILi1ELi1EN4cute5tupleIJNS5_1CILi64EEES8_NS7_ILi256EEEEEENS_6half_tEfNS_4arch4Sm80ELb0ELb0ELb1ELb1ELb0ELb0ELb0ELb0ELi2ELi4ELi2ELi2ELb0EEENS1_21CollectiveEpilogueBwdISA_SB_SD_Li256ELb1ELb0ELi4EEENS1_19SingleTileSchedulerILb1ELb0ELb0ELi64EEEEEEEEEvNT_6ParamsE:
	.zero		976


//--------------------- .nv.constant0._ZN7cutlass13device_kernelIN5flash19enable_sm80_to_sm89INS1_16FlashAttnBwdSm80INS1_25CollectiveMainloopBwdSm80ILi1ELi1EN4cute5tupleIJNS5_1CILi64EEES8_NS7_ILi256EEEEEENS_6half_tEfNS_4arch4Sm80ELb0ELb0ELb1ELb1ELb0ELb0ELb0ELb0ELi2ELi4ELi2ELi2ELb0EEENS1_24CollectiveEpilogueBwdGQAISA_fSD_Li256ELb1ELb0EEENS1_19SingleTileSchedulerILb1ELb0ELb0ELi64EEEEEEEEEvNT_6ParamsE --------------------------
	.section	.nv.constant0._ZN7cutlass13device_kernelIN5flash19enable_sm80_to_sm89INS1_16FlashAttnBwdSm80INS1_25CollectiveMainloopBwdSm80ILi1ELi1EN4cute5tupleIJNS5_1CILi64EEES8_NS7_ILi256EEEEEENS_6half_tEfNS_4arch4Sm80ELb0ELb0ELb1ELb1ELb0ELb0ELb0ELb0ELi2ELi4ELi2ELi2ELb0EEENS1_24CollectiveEpilogueBwdGQAISA_fSD_Li256ELb1ELb0EEENS1_19SingleTileSchedulerILb1ELb0ELb0ELi64EEEEEEEEEvNT_6ParamsE,"a",@progbits
	.sectionflags	@""
	.align	4
.nv.constant0._ZN7cutlass13device_kernelIN5flash19enable_sm80_to_sm89INS1_16FlashAttnBwdSm80INS1_25CollectiveMainloopBwdSm80ILi1ELi1EN4cute5tupleIJNS5_1CILi64EEES8_NS7_ILi256EEEEEENS_6half_tEfNS_4arch4Sm80ELb0ELb0ELb1ELb1ELb0ELb0ELb0ELb0ELi2ELi4ELi2ELi2ELb0EEENS1_24CollectiveEpilogueBwdGQAISA_fSD_Li256ELb1ELb0EEENS1_19SingleTileSchedulerILb1ELb0ELb0ELi64EEEEEEEEEvNT_6ParamsE:
	.zero		984


//--------------------- .nv.constant0._ZN7cutlass13device_kernelIN5flash19enable_sm80_to_sm89INS1_16FlashAttnBwdSm80INS1_25CollectiveMainloopBwdSm80ILi1ELi1EN4cute5tupleIJNS5_1CILi64EEES8_NS7_ILi256EEEEEENS_6half_tEfNS_4arch4Sm80ELb0ELb1ELb1ELb0ELb0ELb0ELb0ELb0ELi2ELi4ELi2ELi2ELb0EEENS1_21CollectiveEpilogueBwdISA_SB_SD_Li256ELb0ELb0ELi4EEENS1_19SingleTileSchedulerILb0ELb0ELb0ELi64EEEEEEEEEvNT_6ParamsE --------------------------
	.section	.nv.constant0._ZN7cutlass13device_kernelIN5flash19enable_sm80_to_sm89INS1_16FlashAttnBwdSm80INS1_25CollectiveMainloopBwdSm80ILi1ELi1EN4cute5tupleIJNS5_1CILi64EEES8_NS7_ILi256EEEEEENS_6half_tEfNS_4arch4Sm80ELb0ELb1ELb1ELb0ELb0ELb0ELb0ELb0ELi2ELi4ELi2ELi2ELb0EEENS1_21CollectiveEpilogueBwdISA_SB_SD_Li256ELb0ELb0ELi4EEENS1_19SingleTileSchedulerILb0ELb0ELb0ELi64EEEEEEEEEvNT_6ParamsE,"a",@progbits
	.sectionflags	@""
	.align	4
.nv.constant0._ZN7cutlass13device_kernelIN5flash19enable_sm80_to_sm89INS1_16FlashAttnBwdSm80INS1_25CollectiveMainloopBwdSm80ILi1ELi1EN4cute5tupleIJNS5_1CILi64EEES8_NS7_ILi256EEEEEENS_6half_tEfNS_4arch4Sm80ELb0ELb1ELb1ELb0ELb0ELb0ELb0ELb0ELi2ELi4ELi2ELi2ELb0EEENS1_21CollectiveEpilogueBwdISA_SB_SD_Li256ELb0ELb0ELi4EEENS1_19SingleTileSchedulerILb0ELb0ELb0ELi64EEEEEEEEEvNT_6ParamsE:
	.zero		976


//--------------------- .nv.constant0._ZN7cutlass13device_kernelIN5flash19enable_sm80_to_sm89INS1_16FlashAttnBwdSm80INS1_25CollectiveMainloopBwdSm80ILi1ELi1EN4cute5tupleIJNS5_1CILi64EEES8_NS7_ILi256EEEEEENS_6half_tEfNS_4arch4Sm80ELb0ELb1ELb1ELb0ELb0ELb0ELb0ELb0ELi2ELi4ELi2ELi2ELb0EEENS1_24CollectiveEpilogueBwdGQAISA_fSD_Li256ELb0ELb0EEENS1_19SingleTileSchedulerILb0ELb0ELb0ELi64EEEEEEEEEvNT_6ParamsE --------------------------
	.section	.nv.constant0._ZN7cutlass13device_kernelIN5flash19enable_sm80_to_sm89INS1_16FlashAttnBwdSm80INS1_25CollectiveMainloopBwdSm80ILi1ELi1EN4cute5tupleIJNS5_1CILi64EEES8_NS7_ILi256EEEEEENS_6half_tEfNS_4arch4Sm80ELb0ELb1ELb1ELb0ELb0ELb0ELb0ELb0ELi2ELi4ELi2ELi2ELb0EEENS1_24CollectiveEpilogueBwdGQAISA_fSD_Li256ELb0ELb0EEENS1_19SingleTileSchedulerILb0ELb0ELb0ELi64EEEEEEEEEvNT_6ParamsE,"a",@progbits
	.sectionflags	@""
	.align	4
.nv.constant0._ZN7cutlass13device_kernelIN5flash19enable_sm80_to_sm89INS1_16FlashAttnBwdSm80INS1_25CollectiveMainloopBwdSm80ILi1ELi1EN4cute5tupleIJNS5_1CILi64EEES8_NS7_ILi256EEEEEENS_6half_tEfNS_4arch4Sm80ELb0ELb1ELb1ELb0ELb0ELb0ELb0ELb0ELi2ELi4ELi2ELi2ELb0EEENS1_24CollectiveEpilogueBwdGQAISA_fSD_Li256ELb0ELb0EEENS1_19SingleTileSchedulerILb0ELb0ELb0ELi64EEEEEEEEEvNT_6ParamsE:
	.zero		984


//--------------------- .nv.constant0._ZN7cutlass13device_kernelIN5flash19enable_sm80_to_sm89INS1_16FlashAttnBwdSm80INS1_25CollectiveMainloopBwdSm80ILi1ELi1EN4cute5tupleIJNS5_1CILi64EEES8_NS7_ILi256EEEEEENS_6half_tEfNS_4arch4Sm80ELb0ELb1ELb1ELb1ELb0ELb0ELb0ELb0ELi2ELi4ELi2ELi2ELb0EEENS1_21CollectiveEpilogueBwdISA_SB_SD_Li256ELb1ELb0ELi4EEENS1_19SingleTileSchedulerILb1ELb0ELb0ELi64EEEEEEEEEvNT_6ParamsE --------------------------
	.section	.nv.constant0._ZN7cutlass13device_kernelIN5flash19enable_sm80_to_sm89INS1_16FlashAttnBwdSm80INS1_25CollectiveMainloopBwdSm80ILi1ELi1EN4cute5tupleIJNS5_1CILi64EEES8_NS7_ILi256EEEEEENS_6half_tEfNS_4arch4Sm80ELb0ELb1ELb1ELb1ELb0ELb0ELb0ELb0ELi2ELi4ELi2ELi2ELb0EEENS1_21CollectiveEpilogueBwdISA_SB_SD_Li256ELb1ELb0ELi4EEENS1_19SingleTileSchedulerILb1ELb0ELb0ELi64EEEEEEEEEvNT_6ParamsE,"a",@progbits
	.sectionflags	@""
	.align	4
.nv.constant0._ZN7cutlass13device_kernelIN5flash19enable_sm80_to_sm89INS1_16FlashAttnBwdSm80INS1_25CollectiveMainloopBwdSm80ILi1ELi1EN4cute5tupleIJNS5_1CILi64EEES8_NS7_ILi256EEEEEENS_6half_tEfNS_4arch4Sm80ELb0ELb1ELb1ELb1ELb0ELb0ELb0ELb0ELi2ELi4ELi2ELi2ELb0EEENS1_21CollectiveEpilogueBwdISA_SB_SD_Li256ELb1ELb0ELi4EEENS1_19SingleTileSchedulerILb1ELb0ELb0ELi64EEEEEEEEEvNT_6ParamsE:
	.zero		976


//--------------------- .nv.constant0._ZN7cutlass13device_kernelIN5flash19enable_sm80_to_sm89INS1_16FlashAttnBwdSm80INS1_25CollectiveMainloopBwdSm80ILi1ELi1EN4cute5tupleIJNS5_1CILi64EEES8_NS7_ILi256EEEEEENS_6half_tEfNS_4arch4Sm80ELb0ELb1ELb1ELb1ELb0ELb0ELb0ELb0ELi2ELi4ELi2ELi2ELb0EEENS1_24CollectiveEpilogueBwdGQAISA_fSD_Li256ELb1ELb0EEENS1_19SingleTileSchedulerILb1ELb0ELb0ELi64EEEEEEEEEvNT_6ParamsE --------------------------
	.section	.nv.constant0._ZN7cutlass13device_kernelIN5flash19enable_sm80_to_sm89INS1_16FlashAttnBwdSm80INS1_25CollectiveMainloopBwdSm80ILi1ELi1EN4cute5tupleIJNS5_1CILi64EEES8_NS7_ILi256EEEEEENS_6half_tEfNS_4arch4Sm80ELb0ELb1ELb1ELb1ELb0ELb0ELb0ELb0ELi2ELi4ELi2ELi2ELb0EEENS1_24CollectiveEpilogueBwdGQAISA_fSD_Li256ELb1ELb0EEENS1_19SingleTileSchedulerILb1ELb0ELb0ELi64EEEEEEEEEvNT_6ParamsE,"a",@progbits
	.sectionflags	@""
	.align	4
.nv.constant0._ZN7cutlass13device_kernelIN5flash19enable_sm80_to_sm89INS1_16FlashAttnBwdSm80INS1_25CollectiveMainloopBwdSm80ILi1ELi1EN4cute5tupleIJNS5_1CILi64EEES8_NS7_ILi256EEEEEENS_6half_tEfNS_4arch4Sm80ELb0ELb1ELb1ELb1ELb0ELb0ELb0ELb0ELi2ELi4ELi2ELi2ELb0EEENS1_24CollectiveEpilogueBwdGQAISA_fSD_Li256ELb1ELb0EEENS1_19SingleTileSchedulerILb1ELb0ELb0ELi64EEEEEEEEEvNT_6ParamsE:
	.zero		984


//--------------------- .nv.constant0._ZN7cutlass13device_kernelIN5flash19enable_sm80_to_sm89INS1_16FlashAttnBwdSm80INS1_25CollectiveMainloopBwdSm80ILi1ELi1EN4cute5tupleIJNS5_1CILi64EEES8_NS7_ILi256EEEEEENS_6half_tEfNS_4arch4Sm80ELb1ELb0ELb1ELb0ELb0ELb0ELb0ELb0ELi2ELi4ELi2ELi2ELb0EEENS1_21CollectiveEpilogueBwdISA_SB_SD_Li256ELb0ELb0ELi4EEENS1_25SingleTileBwdLPTSchedulerILb0ELi64ELb0EEEEEEEEEvNT_6ParamsE --------------------------
	.section	.nv.constant0._ZN7cutlass13device_kernelIN5flash19enable_sm80_to_sm89INS1_16FlashAttnBwdSm80INS1_25CollectiveMainloopBwdSm80ILi1ELi1EN4cute5tupleIJNS5_1CILi64EEES8_NS7_ILi256EEEEEENS_6half_tEfNS_4arch4Sm80ELb1ELb0ELb1ELb0ELb0ELb0ELb0ELb0ELi2ELi4ELi2ELi2ELb0EEENS1_21CollectiveEpilogueBwdISA_SB_SD_Li256ELb0ELb0ELi4EEENS1_25SingleTileBwdLPTSchedulerILb0ELi64ELb0EEEEEEEEEvNT_6ParamsE,"a",@progbits
	.sectionflags	@""
	.align	4
.nv.constant0._ZN7cutlass13device_kernelIN5flash19enable_sm80_to_sm89INS1_16FlashAttnBwdSm80INS1_25CollectiveMainloopBwdSm80ILi1ELi1EN4cute5tupleIJNS5_1CILi64EEES8_NS7_ILi256EEEEEENS_6half_tEfNS_4arch4Sm80ELb1ELb0ELb1ELb0ELb0ELb0ELb0ELb0ELi2ELi4ELi2ELi2ELb0EEENS1_21CollectiveEpilogueBwdISA_SB_SD_Li256ELb0ELb0ELi4EEENS1_25SingleTileBwdLPTSchedulerILb0ELi64ELb0EEEEEEEEEvNT_6ParamsE:
	.zero		1000


//--------------------- .nv.constant0._ZN7cutlass13device_kernelIN5flash19enable_sm80_to_sm89INS1_16FlashAttnBwdSm80INS1_25CollectiveMainloopBwdSm80ILi1ELi1EN4cute5tupleIJNS5_1CILi64EEES8_NS7_ILi256EEEEEENS_6half_tEfNS_4arch4Sm80ELb1ELb0ELb1ELb0ELb0ELb0ELb0ELb0ELi2ELi4ELi2ELi2ELb0EEENS1_24CollectiveEpilogueBwdGQAISA_fSD_Li256ELb0ELb0EEENS1_25SingleTileBwdLPTSchedulerILb0ELi64ELb0EEEEEEEEEvNT_6ParamsE --------------------------
	.section	.nv.constant0._ZN7cutlass13device_kernelIN5flash19enable_sm80_to_sm89INS1_16FlashAttnBwdSm80INS1_25CollectiveMainloopBwdSm80ILi1ELi1EN4cute5tupleIJNS5_1CILi64EEES8_NS7_ILi256EEEEEENS_6half_tEfNS_4arch4Sm80ELb1ELb0ELb1ELb0ELb0ELb0ELb0ELb0ELi2ELi4ELi2ELi2ELb0EEENS1_24CollectiveEpilogueBwdGQAISA_fSD_Li256ELb0ELb0EEENS1_25SingleTileBwdLPTSchedulerILb0ELi64ELb0EEEEEEEEEvNT_6ParamsE,"a",@progbits
	.sectionflags	@""
	.align	4
.nv.constant0._ZN7cutlass13device_kernelIN5flash19enable_sm80_to_sm89INS1_16FlashAttnBwdSm80INS1_25CollectiveMainloopBwdSm80ILi1ELi1EN4cute5tupleIJNS5_1CILi64EEES8_NS7_ILi256EEEEEENS_6half_tEfNS_4arch4Sm80ELb1ELb0ELb1ELb0ELb0ELb0ELb0ELb0ELi2ELi4ELi2ELi2ELb0EEENS1_24CollectiveEpilogueBwdGQAISA_fSD_Li256ELb0ELb0EEENS1_25SingleTileBwdLPTSchedulerILb0ELi64ELb0EEEEEEEEEvNT_6ParamsE:
	.zero		1008


//--------------------- .nv.constant0._ZN7cutlass13device_kernelIN5flash22FlashAttnBwdPreprocessIN4cute5tupleIJNS3_1CILi64EEENS5_ILi256EEEEEENS_6half_tEfNS_4arch4Sm80ELb1ELb0EEEEEvNT_6ParamsE --------------------------
	.section	.nv.constant0._ZN7cutlass13device_kernelIN5flash22FlashAttnBwdPreprocessIN4cute5tupleIJNS3_1CILi64EEENS5_ILi256EEEEEENS_6half_tEfNS_4arch4Sm80ELb1ELb0EEEEEvNT_6ParamsE,"a",@progbits
	.sectionflags	@""
	.align	4
.nv.constant0._ZN7cutlass13device_kernelIN5flash22FlashAttnBwdPreprocessIN4cute5tupleIJNS3_1CILi64EEENS5_ILi256EEEEEENS_6half_tEfNS_4arch4Sm80ELb1ELb0EEEEEvNT_6ParamsE:
	.zero		592


//--------------------- .nv.constant0._ZN7cutlass13device_kernelIN5flash19enable_sm80_to_sm89INS1_16FlashAttnBwdSm80INS1_25CollectiveMainloopBwdSm80ILi1ELi1EN4cute5tupleIJNS5_1CILi64EEES8_NS7_ILi256EEEEEENS_6half_tEfNS_4arch4Sm80ELb1ELb0ELb1ELb1ELb0ELb0ELb0ELb0ELi2ELi4ELi2ELi2ELb0EEENS1_21CollectiveEpilogueBwdISA_SB_SD_Li256ELb1ELb0ELi4EEENS1_25SingleTileBwdLPTSchedulerILb1ELi64ELb0EEEEEEEEEvNT_6ParamsE --------------------------
	.section	.nv.constant0._ZN7cutlass13device_kernelIN5flash19enable_sm80_to_sm89INS1_16FlashAttnBwdSm80INS1_25CollectiveMainloopBwdSm80ILi1ELi1EN4cute5tupleIJNS5_1CILi64EEES8_NS7_ILi256EEEEEENS_6half_tEfNS_4arch4Sm80ELb1ELb0ELb1ELb1ELb0ELb0ELb0ELb0ELi2ELi4ELi2ELi2ELb0EEENS1_21CollectiveEpilogueBwdISA_SB_SD_Li256ELb1ELb0ELi4EEENS1_25SingleTileBwdLPTSchedulerILb1ELi64ELb0EEEEEEEEEvNT_6ParamsE,"a",@progbits
	.sectionflags	@""
	.align	4
.nv.constant0._ZN7cutlass13device_kernelIN5flash19enable_sm80_to_sm89INS1_16FlashAttnBwdSm80INS1_25CollectiveMainloopBwdSm80ILi1ELi1EN4cute5tupleIJNS5_1CILi64EEES8_NS7_ILi256EEEEEENS_6half_tEfNS_4arch4Sm80ELb1ELb0ELb1ELb1ELb0ELb0ELb0ELb0ELi2ELi4ELi2ELi2ELb0EEENS1_21CollectiveEpilogueBwdISA_SB_SD_Li256ELb1ELb0ELi4EEENS1_25SingleTileBwdLPTSchedulerILb1ELi64ELb0EEEEEEEEEvNT_6ParamsE:
	.zero		1000


//--------------------- .nv.constant0._ZN7cutlass13device_kernelIN5flash32FlashAttnBwdPostprocessConvertdQIN4cute5tupleIJNS3_1CILi64EEENS5_ILi256EEEEEENS_6half_tEfNS_4arch4Sm80ELi256ENS3_8TiledMMAINS3_8MMA_AtomIJNS3_28SM80_16x8x16_F32F16F16F32_TNEEEENS3_6LayoutINS4_IJNS5_ILi2EEENS5_ILi4EEENS5_ILi1EEEEEENS4_IJSJ_SH_NS5_ILi0EEEEEEEENS4_IJNS5_ILi32EEES6_NS5_ILi16EEEEEEEELb0EEEEEvNT_6ParamsE --------------------------
	.section	.nv.constant0._ZN7cutlass13device_kernelIN5flash32FlashAttnBwdPostprocessConvertdQIN4cute5tupleIJNS3_1CILi64EEENS5_ILi256EEEEEENS_6half_tEfNS_4arch4Sm80ELi256ENS3_8TiledMMAINS3_8MMA_AtomIJNS3_28SM80_16x8x16_F32F16F16F32_TNEEEENS3_6LayoutINS4_IJNS5_ILi2EEENS5_ILi4EEENS5_ILi1EEEEEENS4_IJSJ_SH_NS5_ILi0EEEEEEEENS4_IJNS5_ILi32EEES6_NS5_ILi16EEEEEEEELb0EEEEEvNT_6ParamsE,"a",@progbits
	.sectionflags	@""
	.align	4
.nv.constant0._ZN7cutlass13device_kernelIN5flash32FlashAttnBwdPostprocessConvertdQIN4cute5tupleIJNS3_1CILi64EEENS5_ILi256EEEEEENS_6half_tEfNS_4arch4Sm80ELi256ENS3_8TiledMMAINS3_8MMA_AtomIJNS3_28SM80_16x8x16_F32F16F16F32_TNEEEENS3_6LayoutINS4_IJNS5_ILi2EEENS5_ILi4EEENS5_ILi1EEEEEENS4_IJSJ_SH_NS5_ILi0EEEEEEEENS4_IJNS5_ILi32EEES6_NS5_ILi16EEEEEEEELb0EEEEEvNT_6ParamsE:
	.zero		464


//--------------------- .nv.constant0._ZN7cutlass13device_kernelIN5flash19enable_sm80_to_sm89INS1_16FlashAttnBwdSm80INS1_25CollectiveMainloopBwdSm80ILi1ELi1EN4cute5tupleIJNS5_1CILi64EEES8_NS7_ILi256EEEEEENS_6half_tEfNS_4arch4Sm80ELb1ELb0ELb1ELb1ELb0ELb0ELb0ELb0ELi2ELi4ELi2ELi2ELb0EEENS1_24CollectiveEpilogueBwdGQAISA_fSD_Li256ELb1ELb0EEENS1_25SingleTileBwdLPTSchedulerILb1ELi64ELb0EEEEEEEEEvNT_6ParamsE --------------------------
	.section	.nv.constant0._ZN7cutlass13device_kernelIN5flash19enable_sm80_to_sm89INS1_16FlashAttnBwdSm80INS1_25CollectiveMainloopBwdSm80ILi1ELi1EN4cute5tupleIJNS5_1CILi64EEES8_NS7_ILi256EEEEEENS_6half_tEfNS_4arch4Sm80ELb1ELb0ELb1ELb1ELb0ELb0ELb0ELb0ELi2ELi4ELi2ELi2ELb0EEENS1_24CollectiveEpilogueBwdGQAISA_fSD_Li256ELb1ELb0EEENS1_25SingleTileBwdLPTSchedulerILb1ELi64ELb0EEEEEEEEEvNT_6ParamsE,"a",@progbits
	.sectionflags	@""
	.align	4
.nv.constant0._ZN7cutlass13device_kernelIN5flash19enable_sm80_to_sm89INS1_16FlashAttnBwdSm80INS1_25CollectiveMainloopBwdSm80ILi1ELi1EN4cute5tupleIJNS5_1CILi64EEES8_NS7_ILi256EEEEEENS_6half_tEfNS_4arch4Sm80ELb1ELb0ELb1ELb1ELb0ELb0ELb0ELb0ELi2ELi4ELi2ELi2ELb0EEENS1_24CollectiveEpilogueBwdGQAISA_fSD_Li256ELb1ELb0EEENS1_25SingleTileBwdLPTSchedulerILb1ELi64ELb0EEEEEEEEEvNT_6ParamsE:
	.zero		1008


//--------------------- .nv.constant0._ZN7cutlass13device_kernelIN5flash22FlashAttnBwdPreprocessIN4cute5tupleIJNS3_1CILi64EEENS5_ILi256EEEEEENS_6half_tEfNS_4arch4Sm80ELb1ELb1EEEEEvNT_6ParamsE --------------------------
	.section	.nv.constant0._ZN7cutlass13device_kernelIN5flash22FlashAttnBwdPreprocessIN4cute5tupleIJNS3_1CILi64EEENS5_ILi256EEEEEENS_6half_tEfNS_4arch4Sm80ELb1ELb1EEEEEvNT_6ParamsE,"a",@progbits
	.sectionflags	@""
	.align	4
.nv.constant0._ZN7cutlass13device_kernelIN5flash22FlashAttnBwdPreprocessIN4cute5tupleIJNS3_1CILi64EEENS5_ILi256EEEEEENS_6half_tEfNS_4arch4Sm80ELb1ELb1EEEEEvNT_6ParamsE:
	.zero		592


//--------------------- .text._ZN7cutlass13device_kernelIN5flash19enable_sm80_to_sm89INS1_16FlashAttnBwdSm80INS1_25CollectiveMainloopBwdSm80ILi1ELi1EN4cute5tupleIJNS5_1CILi32EEENS7_ILi64EEENS7_ILi256EEEEEENS_6half_tEfNS_4arch4Sm80ELb0ELb0ELb1ELb0ELb0ELb0ELb0ELb0ELi2ELi2ELi2ELi1ELb1EEENS1_21CollectiveEpilogueBwdISB_SC_SE_Li256ELb0ELb0ELi4EEENS1_19SingleTileSchedulerILb0ELb0ELb0ELi64EEEEEEEEEvNT_6ParamsE --------------------------
	.section	.text._ZN7cutlass13device_kernelIN5flash19enable_sm80_to_sm89INS1_16FlashAttnBwdSm80INS1_25CollectiveMainloopBwdSm80ILi1ELi1EN4cute5tupleIJNS5_1CILi32EEENS7_ILi64EEENS7_ILi256EEEEEENS_6half_tEfNS_4arch4Sm80ELb0ELb0ELb1ELb0ELb0ELb0ELb0ELb0ELi2ELi2ELi2ELi1ELb1EEENS1_21CollectiveEpilogueBwdISB_SC_SE_Li256ELb0ELb0ELi4EEENS1_19SingleTileSchedulerILb0ELb0ELb0ELi64EEEEEEEEEvNT_6ParamsE,"ax",@progbits
	.sectioninfo	@"SHI_REGISTERS=255"
	.align	128
.text._ZN7cutlass13device_kernelIN5flash19enable_sm80_to_sm89INS1_16FlashAttnBwdSm80INS1_25CollectiveMainloopBwdSm80ILi1ELi1EN4cute5tupleIJNS5_1CILi32EEENS7_ILi64EEENS7_ILi256EEEEEENS_6half_tEfNS_4arch4Sm80ELb0ELb0ELb1ELb0ELb0ELb0ELb0ELb0ELi2ELi2ELi2ELi1ELb1EEENS1_21CollectiveEpilogueBwdISB_SC_SE_Li256ELb0ELb0ELi4EEENS1_19SingleTileSchedulerILb0ELb0ELb0ELi64EEEEEEEEEvNT_6ParamsE:
        .type           _ZN7cutlass13device_kernelIN5flash19enable_sm80_to_sm89INS1_16FlashAttnBwdSm80INS1_25CollectiveMainloopBwdSm80ILi1ELi1EN4cute5tupleIJNS5_1CILi32EEENS7_ILi64EEENS7_ILi256EEEEEENS_6half_tEfNS_4arch4Sm80ELb0ELb0ELb1ELb0ELb0ELb0ELb0ELb0ELi2ELi2ELi2ELi1ELb1EEENS1_21CollectiveEpilogueBwdISB_SC_SE_Li256ELb0ELb0ELi4EEENS1_19SingleTileSchedulerILb0ELb0ELb0ELi64EEEEEEEEEvNT_6ParamsE,@function
        .size           _ZN7cutlass13device_kernelIN5flash19enable_sm80_to_sm89INS1_16FlashAttnBwdSm80INS1_25CollectiveMainloopBwdSm80ILi1ELi1EN4cute5tupleIJNS5_1CILi32EEENS7_ILi64EEENS7_ILi256EEEEEENS_6half_tEfNS_4arch4Sm80ELb0ELb0ELb1ELb0ELb0ELb0ELb0ELb0ELi2ELi2ELi2ELi1ELb1EEENS1_21CollectiveEpilogueBwdISB_SC_SE_Li256ELb0ELb0ELi4EEENS1_19SingleTileSchedulerILb0ELb0ELb0ELi64EEEEEEEEEvNT_6ParamsE,(.L_x_1146 - _ZN7cutlass13device_kernelIN5flash19enable_sm80_to_sm89INS1_16FlashAttnBwdSm80INS1_25CollectiveMainloopBwdSm80ILi1ELi1EN4cute5tupleIJNS5_1CILi32EEENS7_ILi64EEENS7_ILi256EEEEEENS_6half_tEfNS_4arch4Sm80ELb0ELb0ELb1ELb0ELb0ELb0ELb0ELb0ELi2ELi2ELi2ELi1ELb1EEENS1_21CollectiveEpilogueBwdISB_SC_SE_Li256ELb0ELb0ELi4EEENS1_19SingleTileSchedulerILb0ELb0ELb0ELi64EEEEEEEEEvNT_6ParamsE)
        .other          _ZN7cutlass13device_kernelIN5flash19enable_sm80_to_sm89INS1_16FlashAttnBwdSm80INS1_25CollectiveMainloopBwdSm80ILi1ELi1EN4cute5tupleIJNS5_1CILi32EEENS7_ILi64EEENS7_ILi256EEEEEENS_6half_tEfNS_4arch4Sm80ELb0ELb0ELb1ELb0ELb0ELb0ELb0ELb0ELi2ELi2ELi2ELi1ELb1EEENS1_21CollectiveEpilogueBwdISB_SC_SE_Li256ELb0ELb0ELi4EEENS1_19SingleTileSchedulerILb0ELb0ELb0ELi64EEEEEEEEEvNT_6ParamsE,@"STO_CUDA_ENTRY STV_DEFAULT"
_ZN7cutlass13device_kernelIN5flash19enable_sm80_to_sm89INS1_16FlashAttnBwdSm80INS1_25CollectiveMainloopBwdSm80ILi1ELi1EN4cute5tupleIJNS5_1CILi32EEENS7_ILi64EEENS7_ILi256EEEEEENS_6half_tEfNS_4arch4Sm80ELb0ELb0ELb1ELb0ELb0ELb0ELb0ELb0ELi2ELi2ELi2ELi1ELb1EEENS1_21CollectiveEpilogueBwdISB_SC_SE_Li256ELb0ELb0ELi4EEENS1_19SingleTileSchedulerILb0ELb0ELb0ELi64EEEEEEEEEvNT_6ParamsE:
[----:B------:R-:W-:-:S03]  /*0000*/  MOV R1, c[0x0][0x28] ;  /* 0x00000a0000017a02 */ /* 0x000fc60000000f00 */
[----:B------:R-:W1:Y:S01]  /*0010*/  S2UR UR12, SR_CTAID.Z ;  /* 0x00000000000c79c3 */ /* 0x000e620000002700 */
[----:B------:R-:W-:Y:S02]  /*0020*/  IADD3 R1, R1, -0xb8, RZ ;  /* 0xffffff4801017810 */ /* 0x000fe40007ffe0ff */
[----:B-1----:R-:W-:-:S13]  /*0030*/  ISETP.LE.AND P0, PT, RZ, UR12, PT ;  /* 0x0000000cff007c0c */ /* 0x002fda000bf03270 */
[----:B------:R-:W-:Y:S05]  /*0040*/  @!P0 EXIT ;  /* 0x000000000000894d */ /* 0x000fea0003800000 */
[----:B------:R-:W1:Y:S01]  /*0050*/  S2R R2, SR_TID.X ;  /* 0x0000000000027919 */ /* 0x000e620000002100 */
[----:B------:R-:W2:Y:S01]  /*0060*/  S2UR UR11, SR_CTAID.Y ;  /* 0x00000000000b79c3 */ /* 0x000ea20000002600 */
[----:B------:R-:W-:Y:S01]  /*0070*/  ULDC.64 UR6, c[0x0][0x248] ;  /* 0x0000920000067ab9 */ /* 0x000fe20000000a00 */
[----:B------:R-:W-:Y:S01]  /*0080*/  IMAD.MOV.U32 R149, RZ, RZ, R3 ;  /* 0x000000ffff957224 */ /* 0x000fe200078e0003 */
[----:B------:R-:W-:Y:S01]  /*0090*/  USHF.R.S32.HI UR10, URZ, 0x1f, UR12 ;  /* 0x0000001f3f0a7899 */ /* 0x000fe2000801140c */
[----:B------:R-:W3:Y:S01]  /*00a0*/  S2R R9, SR_CTAID.X ;  /* 0x0000000000097919 */ /* 0x000ee20000002500 */
[----:B------:R-:W-:Y:S01]  /*00b0*/  UISETP.NE.AND UP0, UPT, UR6, 0x1, UPT ;  /* 0x000000010600788c */ /* 0x000fe2000bf05270 */
[----:B------:R-:W-:Y:S01]  /*00c0*/  IMAD.U32 R8, RZ, RZ, UR12 ;  /* 0x0000000cff087e24 */ /* 0x000fe2000f8e00ff */
[----:B------:R-:W-:Y:S01]  /*00d0*/  ULDC.64 UR4, c[0x0][0x1e8] ;  /* 0x00007a0000047ab9 */ /* 0x000fe20000000a00 */
[----:B------:R-:W-:Y:S01]  /*00e0*/  IMAD.MOV.U32 R36, RZ, RZ, -0x40 ;  /* 0xffffffc0ff247424 */ /* 0x000fe200078e00ff */
[----:B------:R-:W-:Y:S01]  /*00f0*/  UIMAD UR4, UR10, UR4, URZ ;  /* 0x000000040a0472a4 */ /* 0x000fe2000f8e023f */
[----:B------:R-:W-:Y:S01]  /*0100*/  IMAD.MOV.U32 R37, RZ, RZ, 0x20 ;  /* 0x00000020ff257424 */ /* 0x000fe200078e00ff */
[----:B------:R-:W-:-:S02]  /*0110*/  ULDC.64 UR18, c[0x0][0x118] ;  /* 0x0000460000127ab9 */ /* 0x000fc40000000a00 */
[----:B------:R-:W-:-:S03]  /*0120*/  UIMAD UR13, UR12, UR5, UR4 ;  /* 0x000000050c0d72a4 */ /* 0x000fc6000f8e0204 */
[----:B------:R-:W-:Y:S02]  /*0130*/  ULDC.64 UR4, c[0x0][0x278] ;  /* 0x00009e0000047ab9 */ /* 0x000fe40000000a00 */
[----:B------:R-:W-:Y:S02]  /*0140*/  UIMAD UR8, UR10, UR4, URZ ;  /* 0x000000040a0872a4 */ /* 0x000fe4000f8e023f */
[----:B------:R-:W-:Y:S02]  /*0150*/  UIMAD.WIDE.U32 UR14, UR12, UR4, URZ ;  /* 0x000000040c0e72a5 */ /* 0x000fe4000f8e003f */
[----:B------:R-:W-:Y:S01]  /*0160*/  UIMAD UR8, UR12, UR5, UR8 ;  /* 0x000000050c0872a4 */ /* 0x000fe2000f8e0208 */
[--C-:B-1----:R-:W-:Y:S01]  /*0170*/  IMAD.MOV.U32 R148, RZ, RZ, R2.reuse ;  /* 0x000000ffff947224 */ /* 0x102fe200078e0002 */
[----:B--2---:R-:W-:Y:S01]  /*0180*/  UIMAD.WIDE.U32 UR16, UR11, UR7, URZ ;  /* 0x000000070b1072a5 */ /* 0x004fe2000f8e003f */
[----:B------:R-:W-:Y:S01]  /*0190*/  IMAD.MOV.U32 R148, RZ, RZ, R2 ;  /* 0x000000ffff947224 */ /* 0x000fe200078e0002 */
[----:B------:R-:W-:Y:S01]  /*01a0*/  UMOV UR6, UR11 ;  /* 0x0000000b00067c82 */ /* 0x000fe20008000000 */
[----:B------:R1:W-:Y:S01]  /*01b0*/  STL [R1+0x70], R2 ;  /* 0x0000700201007387 */ /* 0x0003e20000100800 */
[----:B------:R-:W-:Y:S01]  /*01c0*/  ULDC UR7, c[0x0][0x250] ;  /* 0x0000940000077ab9 */ /* 0x000fe20000000800 */
[----:B------:R-:W-:Y:S01]  /*01d0*/  IMAD.SHL.U32 R4, R148, 0x4, RZ ;  /* 0x0000000494047824 */ /* 0x000fe200078e00ff */
[----:B------:R-:W-:Y:S01]  /*01e0*/  SHF.R.S32.HI R33, RZ, 0x1f, R148 ;  /* 0x0000001fff217819 */ /* 0x000fe20000011494 */
[----:B------:R-:W-:Y:S01]  /*01f0*/  @UP0 USHF.R.U32.HI UR6, URZ, UR7, UR17 ;  /* 0x000000073f060299 */ /* 0x000fe20008011611 */
[----:B------:R-:W-:Y:S01]  /*0200*/  IMAD.U32 R3, RZ, RZ, UR11 ;  /* 0x0000000bff037e24 */ /* 0x000fe2000f8e00ff */
[----:B------:R-:W-:Y:S01]  /*0210*/  ULDC.64 UR4, c[0x0][0x1e0] ;  /* 0x0000780000047ab9 */ /* 0x000fe20000000a00 */
[----:B------:R-:W-:Y:S01]  /*0220*/  LEA.HI R30, R33, R148, RZ, 0x3 ;  /* 0x00000094211e7211 */ /* 0x000fe200078f18ff */
[----:B------:R-:W-:Y:S01]  /*0230*/  USHF.R.S32.HI UR9, URZ, 0x1f, UR6 ;  /* 0x0000001f3f097899 */ /* 0x000fe20008011406 */
[----:B------:R-:W-:Y:S01]  /*0240*/  SHF.R.S32.HI R5, RZ, 0x1f, R4 ;  /* 0x0000001fff057819 */ /* 0x000fe20000011404 */
[----:B------:R-:W-:Y:S01]  /*0250*/  UIADD3 UR8, UR15, UR8, URZ ;  /* 0x000000080f087290 */ /* 0x000fe2000fffe03f */
[----:B------:R-:W-:Y:S01]  /*0260*/  LOP3.LUT R0, R30, 0xfffffff8, RZ, 0xc0, !PT ;  /* 0xfffffff81e007812 */ /* 0x000fe200078ec0ff */
[----:B------:R-:W-:Y:S01]  /*0270*/  UIMAD UR4, UR9, UR4, URZ ;  /* 0x00000004090472a4 */ /* 0x000fe2000f8e023f */
[----:B------:R-:W-:Y:S01]  /*0280*/  SHF.R.S32.HI R42, RZ, 0x3, R30 ;  /* 0x00000003ff2a7819 */ /* 0x000fe2000001141e */
[----:B------:R2:W-:Y:S01]  /*0290*/  STL.64 [R1+0x78], R4 ;  /* 0x0000780401007387 */ /* 0x0005e20000100a00 */
[----:B------:R-:W-:Y:S01]  /*02a0*/  IMAD.WIDE.U32 R20, R3, c[0x0][0x288], R4 ;  /* 0x0000a20003147a25 */ /* 0x000fe200078e0004 */
[----:B------:R-:W-:Y:S01]  /*02b0*/  UIMAD UR7, UR6, UR5, UR4 ;  /* 0x00000005060772a4 */ /* 0x000fe2000f8e0204 */
[----:B------:R-:W-:-:S02]  /*02c0*/  SHF.R.S32.HI R43, RZ, 0x1f, R42 ;  /* 0x0000001fff2b7819 */ /* 0x000fc4000001142a */
[----:B------:R-:W-:Y:S01]  /*02d0*/  IMAD.IADD R19, R148, 0x1, -R0 ;  /* 0x0000000194137824 */ /* 0x000fe200078e0a00 */
[----:B------:R-:W-:Y:S01]  /*02e0*/  ULDC.64 UR4, c[0x0][0x1b0] ;  /* 0x00006c0000047ab9 */ /* 0x000fe20000000a00 */
[----:B------:R-:W-:Y:S01]  /*02f0*/  IMAD.U32 R0, RZ, RZ, UR6 ;  /* 0x00000006ff007e24 */ /* 0x000fe2000f8e00ff */
[----:B------:R-:W-:Y:S01]  /*0300*/  UIMAD UR4, UR9, UR4, URZ ;  /* 0x00000004090472a4 */ /* 0x000fe2000f8e023f */
[----:B------:R-:W-:Y:S01]  /*0310*/  IMAD.SHL.U32 R14, R19, 0x8, RZ ;  /* 0x00000008130e7824 */ /* 0x000fe200078e00ff */
[----:B------:R-:W-:Y:S01]  /*0320*/  USHF.R.S32.HI UR9, URZ, 0x1f, UR11 ;  /* 0x0000001f3f097899 */ /* 0x000fe2000801140b */
[----:B-1----:R-:W-:Y:S01]  /*0330*/  IMAD.U32 R2, RZ, RZ, UR11 ;  /* 0x0000000bff027e24 */ /* 0x002fe2000f8e00ff */
[----:B------:R-:W-:Y:S01]  /*0340*/  UIMAD UR16, UR6, UR5, UR4 ;  /* 0x00000005061072a4 */ /* 0x000fe2000f8e0204 */
[----:B---3--:R-:W-:Y:S01]  /*0350*/  IMAD R36, R9, R36, c[0x0][0x198] ;  /* 0x0000660009247624 */ /* 0x008fe200078e0224 */
[----:B------:R-:W-:Y:S01]  /*0360*/  SHF.R.S32.HI R15, RZ, 0x1f, R14 ;  /* 0x0000001fff0f7819 */ /* 0x000fe2000001140e */
[----:B------:R-:W-:Y:S01]  /*0370*/  IMAD.WIDE.U32 R6, R2, c[0x0][0x270], R4 ;  /* 0x00009c0002067a25 */ /* 0x000fe200078e0004 */
[----:B------:R-:W-:Y:S01]  /*0380*/  ULDC.64 UR4, c[0x0][0x1b8] ;  /* 0x00006e0000047ab9 */ /* 0x000fe20000000a00 */
[----:B------:R-:W-:Y:S01]  /*0390*/  IADD3 R29, R14, 0x40, RZ ;  /* 0x000000400e1d7810 */ /* 0x000fe20007ffe0ff */
[----:B------:R-:W-:Y:S01]  /*03a0*/  UIMAD UR4, UR10, UR4, URZ ;  /* 0x000000040a0472a4 */ /* 0x000fe2000f8e023f */
[--C-:B------:R-:W-:Y:S01]  /*03b0*/  IMAD.WIDE.U32 R2, R0, c[0x0][0x1b0], R14.reuse ;  /* 0x00006c0000027a25 */ /* 0x100fe200078e000e */
[----:B------:R-:W-:Y:S01]  /*03c0*/  IADD3 R12, P0, R6, UR14, RZ ;  /* 0x0000000e060c7c10 */ /* 0x000fe2000ff1e0ff */
[----:B------:R-:W-:Y:S01]  /*03d0*/  STL.64 [R1+0x58], R42 ;  /* 0x0000582a01007387 */ /* 0x000fe20000100a00 */
[----:B------:R-:W-:Y:S01]  /*03e0*/  UIMAD UR4, UR12, UR5, UR4 ;  /* 0x000000050c0472a4 */ /* 0x000fe2000f8e0204 */
[----:B------:R-:W-:Y:S01]  /*03f0*/  IMAD.SHL.U32 R6, R42, 0x40, RZ ;  /* 0x000000402a067824 */ /* 0x000fe200078e00ff */
[----:B------:R-:W-:Y:S01]  /*0400*/  IADD3 R3, R3, UR16, RZ ;  /* 0x0000001003037c10 */ /* 0x000fe2000fffe0ff */
[----:B------:R-:W-:Y:S01]  /*0410*/  IMAD.U32 R24, RZ, RZ, UR11 ;  /* 0x0000000bff187e24 */ /* 0x000fe2000f8e00ff */
[----:B------:R-:W-:Y:S01]  /*0420*/  LEA R26, P2, R12, c[0x0][0x258], 0x2 ;  /* 0x000096000c1a7a11 */ /* 0x000fe200078410ff */
[----:B--2---:R-:W-:Y:S01]  /*0430*/  IMAD.WIDE.U32 R4, R0, c[0x0][0x1e0], R14 ;  /* 0x0000780000047a25 */ /* 0x004fe200078e000e */
[----:B------:R-:W-:-:S02]  /*0440*/  ISETP.GE.AND P4, PT, R14, c[0x0][0x1cc], PT ;  /* 0x000073000e007a0c */ /* 0x000fc40003f86270 */
[----:B------:R-:W-:Y:S01]  /*0450*/  ISETP.GE.AND P3, PT, R29, c[0x0][0x1cc], PT ;  /* 0x000073001d007a0c */ /* 0x000fe20003f66270 */
[----:B------:R-:W-:Y:S01]  /*0460*/  IMAD.U32 R0, RZ, RZ, UR12 ;  /* 0x0000000cff007e24 */ /* 0x000fe2000f8e00ff */
[----:B------:R-:W-:Y:S01]  /*0470*/  IADD3 R5, R5, UR7, RZ ;  /* 0x0000000705057c10 */ /* 0x000fe2000fffe0ff */
[----:B------:R-:W-:Y:S01]  /*0480*/  ULDC.64 UR6, c[0x0][0x270] ;  /* 0x00009c0000067ab9 */ /* 0x000fe20000000a00 */
[----:B------:R-:W-:Y:S01]  /*0490*/  IMAD.WIDE.U32 R2, R8, c[0x0][0x1b8], R2 ;  /* 0x00006e0008027a25 */ /* 0x000fe200078e0002 */
[----:B------:R-:W-:Y:S01]  /*04a0*/  UIMAD UR6, UR9, UR6, URZ ;  /* 0x00000006090672a4 */ /* 0x000fe2000f8e023f */
[----:B------:R-:W-:Y:S02]  /*04b0*/  IADD3 R28, R14, 0x80, RZ ;  /* 0x000000800e1c7810 */ /* 0x000fe40007ffe0ff */
[----:B------:R-:W-:Y:S01]  /*04c0*/  IMAD.WIDE.U32 R4, R0, c[0x0][0x1e8], R4 ;  /* 0x00007a0000047a25 */ /* 0x000fe200078e0004 */
[----:B------:R-:W-:Y:S01]  /*04d0*/  UIMAD UR6, UR11, UR7, UR6 ;  /* 0x000000070b0672a4 */ /* 0x000fe2000f8e0206 */
[----:B------:R-:W-:Y:S01]  /*04e0*/  IADD3 R3, R3, UR4, RZ ;  /* 0x0000000403037c10 */ /* 0x000fe2000fffe0ff */
[----:B------:R-:W-:Y:S01]  /*04f0*/  ULDC.64 UR4, c[0x0][0x288] ;  /* 0x0000a20000047ab9 */ /* 0x000fe20000000a00 */
[----:B------:R-:W-:Y:S01]  /*0500*/  IMAD.WIDE R8, R9, 0x40, R42 ;  /* 0x0000004009087825 */ /* 0x000fe200078e022a */
[----:B------:R-:W-:Y:S01]  /*0510*/  IADD3 R5, R5, UR13, RZ ;  /* 0x0000000d05057c10 */ /* 0x000fe2000fffe0ff */
[----:B------:R-:W-:Y:S01]  /*0520*/  UIMAD UR4, UR9, UR4, URZ ;  /* 0x00000004090472a4 */ /* 0x000fe2000f8e023f */
[----:B------:R-:W-:Y:S01]  /*0530*/  IADD3 R31, R14, 0xc0, RZ ;  /* 0x000000c00e1f7810 */ /* 0x000fe20007ffe0ff */
[----:B------:R-:W-:Y:S01]  /*0540*/  IMAD.U32 R0, RZ, RZ, UR6 ;  /* 0x00000006ff007e24 */ /* 0x000fe2000f8e00ff */
[----:B------:R-:W-:Y:S01]  /*0550*/  ULDC.64 UR6, c[0x0][0x290] ;  /* 0x0000a40000067ab9 */ /* 0x000fe20000000a00 */
[C---:B------:R-:W-:Y:S01]  /*0560*/  IMAD R10, R9.reuse, c[0x0][0x1d8], RZ ;  /* 0x00007600090a7a24 */ /* 0x040fe200078e02ff */
[----:B------:R-:W-:Y:S01]  /*0570*/  UIMAD UR13, UR10, UR6, URZ ;  /* 0x000000060a0d72a4 */ /* 0x000fe2000f8e023f */
[----:B------:R-:W-:Y:S01]  /*0580*/  IMAD R11, R9, c[0x0][0x1a8], RZ ;  /* 0x00006a00090b7a24 */ /* 0x000fe200078e02ff */
[----:B------:R-:W-:Y:S01]  /*0590*/  IADD3.X R13, R7, UR8, R0, P0, !PT ;  /* 0x00000008070d7c10 */ /* 0x000fe200087fe400 */
[C---:B------:R-:W-:Y:S01]  /*05a0*/  IMAD R10, R8.reuse, c[0x0][0x1dc], R10 ;  /* 0x00007700080a7a24 */ /* 0x040fe200078e020a */
[----:B------:R-:W-:Y:S01]  /*05b0*/  LEA.HI R0, R33, R148, RZ, 0x6 ;  /* 0x0000009421007211 */ /* 0x000fe200078f30ff */
[----:B------:R-:W-:Y:S01]  /*05c0*/  IMAD R11, R8, c[0x0][0x1ac], R11 ;  /* 0x00006b00080b7a24 */ /* 0x000fe200078e020b */
[----:B------:R-:W-:Y:S01]  /*05d0*/  LEA.HI.X R27, R12, c[0x0][0x25c], R13, 0x2, P2 ;  /* 0x000097000c1b7a11 */ /* 0x000fe200010f140d */
[----:B------:R-:W-:Y:S01]  /*05e0*/  UIMAD.WIDE.U32 UR16, UR12, UR6, URZ ;  /* 0x000000060c1072a5 */ /* 0x000fe2000f8e003f */
[----:B------:R-:W-:Y:S01]  /*05f0*/  SHF.R.S32.HI R23, RZ, 0x6, R0 ;  /* 0x00000006ff177819 */ /* 0x000fe20000011400 */
[----:B------:R-:W-:Y:S01]  /*0600*/  UIMAD UR5, UR11, UR5, UR4 ;  /* 0x000000050b0572a4 */ /* 0x000fe2000f8e0204 */
[----:B------:R-:W-:Y:S01]  /*0610*/  LOP3.LUT R0, R6, 0x1c0, RZ, 0xc0, !PT ;  /* 0x000001c006007812 */ /* 0x000fe200078ec0ff */
[----:B------:R-:W-:Y:S01]  /*0620*/  IMAD.WIDE.U32 R6, R8, c[0x0][0x1d8], R4 ;  /* 0x0000760008067a25 */ /* 0x000fe200078e0004 */
[----:B------:R-:W-:Y:S01]  /*0630*/  ISETP.GE.AND P2, PT, R28, c[0x0][0x1cc], PT ;  /* 0x000073001c007a0c */ /* 0x000fe20003f46270 */
[----:B------:R-:W-:Y:S01]  /*0640*/  UIMAD UR6, UR12, UR7, UR13 ;  /* 0x000000070c0672a4 */ /* 0x000fe2000f8e020d */
[----:B------:R-:W-:Y:S01]  /*0650*/  LOP3.LUT R9, R0, 0x38, R14, 0xf8, !PT ;  /* 0x0000003800097812 */ /* 0x000fe200078ef80e */
[----:B------:R-:W-:Y:S01]  /*0660*/  IMAD.WIDE.U32 R4, R8, c[0x0][0x1a8], R2 ;  /* 0x00006a0008047a25 */ /* 0x000fe200078e0002 */
[----:B------:R-:W-:Y:S01]  /*0670*/  SHF.R.U32.HI R3, RZ, 0x3, R0 ;  /* 0x00000003ff037819 */ /* 0x000fe20000011600 */
[----:B------:R-:W-:Y:S01]  /*0680*/  UIADD3 UR6, UR17, UR6, URZ ;  /* 0x0000000611067290 */ /* 0x000fe2000fffe03f */
[----:B------:R-:W-:Y:S01]  /*0690*/  LEA R2, P1, R6, c[0x0][0x1c0], 0x1 ;  /* 0x0000700006027a11 */ /* 0x000fe200078208ff */
[----:B------:R-:W-:Y:S01]  /*06a0*/  IMAD.SHL.U32 R22, R23, 0x200, RZ ;  /* 0x0000020017167824 */ /* 0x000fe200078e00ff */
[----:B------:R-:W-:Y:S01]  /*06b0*/  LEA R8, P0, R4, c[0x0][0x190], 0x1 ;  /* 0x0000640004087a11 */ /* 0x000fe200078008ff */
[----:B------:R-:W-:-:S02]  /*06c0*/  IMAD.IADD R0, R7, 0x1, R10 ;  /* 0x0000000107007824 */ /* 0x000fc400078e020a */
[----:B------:R-:W-:Y:S01]  /*06d0*/  IMAD.IADD R5, R5, 0x1, R11 ;  /* 0x0000000105057824 */ /* 0x000fe200078e020b */
[----:B------:R-:W-:Y:S01]  /*06e0*/  LOP3.LUT R10, R22, R9, R3, 0xf6, !PT ;  /* 0x00000009160a7212 */ /* 0x000fe200078ef603 */
[----:B------:R-:W-:Y:S01]  /*06f0*/  IMAD.MOV.U32 R7, RZ, RZ, c[0x0][0x1dc] ;  /* 0x00007700ff077624 */ /* 0x000fe200078e00ff */
[----:B------:R-:W-:Y:S01]  /*0700*/  LEA.HI.X R3, R6, c[0x0][0x1c4], R0, 0x1, P1 ;  /* 0x0000710006037a11 */ /* 0x000fe200008f0c00 */
[----:B------:R-:W-:Y:S01]  /*0710*/  IMAD.MOV.U32 R0, RZ, RZ, c[0x0][0x1a8] ;  /* 0x00006a00ff007624 */ /* 0x000fe200078e00ff */
[----:B------:R-:W-:Y:S01]  /*0720*/  LEA.HI.X R9, R4, c[0x0][0x194], R5, 0x1, P0 ;  /* 0x0000650004097a11 */ /* 0x000fe200000f0c05 */
[----:B------:R-:W-:Y:S02]  /*0730*/  IMAD.MOV.U32 R6, RZ, RZ, c[0x0][0x1ac] ;  /* 0x00006b00ff067624 */ /* 0x000fe400078e00ff */
[----:B------:R-:W-:Y:S01]  /*0740*/  IMAD.MOV.U32 R5, RZ, RZ, c[0x0][0x1d8] ;  /* 0x00007600ff057624 */ /* 0x000fe200078e00ff */
[----:B------:R-:W-:Y:S01]  /*0750*/  LEA R12, P0, R0, R8, 0x6 ;  /* 0x00000008000c7211 */ /* 0x000fe200078030ff */
[----:B------:R-:W-:-:S02]  /*0760*/  IMAD.SHL.U32 R38, R10, 0x2, RZ ;  /* 0x000000020a267824 */ /* 0x000fc400078e00ff */
[----:B------:R-:W-:Y:S01]  /*0770*/  IMAD.U32 R18, RZ, RZ, UR5 ;  /* 0x00000005ff127e24 */ /* 0x000fe2000f8e00ff */
[----:B------:R-:W-:Y:S01]  /*0780*/  LEA.HI.X R13, R0, R9, R6, 0x6, P0 ;  /* 0x00000009000d7211 */ /* 0x000fe200000f3406 */
[----:B------:R-:W-:Y:S01]  /*0790*/  IMAD.IADD R0, R36, 0x1, -R42 ;  /* 0x0000000124007824 */ /* 0x000fe200078e0a2a */
[----:B------:R-:W-:Y:S01]  /*07a0*/  LEA R4, P1, R5, R2, 0x6 ;  /* 0x0000000205047211 */ /* 0x000fe200078230ff */
[----:B------:R-:W-:Y:S01]  /*07b0*/  ULDC.64 UR4, c[0x0][0x180] ;  /* 0x0000600000047ab9 */ /* 0x000fe20000000a00 */
[----:B------:R-:W-:Y:S01]  /*07c0*/  IADD3 R25, P0, R20, UR16, RZ ;  /* 0x0000001014197c10 */ /* 0x000fe2000ff1e0ff */
[----:B------:R-:W-:Y:S01]  /*07d0*/  IMAD R6, R43, c[0x0][0x208], RZ ;  /* 0x000082002b067a24 */ /* 0x000fe200078e02ff */
[----:B------:R-:W-:Y:S01]  /*07e0*/  LEA.HI.X R5, R5, R3, R7, 0x6, P1 ;  /* 0x0000000305057211 */ /* 0x000fe200008f3407 */
[----:B------:R-:W-:Y:S01]  /*07f0*/  IMAD R7, R43, c[0x0][0x178], RZ ;  /* 0x00005e002b077a24 */ /* 0x000fe200078e02ff */
[C---:B------:R-:W-:Y:S01]  /*0800*/  ISETP.LT.OR P1, PT, R0.reuse, 0x1, P4 ;  /* 0x000000010000780c */ /* 0x040fe20002721670 */
[----:B------:R-:W-:Y:S01]  /*0810*/  UIMAD UR4, UR9, UR4, URZ ;  /* 0x00000004090472a4 */ /* 0x000fe2000f8e023f */
[----:B------:R-:W-:Y:S01]  /*0820*/  ISETP.LT.OR P5, PT, R0, 0x1, P3 ;  /* 0x000000010000780c */ /* 0x000fe20001fa1670 */
[----:B------:R-:W-:Y:S01]  /*0830*/  IMAD R16, R42, c[0x0][0x17c], R7 ;  /* 0x00005f002a107a24 */ /* 0x000fe200078e0207 */
[----:B------:R-:W-:Y:S01]  /*0840*/  ISETP.LT.OR P6, PT, R0, 0x1, P2 ;  /* 0x000000010000780c */ /* 0x000fe200017c1670 */
[----:B------:R-:W-:Y:S01]  /*0850*/  IMAD R17, R42, c[0x0][0x20c], R6 ;  /* 0x000083002a117a24 */ /* 0x000fe200078e0206 */
[----:B------:R-:W-:Y:S01]  /*0860*/  ISETP.LT.OR P4, PT, R0, 0x21, P4 ;  /* 0x000000210000780c */ /* 0x000fe20002781670 */
[--C-:B------:R-:W-:Y:S01]  /*0870*/  IMAD.WIDE.U32 R6, R42, c[0x0][0x208], R14.reuse ;  /* 0x000082002a067a25 */ /* 0x100fe200078e000e */
[C---:B------:R-:W-:Y:S01]  /*0880*/  ISETP.LT.OR P3, PT, R0.reuse, 0x21, P3 ;  /* 0x000000210000780c */ /* 0x040fe20001f61670 */
[----:B------:R-:W-:Y:S01]  /*0890*/  UIMAD UR7, UR11, UR5, UR4 ;  /* 0x000000050b0772a4 */ /* 0x000fe2000f8e0204 */
[----:B------:R-:W-:Y:S01]  /*08a0*/  ISETP.LT.OR P2, PT, R0, 0x21, P2 ;  /* 0x000000210000780c */ /* 0x000fe20001741670 */
[----:B------:R-:W-:Y:S01]  /*08b0*/  IMAD.WIDE.U32 R10, R42, c[0x0][0x178], R14 ;  /* 0x00005e002a0a7a25 */ /* 0x000fe200078e000e */
[----:B------:R-:W-:Y:S01]  /*08c0*/  IADD3.X R32, R21, UR6, R18, P0, !PT ;  /* 0x0000000615207c10 */ /* 0x000fe200087fe412 */
[----:B------:R1:W-:Y:S01]  /*08d0*/  LDGSTS.E.BYPASS.LTC128B.128 [R38+0x8080], [R2.64], !P1 ;  /* 0x0808000002267fae */ /* 0x0003e2000c901d52 */
[----:B------:R-:W-:Y:S01]  /*08e0*/  ISETP.GE.AND P1, PT, R31, c[0x0][0x1cc], PT ;  /* 0x000073001f007a0c */ /* 0x000fe20003f26270 */
[----:B------:R-:W-:Y:S01]  /*08f0*/  ULDC.64 UR4, c[0x0][0x210] ;  /* 0x0000840000047ab9 */ /* 0x000fe20000000a00 */
[-C--:B------:R-:W-:Y:S01]  /*0900*/  LEA.HI R18, R33, R148.reuse, RZ, 0x4 ;  /* 0x0000009421127211 */ /* 0x080fe200078f20ff */
[----:B------:R1:W-:Y:S01]  /*0910*/  LDGSTS.E.BYPASS.LTC128B.128 [R38+0xa080], [R2.64+0x80], !P5 ;  /* 0x0a08008002267fae */ /* 0x0003e2000e901d52 */
[C---:B------:R-:W-:Y:S01]  /*0920*/  ISETP.LT.OR P5, PT, R0.reuse, 0x1, P1 ;  /* 0x000000010000780c */ /* 0x040fe20000fa1670 */
[----:B------:R-:W-:Y:S01]  /*0930*/  IMAD.IADD R7, R7, 0x1, R17 ;  /* 0x0000000107077824 */ /* 0x000fe200078e0211 */
[----:B------:R-:W-:Y:S01]  /*0940*/  ISETP.LT.OR P1, PT, R0, 0x21, P1 ;  /* 0x000000210000780c */ /* 0x000fe20000f21670 */
[----:B------:R1:W-:Y:S01]  /*0950*/  LDGSTS.E.BYPASS.LTC128B.128 [R38+0xc080], [R2.64+0x100], !P6 ;  /* 0x0c08010002267fae */ /* 0x0003e2000f101d52 */
[----:B------:R-:W-:Y:S01]  /*0960*/  LEA.HI R20, R33, R148, RZ, 0x2 ;  /* 0x0000009421147211 */ /* 0x000fe200078f10ff */
[----:B------:R-:W-:Y:S01]  /*0970*/  UIMAD UR4, UR9, UR4, URZ ;  /* 0x00000004090472a4 */ /* 0x000fe2000f8e023f */
[----:B------:R-:W-:Y:S01]  /*0980*/  IMAD.U32 R17, RZ, RZ, UR11 ;  /* 0x0000000bff117e24 */ /* 0x000fe2000f8e00ff */
[----:B------:R-:W-:Y:S01]  /*0990*/  STL [R1+0x50], R38 ;  /* 0x0000502601007387 */ /* 0x000fe20000100800 */
[----:B------:R-:W-:Y:S01]  /*09a0*/  IMAD.IADD R11, R11, 0x1, R16 ;  /* 0x000000010b0b7824 */ /* 0x000fe200078e0210 */
[----:B------:R-:W-:Y:S01]  /*09b0*/  UIMAD UR4, UR11, UR5, UR4 ;  /* 0x000000050b0472a4 */ /* 0x000fe2000f8e0204 */
[----:B------:R-:W-:-:S02]  /*09c0*/  ISETP.GE.AND P6, PT, R28, c[0x0][0x1fc], PT ;  /* 0x00007f001c007a0c */ /* 0x000fc40003fc6270 */
[----:B------:R-:W-:Y:S01]  /*09d0*/  IMAD.WIDE.U32 R10, R24, c[0x0][0x180], R10 ;  /* 0x00006000180a7a25 */ /* 0x000fe200078e000a */
[----:B------:R1:W-:Y:S01]  /*09e0*/  LDGSTS.E.BYPASS.LTC128B.128 [R38+0xe080], [R2.64+0x180], !P5 ;  /* 0x0e08018002267fae */ /* 0x0003e2000e901d52 */
[----:B------:R-:W-:-:S03]  /*09f0*/  ISETP.GE.AND P5, PT, R14, c[0x0][0x19c], PT ;  /* 0x000067000e007a0c */ /* 0x000fc60003fa6270 */
[----:B------:R2:W-:Y:S01]  /*0a00*/  LDGSTS.E.BYPASS.LTC128B.128 [R38+0x9080], [R4.64], !P4 ;  /* 0x0908000004267fae */ /* 0x0005e2000e101d52 */
[----:B------:R-:W-:-:S03]  /*0a10*/  ISETP.GE.AND P4, PT, R29, c[0x0][0x19c], PT ;  /* 0x000067001d007a0c */ /* 0x000fc60003f86270 */
[----:B------:R2:W-:Y:S01]  /*0a20*/  LDGSTS.E.BYPASS.LTC128B.128 [R38+0xb080], [R4.64+0x80], !P3 ;  /* 0x0b08008004267fae */ /* 0x0005e2000d901d52 */
[----:B------:R-:W-:Y:S02]  /*0a30*/  ISETP.LT.OR P0, PT, R0, 0x1, P4 ;  /* 0x000000010000780c */ /* 0x000fe40002701670 */
[----:B------:R-:W-:Y:S01]  /*0a40*/  ISETP.GE.AND P3, PT, R28, c[0x0][0x19c], PT ;  /* 0x000067001c007a0c */ /* 0x000fe20003f66270 */
[----:B------:R2:W-:Y:S01]  /*0a50*/  LDGSTS.E.BYPASS.LTC128B.128 [R38+0xd080], [R4.64+0x100], !P2 ;  /* 0x0d08010004267fae */ /* 0x0005e2000d101d52 */
[C---:B------:R-:W-:Y:S02]  /*0a60*/  ISETP.LT.OR P2, PT, R0.reuse, 0x1, P5 ;  /* 0x000000010000780c */ /* 0x040fe40002f41670 */
[C---:B------:R-:W-:Y:S01]  /*0a70*/  ISETP.LT.OR P5, PT, R0.reuse, 0x21, P5 ;  /* 0x000000210000780c */ /* 0x040fe20002fa1670 */
[----:B------:R2:W-:Y:S01]  /*0a80*/  LDGSTS.E.BYPASS.LTC128B.128 [R38+0xf080], [R4.64+0x180], !P1 ;  /* 0x0f08018004267fae */ /* 0x0005e2000c901d52 */
[----:B------:R-:W-:Y:S02]  /*0a90*/  ISETP.GE.AND P1, PT, R31, c[0x0][0x19c], PT ;  /* 0x000067001f007a0c */ /* 0x000fe40003f26270 */
[C---:B------:R-:W-:Y:S01]  /*0aa0*/  ISETP.LT.OR P4, PT, R0.reuse, 0x21, P4 ;  /* 0x000000210000780c */ /* 0x040fe20002781670 */
[----:B------:R-:W0:Y:S06]  /*0ab0*/  LDGDEPBAR ;  /* 0x00000000000079af */ /* 0x000e2c0000000000 */
[----:B------:R3:W-:Y:S01]  /*0ac0*/  LDGSTS.E.BYPASS.LTC128B.128 [R38+0x80], [R8.64], !P2 ;  /* 0x0008000008267fae */ /* 0x0007e2000d101d52 */
[----:B------:R-:W-:-:S02]  /*0ad0*/  ISETP.LT.OR P2, PT, R0, 0x1, P3 ;  /* 0x000000010000780c */ /* 0x000fc40001f41670 */
[C---:B------:R-:W-:Y:S01]  /*0ae0*/  ISETP.LT.OR P3, PT, R0.reuse, 0x21, P3 ;  /* 0x000000210000780c */ /* 0x040fe20001f61670 */
[----:B------:R3:W-:Y:S01]  /*0af0*/  LDGSTS.E.BYPASS.LTC128B.128 [R38+0x2080], [R8.64+0x80], !P0 ;  /* 0x0208008008267fae */ /* 0x0007e2000c101d52 */
[C---:B------:R-:W-:Y:S02]  /*0b00*/  ISETP.LT.OR P0, PT, R0.reuse, 0x1, P1 ;  /* 0x000000010000780c */ /* 0x040fe40000f01670 */
[----:B------:R-:W-:Y:S01]  /*0b10*/  ISETP.LT.OR P1, PT, R0, 0x21, P1 ;  /* 0x000000210000780c */ /* 0x000fe20000f21670 */
[----:B------:R-:W-:Y:S01]  /*0b20*/  IMAD.SHL.U32 R0, R19, 0x40, RZ ;  /* 0x0000004013007824 */ /* 0x000fe200078e00ff */
[----:B-1----:R-:W-:-:S05]  /*0b30*/  SHF.R.S32.HI R2, RZ, 0x1f, R20 ;  /* 0x0000001fff027819 */ /* 0x002fca0000011414 */
[----:B------:R3:W-:Y:S01]  /*0b40*/  LDGSTS.E.BYPASS.LTC128B.128 [R38+0x4080], [R8.64+0x100], !P2 ;  /* 0x0408010008267fae */ /* 0x0007e2000d101d52 */
[----:B------:R-:W-:Y:S02]  /*0b50*/  LOP3.LUT P2, RZ, R19, 0x4, RZ, 0xc0, !PT ;  /* 0x0000000413ff7812 */ /* 0x000fe4000784c0ff */
[----:B--2---:R-:W-:Y:S01]  /*0b60*/  SHF.R.S32.HI R5, RZ, 0x4, R18 ;  /* 0x00000004ff057819 */ /* 0x004fe20000011412 */
[----:B------:R3:W-:Y:S01]  /*0b70*/  LDGSTS.E.BYPASS.LTC128B.128 [R38+0x6080], [R8.64+0x180], !P0 ;  /* 0x0608018008267fae */ /* 0x0007e2000c101d52 */
[----:B------:R-:W-:Y:S02]  /*0b80*/  SHF.R.S32.HI R4, RZ, 0x2, R20 ;  /* 0x00000002ff047819 */ /* 0x000fe40000011414 */
[----:B------:R-:W-:Y:S01]  /*0b90*/  LEA.HI R3, R18, R5, RZ, 0x1 ;  /* 0x0000000512037211 */ /* 0x000fe200078f08ff */
[----:B------:R1:W-:Y:S01]  /*0ba0*/  LDGSTS.E.BYPASS.LTC128B.128 [R38+0x1080], [R12.64], !P5 ;  /* 0x010800000c267fae */ /* 0x0003e2000e901d52 */
[----:B------:R-:W-:Y:S02]  /*0bb0*/  LEA.HI R2, R2, R4, RZ, 0x3 ;  /* 0x0000000402027211 */ /* 0x000fe400078f18ff */
[----:B------:R-:W-:Y:S01]  /*0bc0*/  LOP3.LUT R16, R3, 0xfffffffe, RZ, 0xc0, !PT ;  /* 0xfffffffe03107812 */ /* 0x000fe200078ec0ff */
[----:B------:R1:W-:Y:S01]  /*0bd0*/  LDGSTS.E.BYPASS.LTC128B.128 [R38+0x3080], [R12.64+0x80], !P4 ;  /* 0x030800800c267fae */ /* 0x0003e2000e101d52 */
[----:B------:R-:W-:Y:S01]  /*0be0*/  LOP3.LUT R15, R2, 0xfffffff8, RZ, 0xc0, !PT ;  /* 0xfffffff8020f7812 */ /* 0x000fe200078ec0ff */
[----:B------:R-:W-:Y:S01]  /*0bf0*/  IMAD.WIDE.U32 R2, R17, c[0x0][0x210], R6 ;  /* 0x0000840011027a25 */ /* 0x000fe200078e0006 */
[----:B------:R-:W-:Y:S01]  /*0c00*/  LOP3.LUT P0, RZ, R19, 0x2, RZ, 0xc0, !PT ;  /* 0x0000000213ff7812 */ /* 0x000fe2000780c0ff */
[----:B------:R1:W-:Y:S01]  /*0c10*/  LDGSTS.E.BYPASS.LTC128B.128 [R38+0x5080], [R12.64+0x100], !P3 ;  /* 0x050801000c267fae */ /* 0x0003e2000d901d52 */
[----:B------:R-:W-:Y:S01]  /*0c20*/  ISETP.GE.AND P4, PT, R14, c[0x0][0x16c], PT ;  /* 0x00005b000e007a0c */ /* 0x000fe20003f86270 */
[----:B------:R-:W-:Y:S01]  /*0c30*/  IMAD.IADD R16, R5, 0x1, -R16 ;  /* 0x0000000105107824 */ /* 0x000fe200078e0a10 */
[----:B------:R-:W-:Y:S01]  /*0c40*/  IADD3 R3, R3, UR4, RZ ;  /* 0x0000000403037c10 */ /* 0x000fe2000fffe0ff */
[----:B------:R1:W-:Y:S01]  /*0c50*/  LDGSTS.E.BYPASS.LTC128B.128 [R38+0x7080], [R12.64+0x180], !P1 ;  /* 0x070801800c267fae */ /* 0x0003e2000c901d52 */
[----:B------:R-:W-:Y:S01]  /*0c60*/  ULDC.64 UR4, c[0x0][0x188] ;  /* 0x0000620000047ab9 */ /* 0x000fe20000000a00 */
[----:B------:R-:W-:Y:S01]  /*0c70*/  IMAD.IADD R21, R4, 0x1, -R15 ;  /* 0x0000000104157824 */ /* 0x000fe200078e0a0f */
[----:B------:R-:W-:Y:S01]  /*0c80*/  UIMAD UR4, UR10, UR4, URZ ;  /* 0x000000040a0472a4 */ /* 0x000fe2000f8e023f */
[----:B------:R-:W0:Y:S01]  /*0c90*/  LDGDEPBAR ;  /* 0x00000000000079af */ /* 0x000e220000000000 */
[----:B------:R-:W-:Y:S01]  /*0ca0*/  IADD3 R5, R11, UR7, RZ ;  /* 0x000000070b057c10 */ /* 0x000fe2000fffe0ff */
[----:B------:R-:W-:Y:S01]  /*0cb0*/  IMAD.MOV.U32 R4, RZ, RZ, R10 ;  /* 0x000000ffff047224 */ /* 0x000fe200078e000a */
[----:B------:R-:W-:Y:S01]  /*0cc0*/  UIMAD UR7, UR12, UR5, UR4 ;  /* 0x000000050c0772a4 */ /* 0x000fe2000f8e0204 */
[----:B------:R-:W-:-:S02]  /*0cd0*/  IMAD.U32 R6, RZ, RZ, UR12 ;  /* 0x0000000cff067e24 */ /* 0x000fc4000f8e00ff */
[----:B------:R-:W-:Y:S01]  /*0ce0*/  ULDC.64 UR4, c[0x0][0x218] ;  /* 0x0000860000047ab9 */ /* 0x000fe20000000a00 */
[----:B---3--:R-:W-:Y:S01]  /*0cf0*/  IMAD.U32 R8, RZ, RZ, UR12 ;  /* 0x0000000cff087e24 */ /* 0x008fe2000f8e00ff */
[----:B------:R-:W-:Y:S01]  /*0d00*/  LOP3.LUT R9, R0, 0x1c0, RZ, 0xc0, !PT ;  /* 0x000001c000097812 */ /* 0x000fe200078ec0ff */
[----:B------:R-:W-:Y:S01]  /*0d10*/  IMAD.WIDE.U32 R6, R6, c[0x0][0x188], R4 ;  /* 0x0000620006067a25 */ /* 0x000fe200078e0004 */
[----:B------:R-:W-:Y:S02]  /*0d20*/  UIMAD UR4, UR10, UR4, URZ ;  /* 0x000000040a0472a4 */ /* 0x000fe4000f8e023f */
[----:B------:R-:W-:Y:S01]  /*0d30*/  SHF.R.U32.HI R15, RZ, 0x3, R9 ;  /* 0x00000003ff0f7819 */ /* 0x000fe20000011609 */
[----:B------:R-:W-:Y:S01]  /*0d40*/  IMAD.WIDE.U32 R4, R8, c[0x0][0x218], R2 ;  /* 0x0000860008047a25 */ /* 0x000fe200078e0002 */
[----:B------:R-:W-:Y:S01]  /*0d50*/  LOP3.LUT R2, R9, 0x8, R30, 0xf8, !PT ;  /* 0x0000000809027812 */ /* 0x000fe200078ef81e */
[----:B------:R-:W-:Y:S01]  /*0d60*/  UIMAD UR4, UR12, UR5, UR4 ;  /* 0x000000050c0472a4 */ /* 0x000fe2000f8e0204 */
[----:B------:R-:W-:Y:S01]  /*0d70*/  IADD3 R3, R7, UR7, RZ ;  /* 0x0000000707037c10 */ /* 0x000fe2000fffe0ff */
[----:B------:R-:W-:Y:S01]  /*0d80*/  IMAD R0, R16, 0x800, R22 ;  /* 0x0000080010007824 */ /* 0x000fe200078e0216 */
[----:B------:R-:W-:-:S02]  /*0d90*/  LOP3.LUT R2, R2, R15, RZ, 0x3c, !PT ;  /* 0x0000000f02027212 */ /* 0x000fc400078e3cff */
[----:B------:R-:W-:Y:S02]  /*0da0*/  LEA R34, P3, R6, c[0x0][0x160], 0x1 ;  /* 0x0000580006227a11 */ /* 0x000fe400078608ff */
[----:B------:R-:W-:Y:S01]  /*0db0*/  LEA R40, P1, R4, c[0x0][0x1f0], 0x1 ;  /* 0x00007c0004287a11 */ /* 0x000fe200078208ff */
[----:B------:R-:W-:Y:S01]  /*0dc0*/  IMAD.IADD R2, R0, 0x1, R2 ;  /* 0x0000000100027824 */ /* 0x000fe200078e0202 */
[----:B------:R-:W-:-:S04]  /*0dd0*/  DEPBAR.LE SB0, 0x1 ;  /* 0x000080400000791a */ /* 0x000fc80000000000 */
[----:B------:R-:W-:Y:S01]  /*0de0*/  IADD3 R0, R5, UR4, RZ ;  /* 0x0000000405007c10 */ /* 0x000fe2000fffe0ff */
[----:B------:R-:W-:Y:S01]  /*0df0*/  IMAD.SHL.U32 R2, R2, 0x2, RZ ;  /* 0x0000000202027824 */ /* 0x000fe200078e00ff */
[----:B------:R-:W-:Y:S01]  /*0e00*/  BAR.SYNC.DEFER_BLOCKING 0x0 ;  /* 0x0000000000007b1d */ /* 0x000fe20000010000 */
[----:B------:R-:W-:Y:S01]  /*0e10*/  LEA.HI.X R35, R6, c[0x0][0x164], R3, 0x1, P3 ;  /* 0x0000590006237a11 */ /* 0x000fe200018f0c03 */
[----:B------:R-:W-:Y:S01]  /*0e20*/  IMAD.MOV.U32 R3, RZ, RZ, 0x40 ;  /* 0x00000040ff037424 */ /* 0x000fe200078e00ff */
[----:B------:R-:W-:Y:S02]  /*0e30*/  LEA.HI.X R41, R4, c[0x0][0x1f4], R0, 0x1, P1 ;  /* 0x00007d0004297a11 */ /* 0x000fe400008f0c00 */
[----:B------:R-:W-:Y:S01]  /*0e40*/  SEL R0, R37, 0xffffffe0, !P0 ;  /* 0xffffffe025007807 */ /* 0x000fe20004000000 */
[----:B------:R-:W-:Y:S01]  /*0e50*/  STL.64 [R1+0x88], R34 ;  /* 0x0000882201007387 */ /* 0x000fe20000100a00 */
[----:B------:R-:W-:Y:S02]  /*0e60*/  SEL R3, R3, 0xffffffc0, !P2 ;  /* 0xffffffc003037807 */ /* 0x000fe40005000000 */
[----:B------:R-:W-:Y:S01]  /*0e70*/  ISETP.GE.AND P1, PT, R42, c[0x0][0x168], PT ;  /* 0x00005a002a007a0c */ /* 0x000fe20003f26270 */
[C---:B------:R-:W-:Y:S01]  /*0e80*/  IMAD.IADD R6, R2.reuse, 0x1, R0 ;  /* 0x0000000102067824 */ /* 0x040fe200078e0200 */
[----:B------:R-:W-:Y:S01]  /*0e90*/  STL.64 [R1+0x80], R40 ;  /* 0x0000802801007387 */ /* 0x000fe20000100a00 */
[----:B------:R-:W-:Y:S01]  /*0ea0*/  IMAD.IADD R5, R2, 0x1, R3 ;  /* 0x0000000102057824 */ /* 0x000fe200078e0203 */
[----:B------:R-:W-:Y:S01]  /*0eb0*/  ISETP.GE.OR P3, PT, R14, c[0x0][0x16c], P1 ;  /* 0x00005b000e007a0c */ /* 0x000fe20000f66670 */
[----:B------:R-:W-:Y:S01]  /*0ec0*/  IMAD.IADD R4, R3, 0x1, R6 ;  /* 0x0000000103047824 */ /* 0x000fe200078e0206 */
[----:B------:R-:W-:Y:S01]  /*0ed0*/  ISETP.GE.OR P5, PT, R29, c[0x0][0x16c], P1 ;  /* 0x00005b001d007a0c */ /* 0x000fe20000fa6670 */
[----:B------:R-:W-:Y:S01]  /*0ee0*/  STL [R1+0x28], R2 ;  /* 0x0000280201007387 */ /* 0x000fe20000100800 */
[----:B------:R-:W-:-:S02]  /*0ef0*/  ISETP.GE.OR P2, PT, R28, c[0x0][0x16c], P1 ;  /* 0x00005b001c007a0c */ /* 0x000fc40000f46670 */
[----:B------:R-:W-:Y:S01]  /*0f00*/  LOP3.LUT R0, R18, 0xfffffff0, RZ, 0xc0, !PT ;  /* 0xfffffff012007812 */ /* 0x000fe200078ec0ff */
[----:B------:R-:W-:Y:S01]  /*0f10*/  STL [R1+0x2c], R6 ;  /* 0x00002c0601007387 */ /* 0x000fe20000100800 */
[----:B------:R-:W-:Y:S02]  /*0f20*/  ISETP.GE.OR P0, PT, R31, c[0x0][0x16c], P1 ;  /* 0x00005b001f007a0c */ /* 0x000fe40000f06670 */
[----:B------:R-:W-:Y:S01]  /*0f30*/  SEL R22, RZ, 0x4, P6 ;  /* 0x00000004ff167807 */ /* 0x000fe20003000000 */
[----:B------:R-:W2:Y:S01]  /*0f40*/  LDSM.16.M88.4 R164, [R2+0x8080] ;  /* 0x0080800002a4783b */ /* 0x000ea20000000200 */
[----:B------:R-:W-:-:S03]  /*0f50*/  IMAD.IADD R0, R148, 0x1, -R0 ;  /* 0x0000000194007824 */ /* 0x000fc600078e0a00 */
[----:B------:R-:W3:Y:S02]  /*0f60*/  LDSM.16.M88.4 R168, [R6+0x8080] ;  /* 0x0080800006a8783b */ /* 0x000ee40000000200 */
[----:B------:R-:W-:Y:S02]  /*0f70*/  SHF.R.S32.HI R8, RZ, 0x1f, R0 ;  /* 0x0000001fff087819 */ /* 0x000fe40000011400 */
[----:B------:R-:W4:Y:S02]  /*0f80*/  LDSM.16.M88.4 R172, [R5+0x8080] ;  /* 0x0080800005ac783b */ /* 0x000f240000000200 */
[----:B------:R-:W-:Y:S02]  /*0f90*/  LEA.HI R8, R8, R0, RZ, 0x3 ;  /* 0x0000000008087211 */ /* 0x000fe400078f18ff */
[----:B------:R-:W2:Y:S02]  /*0fa0*/  LDSM.16.M88.4 R176, [R4+0x8080] ;  /* 0x0080800004b0783b */ /* 0x000ea40000000200 */
[----:B-1----:R-:W-:-:S02]  /*0fb0*/  LOP3.LUT R13, R8, 0xfffffff8, RZ, 0xc0, !PT ;  /* 0xfffffff8080d7812 */ /* 0x002fc400078ec0ff */
[----:B------:R-:W1:Y:S03]  /*0fc0*/  LDSM.16.M88.4 R180, [R2+0xa080] ;  /* 0x00a0800002b4783b */ /* 0x000e660000000200 */
[----:B------:R-:W-:Y:S01]  /*0fd0*/  IMAD.IADD R0, R0, 0x1, -R13 ;  /* 0x0000000100007824 */ /* 0x000fe200078e0a0d */
[----:B------:R-:W1:Y:S04]  /*0fe0*/  LDSM.16.M88.4 R184, [R6+0xa080] ;  /* 0x00a0800006b8783b */ /* 0x000e680000000200 */
[----:B------:R-:W1:Y:S04]  /*0ff0*/  LDSM.16.M88.4 R188, [R5+0xa080] ;  /* 0x00a0800005bc783b */ /* 0x000e680000000200 */
[----:B------:R-:W1:Y:S04]  /*1000*/  LDSM.16.M88.4 R192, [R4+0xa080] ;  /* 0x00a0800004c0783b */ /* 0x000e680000000200 */
[----:B------:R-:W1:Y:S04]  /*1010*/  LDSM.16.M88.4 R196, [R2+0xc080] ;  /* 0x00c0800002c4783b */ /* 0x000e680000000200 */
[----:B------:R-:W1:Y:S04]  /*1020*/  LDSM.16.M88.4 R200, [R6+0xc080] ;  /* 0x00c0800006c8783b */ /* 0x000e680000000200 */
[----:B------:R-:W1:Y:S04]  /*1030*/  LDSM.16.M88.4 R204, [R5+0xc080] ;  /* 0x00c0800005cc783b */ /* 0x000e680000000200 */
[----:B------:R-:W1:Y:S04]  /*1040*/  LDSM.16.M88.4 R208, [R4+0xc080] ;  /* 0x00c0800004d0783b */ /* 0x000e680000000200 */
[----:B------:R-:W1:Y:S04]  /*1050*/  LDSM.16.M88.4 R212, [R2+0xe080] ;  /* 0x00e0800002d4783b */ /* 0x000e680000000200 */
[----:B------:R5:W1:Y:S04]  /*1060*/  LDSM.16.M88.4 R216, [R6+0xe080] ;  /* 0x00e0800006d8783b */ /* 0x000a680000000200 */
[----:B------:R-:W1:Y:S04]  /*1070*/  LDSM.16.M88.4 R220, [R5+0xe080] ;  /* 0x00e0800005dc783b */ /* 0x000e680000000200 */
[----:B------:R-:W1:Y:S04]  /*1080*/  LDSM.16.M88.4 R224, [R4+0xe080] ;  /* 0x00e0800004e0783b */ /* 0x000e680000000200 */
[----:B------:R-:W-:Y:S06]  /*1090*/  BAR.SYNC.DEFER_BLOCKING 0x0 ;  /* 0x0000000000007b1d */ /* 0x000fec0000010000 */
[----:B------:R2:W-:Y:S04]  /*10a0*/  STL [R1+0x34], R5 ;  /* 0x0000340501007387 */ /* 0x0005e80000100800 */
[----:B------:R3:W-:Y:S01]  /*10b0*/  STL [R1+0x30], R4 ;  /* 0x0000300401007387 */ /* 0x0007e20000100800 */
[----:B-----5:R-:W-:-:S05]  /*10c0*/  IMAD.SHL.U32 R6, R21, 0x40, RZ ;  /* 0x0000004015067824 */ /* 0x020fca00078e00ff */
[----:B------:R-:W-:-:S04]  /*10d0*/  LOP3.LUT R6, R6, 0x1c0, RZ, 0xc0, !PT ;  /* 0x000001c006067812 */ /* 0x000fc800078ec0ff */
[----:B------:R-:W-:Y:S01]  /*10e0*/  SHF.R.U32.HI R17, RZ, 0x3, R6 ;  /* 0x00000003ff117819 */ /* 0x000fe20000011606 */
[----:B------:R-:W-:Y:S01]  /*10f0*/  @!PT LDS RZ, [RZ] ;  /* 0x00000000fffff984 */ /* 0x000fe20000000800 */
[----:B------:R-:W-:Y:S01]  /*1100*/  @!PT LDS RZ, [RZ] ;  /* 0x00000000fffff984 */ /* 0x000fe20000000800 */
[----:B------:R-:W-:Y:S01]  /*1110*/  @!PT LDS RZ, [RZ] ;  /* 0x00000000fffff984 */ /* 0x000fe20000000800 */
[----:B------:R5:W-:Y:S01]  /*1120*/  LDGSTS.E.BYPASS.LTC128B.128 [R38+0x8080], [R34.64], !P3 ;  /* 0x0808000022267fae */ /* 0x000be2000d901d52 */
[----:B------:R-:W-:-:S03]  /*1130*/  ISETP.GE.AND P3, PT, R14, c[0x0][0x1fc], PT ;  /* 0x00007f000e007a0c */ /* 0x000fc60003f66270 */
[----:B------:R5:W-:Y:S01]  /*1140*/  LDGSTS.E.BYPASS.LTC128B.128 [R38+0x9080], [R34.64+0x80], !P5 ;  /* 0x0908008022267fae */ /* 0x000be2000e901d52 */
[----:B------:R-:W-:Y:S01]  /*1150*/  ISETP.GE.OR P5, PT, R14, c[0x0][0x1fc], P1 ;  /* 0x00007f000e007a0c */ /* 0x000fe20000fa6670 */
[----:B------:R-:W-:Y:S02]  /*1160*/  IMAD.SHL.U32 R14, R16, 0x20, RZ ;  /* 0x00000020100e7824 */ /* 0x000fe400078e00ff */
[----:B------:R5:W-:Y:S01]  /*1170*/  LDGSTS.E.BYPASS.LTC128B.128 [R38+0xa080], [R34.64+0x100], !P2 ;  /* 0x0a08010022267fae */ /* 0x000be2000d101d52 */
[----:B------:R-:W-:Y:S01]  /*1180*/  ISETP.GE.AND P2, PT, R29, c[0x0][0x16c], PT ;  /* 0x00005b001d007a0c */ /* 0x000fe20003f46270 */
[----:B--2---:R-:W-:Y:S01]  /*1190*/  IMAD.SHL.U32 R5, R23, 0x8, RZ ;  /* 0x0000000817057824 */ /* 0x004fe200078e00ff */
[----:B---3--:R-:W-:Y:S01]  /*11a0*/  LEA.HI R4, R33, R148, RZ, 0x5 ;  /* 0x0000009421047211 */ /* 0x008fe200078f28ff */
[----:B------:R5:W-:Y:S01]  /*11b0*/  LDGSTS.E.BYPASS.LTC128B.128 [R38+0xb080], [R34.64+0x180], !P0 ;  /* 0x0b08018022267fae */ /* 0x000be2000c101d52 */
[----:B------:R-:W-:Y:S02]  /*11c0*/  SEL R19, RZ, 0xffffffff, P2 ;  /* 0xffffffffff137807 */ /* 0x000fe40001000000 */
[----:B------:R-:W-:-:S02]  /*11d0*/  SHF.R.S32.HI R2, RZ, 0x5, R4 ;  /* 0x00000005ff027819 */ /* 0x000fc40000011404 */
[----:B------:R-:W-:Y:S01]  /*11e0*/  ISETP.GE.AND P2, PT, R31, c[0x0][0x16c], PT ;  /* 0x00005b001f007a0c */ /* 0x000fe20003f46270 */
[----:B------:R-:W-:Y:S01]  /*11f0*/  IMAD.SHL.U32 R13, R19, 0x2, RZ ;  /* 0x00000002130d7824 */ /* 0x000fe200078e00ff */
[----:B------:R-:W-:Y:S02]  /*1200*/  LEA.HI R7, R4, R2, RZ, 0x1 ;  /* 0x0000000204077211 */ /* 0x000fe400078f08ff */
[----:B------:R-:W-:Y:S02]  /*1210*/  SEL R24, RZ, 0x8, P2 ;  /* 0x00000008ff187807 */ /* 0x000fe40001000000 */
[----:B------:R-:W-:Y:S02]  /*1220*/  LOP3.LUT R7, R7, 0xfffffffe, RZ, 0xc0, !PT ;  /* 0xfffffffe07077812 */ /* 0x000fe400078ec0ff */
[----:B------:R-:W-:Y:S02]  /*1230*/  LEA R10, P2, R25, c[0x0][0x280], 0x2 ;  /* 0x0000a000190a7a11 */ /* 0x000fe400078410ff */
[----:B------:R-:W-:Y:S01]  /*1240*/  ISETP.GE.AND P0, PT, R29, c[0x0][0x1fc], PT ;  /* 0x00007f001d007a0c */ /* 0x000fe20003f06270 */
[----:B------:R-:W-:Y:S01]  /*1250*/  IMAD.IADD R7, R2, 0x1, -R7 ;  /* 0x0000000102077824 */ /* 0x000fe200078e0a07 */
[----:B------:R-:W-:-:S02]  /*1260*/  LEA.HI.X R11, R25, c[0x0][0x284], R32, 0x2, P2 ;  /* 0x0000a100190b7a11 */ /* 0x000fc400010f1420 */
[----:B------:R-:W-:Y:S01]  /*1270*/  ISETP.GT.AND P2, PT, R148, 0x7, PT ;  /* 0x000000079400780c */ /* 0x000fe20003f44270 */
[----:B------:R-:W-:Y:S01]  /*1280*/  IMAD.SHL.U32 R12, R7, 0x10, RZ ;  /* 0x00000010070c7824 */ /* 0x000fe200078e00ff */
[----:B------:R-:W-:Y:S01]  /*1290*/  LOP3.LUT R5, R5, 0x18, RZ, 0xc0, !PT ;  /* 0x0000001805057812 */ /* 0x000fe200078ec0ff */
[----:B------:R-:W-:Y:S01]  /*12a0*/  IMAD.SHL.U32 R7, R7, 0x400, RZ ;  /* 0x0000040007077824 */ /* 0x000fe200078e00ff */
[----:B------:R-:W-:Y:S02]  /*12b0*/  SEL R18, RZ, 0xffffffff, P0 ;  /* 0xffffffffff127807 */ /* 0x000fe40000000000 */
[----:B------:R-:W-:Y:S02]  /*12c0*/  LOP3.LUT R9, R9, 0x10, R12, 0xf8, !PT ;  /* 0x0000001009097812 */ /* 0x000fe400078ef80c */
[----:B------:R-:W-:Y:S02]  /*12d0*/  LOP3.LUT R14, R5, 0x20, R14, 0xf8, !PT ;  /* 0x00000020050e7812 */ /* 0x000fe400078ef80e */
[----:B------:R-:W-:-:S02]  /*12e0*/  LOP3.LUT R9, R9, 0x8, R30, 0xf8, !PT ;  /* 0x0000000809097812 */ /* 0x000fc400078ef81e */
[----:B------:R-:W-:Y:S01]  /*12f0*/  LOP3.LUT R17, R17, R6, R5, 0x1e, !PT ;  /* 0x0000000611117212 */ /* 0x000fe200078e1e05 */
[----:B------:R-:W-:Y:S01]  /*1300*/  @!P2 IMAD.SHL.U32 R5, R148, 0x10, RZ ;  /* 0x000000109405a824 */ /* 0x000fe200078e00ff */
[----:B-----5:R-:W-:Y:S02]  /*1310*/  SEL R35, RZ, 0x1, P3 ;  /* 0x00000001ff237807 */ /* 0x020fe40001800000 */
[----:B------:R-:W-:Y:S01]  /*1320*/  LOP3.LUT R15, R9, R15, RZ, 0x3c, !PT ;  /* 0x0000000f090f7212 */ /* 0x000fe200078e3cff */
[----:B------:R-:W-:Y:S01]  /*1330*/  IMAD.SHL.U32 R9, R18, 0x2, RZ ;  /* 0x0000000212097824 */ /* 0x000fe200078e00ff */
[----:B------:R-:W-:Y:S01]  /*1340*/  SEL R34, RZ, 0x1, P4 ;  /* 0x00000001ff227807 */ /* 0x000fe20002000000 */
[----:B------:R2:W-:Y:S01]  /*1350*/  @!P2 LDGSTS.E.BYPASS.LTC128B.128 [R5+0x14080], [R26.64] ;  /* 0x140800001a05afae */ /* 0x0005e2000b901d52 */
[----:B------:R-:W-:Y:S02]  /*1360*/  ISETP.GE.AND P3, PT, R28, c[0x0][0x16c], PT ;  /* 0x00005b001c007a0c */ /* 0x000fe40003f66270 */
[----:B------:R-:W-:Y:S01]  /*1370*/  ISETP.GE.AND P0, PT, R31, c[0x0][0x1fc], PT ;  /* 0x00007f001f007a0c */ /* 0x000fe20003f06270 */
[----:B------:R-:W0:Y:S01]  /*1380*/  LDGDEPBAR ;  /* 0x00000000000079af */ /* 0x000e220000000000 */
[----:B------:R-:W-:-:S02]  /*1390*/  ISETP.GE.OR P4, PT, R29, c[0x0][0x1fc], P1 ;  /* 0x00007f001d007a0c */ /* 0x000fc40000f86670 */
[----:B------:R-:W-:Y:S01]  /*13a0*/  SEL R29, RZ, 0x4, P3 ;  /* 0x00000004ff1d7807 */ /* 0x000fe20001800000 */
[----:B------:R3:W-:Y:S01]  /*13b0*/  LDGSTS.E.BYPASS.LTC128B.128 [R38+0x10080], [R40.64], !P5 ;  /* 0x1008000028267fae */ /* 0x0007e2000e901d52 */
[----:B------:R-:W-:Y:S02]  /*13c0*/  LOP3.LUT R13, R13, 0x2, R34, 0xe2, !PT ;  /* 0x000000020d0d7812 */ /* 0x000fe400078ee222 */
[----:B------:R-:W-:Y:S02]  /*13d0*/  LOP3.LUT R9, R9, 0x2, R35, 0xe2, !PT ;  /* 0x0000000209097812 */ /* 0x000fe400078ee223 */
[----:B------:R-:W-:Y:S02]  /*13e0*/  LOP3.LUT P5, RZ, R0, 0x2, RZ, 0xc0, !PT ;  /* 0x0000000200ff7812 */ /* 0x000fe400078ac0ff */
[----:B------:R-:W-:Y:S02]  /*13f0*/  LOP3.LUT R13, R24, R13, R29, 0xfe, !PT ;  /* 0x0000000d180d7212 */ /* 0x000fe400078efe1d */
[----:B------:R-:W-:Y:S01]  /*1400*/  ISETP.GE.OR P3, PT, R28, c[0x0][0x1fc], P1 ;  /* 0x00007f001c007a0c */ /* 0x000fe20000f66670 */
[----:B------:R3:W-:Y:S01]  /*1410*/  LDGSTS.E.BYPASS.LTC128B.128 [R38+0x11080], [R40.64+0x80], !P4 ;  /* 0x1108008028267fae */ /* 0x0007e2000e101d52 */
[----:B------:R-:W-:-:S02]  /*1420*/  ISETP.GE.OR P1, PT, R31, c[0x0][0x1fc], P1 ;  /* 0x00007f001f007a0c */ /* 0x000fc40000f26670 */
[----:B------:R-:W-:Y:S01]  /*1430*/  LOP3.LUT R6, R20, 0x7ffffffc, RZ, 0xc0, !PT ;  /* 0x7ffffffc14067812 */ /* 0x000fe200078ec0ff */
[----:B------:R5:W-:Y:S01]  /*1440*/  STL [R1+0x64], R13 ;  /* 0x0000640d01007387 */ /* 0x000be20000100800 */
[----:B------:R-:W-:-:S03]  /*1450*/  LOP3.LUT R18, R21, 0x4, RZ, 0xc0, !PT ;  /* 0x0000000415127812 */ /* 0x000fc600078ec0ff */
[----:B------:R-:W-:Y:S01]  /*1460*/  IMAD.IADD R6, R148, 0x1, -R6 ;  /* 0x0000000194067824 */ /* 0x000fe200078e0a06 */
[----:B--2---:R-:W-:Y:S02]  /*1470*/  SEL R5, RZ, 0x8, P0 ;  /* 0x00000008ff057807 */ /* 0x004fe40000000000 */
[C---:B------:R-:W-:Y:S01]  /*1480*/  LOP3.LUT P0, RZ, R0.reuse, 0x4, RZ, 0xc0, !PT ;  /* 0x0000000400ff7812 */ /* 0x040fe2000780c0ff */
[----:B------:R-:W-:Y:S01]  /*1490*/  IMAD.SHL.U32 R0, R0, 0x40, RZ ;  /* 0x0000004000007824 */ /* 0x000fe200078e00ff */
[----:B------:R-:W-:Y:S01]  /*14a0*/  LOP3.LUT R5, R5, R9, R22, 0xfe, !PT ;  /* 0x0000000905057212 */ /* 0x000fe200078efe16 */
[----:B------:R-:W-:Y:S01]  /*14b0*/  IMAD.SHL.U32 R9, R2, 0x8, RZ ;  /* 0x0000000802097824 */ /* 0x000fe200078e00ff */
[----:B------:R3:W-:Y:S01]  /*14c0*/  LDGSTS.E.BYPASS.LTC128B.128 [R38+0x12080], [R40.64+0x100], !P3 ;  /* 0x1208010028267fae */ /* 0x0007e2000d901d52 */
[----:B------:R-:W-:Y:S01]  /*14d0*/  IMAD R6, R6, 0x2, R7 ;  /* 0x0000000206067824 */ /* 0x000fe200078e0207 */
[----:B------:R-:W-:Y:S02]  /*14e0*/  LOP3.LUT R0, R0, 0x1c0, RZ, 0xc0, !PT ;  /* 0x000001c000007812 */ /* 0x000fe400078ec0ff */
[----:B------:R2:W-:Y:S01]  /*14f0*/  STL [R1+0x60], R5 ;  /* 0x0000600501007387 */ /* 0x0005e20000100800 */
[----:B------:R-:W-:Y:S01]  /*1500*/  IMAD.IADD R17, R6, 0x1, R17 ;  /* 0x0000000106117824 */ /* 0x000fe200078e0211 */
[--C-:B------:R-:W-:Y:S01]  /*1510*/  SHF.R.U32.HI R2, RZ, 0x3, R0.reuse ;  /* 0x00000003ff027819 */ /* 0x100fe20000011600 */
[----:B------:R-:W-:Y:S01]  /*1520*/  IMAD.SHL.U32 R6, R8, 0x40, RZ ;  /* 0x0000004008067824 */ /* 0x000fe200078e00ff */
[----:B------:R3:W-:Y:S01]  /*1530*/  LDGSTS.E.BYPASS.LTC128B.128 [R38+0x13080], [R40.64+0x180], !P1 ;  /* 0x1308018028267fae */ /* 0x0007e2000c901d52 */
[----:B------:R-:W-:Y:S01]  /*1540*/  IMAD.SHL.U32 R17, R17, 0x2, RZ ;  /* 0x0000000211117824 */ /* 0x000fe200078e00ff */
[----:B------:R-:W-:-:S02]  /*1550*/  LOP3.LUT R14, R2, R14, R0, 0x1e, !PT ;  /* 0x0000000e020e7212 */ /* 0x000fc400078e1e00 */
[----:B------:R3:W-:Y:S01]  /*1560*/  STL [R1+0x9c], R18 ;  /* 0x00009c1201007387 */ /* 0x0007e20000100800 */
[----:B------:R-:W-:Y:S02]  /*1570*/  LOP3.LUT R6, R6, 0xfffffe00, RZ, 0xc0, !PT ;  /* 0xfffffe0006067812 */ /* 0x000fe400078ec0ff */
[----:B-----5:R-:W-:Y:S02]  /*1580*/  LOP3.LUT R13, R0, 0x38, R9, 0xf8, !PT ;  /* 0x00000038000d7812 */ /* 0x020fe400078ef809 */
[----:B------:R-:W-:Y:S01]  /*1590*/  LOP3.LUT R9, R4, 0xffffffe0, RZ, 0xc0, !PT ;  /* 0xffffffe004097812 */ /* 0x000fe200078ec0ff */
[----:B------:R-:W-:Y:S01]  /*15a0*/  IMAD R4, R16, 0x200, R15 ;  /* 0x0000020010047824 */ /* 0x000fe200078e020f */
[----:B------:R-:W-:Y:S02]  /*15b0*/  ISETP.LT.AND P1, PT, RZ, c[0x0][0x168], PT ;  /* 0x00005a00ff007a0c */ /* 0x000fe40003f21270 */
[----:B------:R-:W-:Y:S01]  /*15c0*/  LOP3.LUT R8, R13, R2, RZ, 0x3c, !PT ;  /* 0x000000020d087212 */ /* 0x000fe200078e3cff */
[----:B------:R-:W-:Y:S01]  /*15d0*/  IMAD.IADD R9, R148, 0x1, -R9 ;  /* 0x0000000194097824 */ /* 0x000fe200078e0a09 */
[----:B------:R-:W-:Y:S01]  /*15e0*/  IADD3 R13, R17, 0x14180, RZ ;  /* 0x00014180110d7810 */ /* 0x000fe20007ffe0ff */
[----:B--2---:R-:W-:-:S02]  /*15f0*/  IMAD.SHL.U32 R5, R16, 0x8, RZ ;  /* 0x0000000810057824 */ /* 0x004fc400078e00ff */
[----:B------:R-:W-:-:S03]  /*1600*/  IMAD R16, R16, 0x1000, R6 ;  /* 0x0000100010107824 */ /* 0x000fc600078e0206 */
[----:B------:R-:W-:Y:S01]  /*1610*/  LOP3.LUT R5, R0, 0x8, R5, 0xf8, !PT ;  /* 0x0000000800057812 */ /* 0x000fe200078ef805 */
[----:B------:R-:W-:-:S03]  /*1620*/  @!P2 IMAD.SHL.U32 R0, R148, 0x10, RZ ;  /* 0x000000109400a824 */ /* 0x000fc600078e00ff */
[----:B------:R-:W-:Y:S02]  /*1630*/  LOP3.LUT R5, R5, R2, RZ, 0x3c, !PT ;  /* 0x0000000205057212 */ /* 0x000fe400078e3cff */
[----:B------:R2:W-:Y:S02]  /*1640*/  @!P2 LDGSTS.E.BYPASS.LTC128B.128 [R0+0x14100], [R10.64] ;  /* 0x141000000a00afae */ /* 0x0005e4000b901d52 */
[-C--:B------:R-:W-:Y:S02]  /*1650*/  IADD3 R2, R5, R6.reuse, R7 ;  /* 0x0000000605027210 */ /* 0x080fe40007ffe007 */
[----:B------:R-:W0:Y:S01]  /*1660*/  LDGDEPBAR ;  /* 0x00000000000079af */ /* 0x000e220000000000 */
[----:B------:R-:W-:Y:S02]  /*1670*/  SEL R7, R37, 0xffffffe0, !P0 ;  /* 0xffffffe025077807 */ /* 0x000fe40004000000 */
[----:B--2---:R-:W-:Y:S02]  /*1680*/  SHF.R.S32.HI R10, RZ, 0x1f, R9 ;  /* 0x0000001fff0a7819 */ /* 0x004fe40000011409 */
[----:B------:R-:W-:-:S02]  /*1690*/  LOP3.LUT R0, R14, R6, RZ, 0xfc, !PT ;  /* 0x000000060e007212 */ /* 0x000fc400078efcff */
[----:B------:R-:W-:Y:S02]  /*16a0*/  LEA.HI R10, R10, R9, RZ, 0x2 ;  /* 0x000000090a0a7211 */ /* 0x000fe400078f10ff */
[----:B------:R-:W-:Y:S01]  /*16b0*/  LOP3.LUT R6, R5, R6, RZ, 0xfc, !PT ;  /* 0x0000000605067212 */ /* 0x000fe200078efcff */
[----:B------:R-:W-:Y:S01]  /*16c0*/  IMAD.IADD R5, R16, 0x1, R8 ;  /* 0x0000000110057824 */ /* 0x000fe200078e0208 */
[----:B------:R-:W-:Y:S01]  /*16d0*/  LEA.HI R11, R10, R12, RZ, 0x1e ;  /* 0x0000000c0a0b7211 */ /* 0x000fe200078ff0ff */
[----:B------:R-:W-:-:S04]  /*16e0*/  IMAD.MOV.U32 R8, RZ, RZ, 0x10 ;  /* 0x00000010ff087424 */ /* 0x000fc800078e00ff */
[----:B------:R3:W-:Y:S01]  /*16f0*/  STL [R1+0x6c], R11 ;  /* 0x00006c0b01007387 */ /* 0x0007e20000100800 */
[----:B------:R-:W-:-:S03]  /*1700*/  SEL R8, R8, 0xfffffff0, !P5 ;  /* 0xfffffff008087807 */ /* 0x000fc60006800000 */
[----:B------:R3:W-:Y:S01]  /*1710*/  STL [R1+0x54], R17 ;  /* 0x0000541101007387 */ /* 0x0007e20000100800 */
[----:B------:R-:W-:Y:S05]  /*1720*/  @P1 BRA `(.L_x_0) ;  /* 0x0000041000001947 */ /* 0x000fea0003800000 */
[----:B-1--4-:R-:W-:Y:S01]  /*1730*/  CS2R R142, SRZ ;  /* 0x00000000008e7805 */ /* 0x012fe2000001ff00 */
[----:B------:R-:W-:Y:S01]  /*1740*/  CS2R R140, SRZ ;  /* 0x00000000008c7805 */ /* 0x000fe2000001ff00 */
        /* <DEDUP_REMOVED lines=51> */
[----:B---3--:R-:W-:Y:S01]  /*1a80*/  CS2R R40, SRZ ;  /* 0x0000000000287805 */ /* 0x008fe2000001ff00 */
        /* <DEDUP_REMOVED lines=10> */
[----:B------:R-:W-:Y:S05]  /*1b30*/  BRA `(.L_x_1) ;  /* 0x0000294000007947 */ /* 0x000fea0003800000 */
.L_x_0:
[----:B-1-34-:R-:W-:Y:S01]  /*1b40*/  SHF.R.S32.HI R11, RZ, 0x1f, R23 ;  /* 0x0000001fff0b7819 */ /* 0x01afe20000011417 */
[----:B------:R-:W-:Y:S01]  /*1b50*/  ULDC.64 UR4, c[0x0][0x238] ;  /* 0x00008e0000047ab9 */ /* 0x000fe20000000a00 */
[----:B------:R-:W-:Y:S01]  /*1b60*/  ISETP.NE.AND P0, PT, R18, RZ, PT ;  /* 0x000000ff1200720c */ /* 0x000fe20003f05270 */
[----:B------:R-:W-:Y:S01]  /*1b70*/  UIMAD UR4, UR9, UR4, URZ ;  /* 0x00000004090472a4 */ /* 0x000fe2000f8e023f */
[----:B------:R-:W-:Y:S01]  /*1b80*/  LEA.HI R11, R11, R23, RZ, 0x2 ;  /* 0x000000170b0b7211 */ /* 0x000fe200078f10ff */
[----:B------:R-:W-:Y:S01]  /*1b90*/  IMAD.SHL.U32 R2, R2, 0x2, RZ ;  /* 0x0000000202027824 */ /* 0x000fe200078e00ff */
[----:B------:R-:W-:Y:S01]  /*1ba0*/  SHF.R.S32.HI R149, RZ, 0x1f, R148 ;  /* 0x0000001fff957819 */ /* 0x000fe20000011494 */
[----:B------:R-:W-:Y:S01]  /*1bb0*/  UIMAD UR4, UR11, UR5, UR4 ;  /* 0x000000050b0472a4 */ /* 0x000fe2000f8e0204 */
[----:B------:R-:W-:Y:S01]  /*1bc0*/  LOP3.LUT R11, R11, 0xfffffffc, RZ, 0xc0, !PT ;  /* 0xfffffffc0b0b7812 */ /* 0x000fe200078ec0ff */
[----:B------:R-:W-:Y:S01]  /*1bd0*/  UMOV UR7, 0x1f ;  /* 0x0000001f00077882 */ /* 0x000fe20000000000 */
[----:B------:R-:W-:Y:S01]  /*1be0*/  LOP3.LUT R12, R10, 0xfffffffc, RZ, 0xc0, !PT ;  /* 0xfffffffc0a0c7812 */ /* 0x000fe200078ec0ff */
[----:B------:R-:W-:Y:S01]  /*1bf0*/  STL [R1+0x74], R149 ;  /* 0x0000749501007387 */ /* 0x000fe20000100800 */
[----:B------:R-:W-:Y:S01]  /*1c00*/  IADD3 R14, R17, 0x141c0, RZ ;  /* 0x000141c0110e7810 */ /* 0x000fe20007ffe0ff */
[----:B------:R-:W-:Y:S01]  /*1c10*/  IMAD.IADD R23, R23, 0x1, -R11 ;  /* 0x0000000117177824 */ /* 0x000fe200078e0a0b */
[----:B------:R-:W-:Y:S01]  /*1c20*/  LEA R5, R5, 0x80, 0x1 ;  /* 0x0000008005057811 */ /* 0x000fe200078e08ff */
[----:B------:R-:W-:Y:S01]  /*1c30*/  IMAD.U32 R11, RZ, RZ, UR11 ;  /* 0x0000000bff0b7e24 */ /* 0x000fe2000f8e00ff */
[----:B------:R-:W-:Y:S01]  /*1c40*/  @P0 IADD3 R14, R13, -0x40, RZ ;  /* 0xffffffc00d0e0810 */ /* 0x000fe20007ffe0ff */
[----:B------:R-:W-:Y:S01]  /*1c50*/  IMAD.IADD R12, R9, 0x1, -R12 ;  /* 0x00000001090c7824 */ /* 0x000fe200078e0a0c */
[----:B------:R-:W-:Y:S01]  /*1c60*/  LEA R6, R6, 0x15180, 0x1 ;  /* 0x0001518006067811 */ /* 0x000fe200078e08ff */
[----:B------:R-:W-:Y:S01]  /*1c70*/  IMAD.WIDE.U32 R10, R11, c[0x0][0x238], R148 ;  /* 0x00008e000b0a7a25 */ /* 0x000fe200078e0094 */
[----:B------:R-:W-:Y:S01]  /*1c80*/  CS2R R146, SRZ ;  /* 0x0000000000927805 */ /* 0x000fe2000001ff00 */
[----:B------:R1:W-:Y:S01]  /*1c90*/  STL [R1+0x68], R14 ;  /* 0x0000680e01007387 */ /* 0x0003e20000100800 */
[----:B------:R-:W-:Y:S01]  /*1ca0*/  CS2R R144, SRZ ;  /* 0x0000000000907805 */ /* 0x000fe2000001ff00 */
[----:B------:R-:W-:Y:S01]  /*1cb0*/  IMAD.U32 R9, RZ, RZ, UR12 ;  /* 0x0000000cff097e24 */ /* 0x000fe2000f8e00ff */
[----:B------:R-:W-:Y:S01]  /*1cc0*/  IADD3 R11, R11, UR4, RZ ;  /* 0x000000040b0b7c10 */ /* 0x000fe2000fffe0ff */
[----:B------:R-:W-:Y:S01]  /*1cd0*/  ULDC.64 UR4, c[0x0][0x240] ;  /* 0x0000900000047ab9 */ /* 0x000fe20000000a00 */
[----:B------:R-:W-:Y:S01]  /*1ce0*/  IMAD R23, R23, -0x8, R36 ;  /* 0xfffffff817177824 */ /* 0x000fe200078e0224 */
[----:B------:R-:W-:Y:S01]  /*1cf0*/  UIMAD UR4, UR10, UR4, URZ ;  /* 0x000000040a0472a4 */ /* 0x000fe2000f8e023f */
[----:B------:R-:W-:Y:S01]  /*1d00*/  IMAD.SHL.U32 R0, R0, 0x2, RZ ;  /* 0x0000000200007824 */ /* 0x000fe200078e00ff */
[----:B------:R-:W-:Y:S01]  /*1d10*/  CS2R R142, SRZ ;  /* 0x00000000008e7805 */ /* 0x000fe2000001ff00 */
[----:B------:R-:W-:Y:S01]  /*1d20*/  IMAD R12, R12, -0x2, R23 ;  /* 0xfffffffe0c0c7824 */ /* 0x000fe200078e0217 */
[----:B------:R-:W-:Y:S01]  /*1d30*/  UIMAD UR5, UR12, UR5, UR4 ;  /* 0x000000050c0572a4 */ /* 0x000fe2000f8e0204 */
[----:B------:R-:W-:Y:S01]  /*1d40*/  CS2R R140, SRZ ;  /* 0x00000000008c7805 */ /* 0x000fe2000001ff00 */
[----:B------:R-:W-:Y:S01]  /*1d50*/  CS2R R138, SRZ ;  /* 0x00000000008a7805 */ /* 0x000fe2000001ff00 */
[----:B------:R-:W-:Y:S01]  /*1d60*/  ULDC UR4, c[0x0][0x168] ;  /* 0x00005a0000047ab9 */ /* 0x000fe20000000800 */
[----:B------:R-:W-:Y:S01]  /*1d70*/  CS2R R136, SRZ ;  /* 0x0000000000887805 */ /* 0x000fe2000001ff00 */
[----:B------:R-:W-:Y:S01]  /*1d80*/  UIADD3 UR7, UR7, UR4, URZ ;  /* 0x0000000407077290 */ /* 0x000fe2000fffe03f */
[----:B------:R-:W-:Y:S01]  /*1d90*/  CS2R R134, SRZ ;  /* 0x0000000000867805 */ /* 0x000fe2000001ff00 */
[----:B------:R-:W-:Y:S01]  /*1da0*/  CS2R R132, SRZ ;  /* 0x0000000000847805 */ /* 0x000fe2000001ff00 */
[----:B------:R-:W-:Y:S01]  /*1db0*/  CS2R R130, SRZ ;  /* 0x0000000000827805 */ /* 0x000fe2000001ff00 */
[----:B------:R-:W-:Y:S01]  /*1dc0*/  USHF.R.S32.HI UR4, URZ, 0x1f, UR7 ;  /* 0x0000001f3f047899 */ /* 0x000fe20008011407 */
[----:B------:R-:W-:Y:S01]  /*1dd0*/  CS2R R128, SRZ ;  /* 0x0000000000807805 */ /* 0x000fe2000001ff00 */
[----:B------:R-:W-:Y:S01]  /*1de0*/  CS2R R126, SRZ ;  /* 0x00000000007e7805 */ /* 0x000fe2000001ff00 */
[----:B------:R-:W-:Y:S01]  /*1df0*/  CS2R R124, SRZ ;  /* 0x00000000007c7805 */ /* 0x000fe2000001ff00 */
[----:B------:R-:W-:Y:S01]  /*1e00*/  ULEA.HI UR4, UR4, UR7, URZ, 0x5 ;  /* 0x0000000704047291 */ /* 0x000fe2000f8f283f */
[----:B------:R-:W-:Y:S01]  /*1e10*/  CS2R R122, SRZ ;  /* 0x00000000007a7805 */ /* 0x000fe2000001ff00 */
[----:B-1----:R-:W-:Y:S01]  /*1e20*/  IMAD.WIDE.U32 R14, R9, c[0x0][0x240], R10 ;  /* 0x00009000090e7a25 */ /* 0x002fe200078e000a */
[----:B------:R-:W-:Y:S01]  /*1e30*/  CS2R R120, SRZ ;  /* 0x0000000000787805 */ /* 0x000fe2000001ff00 */
[----:B------:R-:W-:Y:S01]  /*1e40*/  CS2R R118, SRZ ;  /* 0x0000000000767805 */ /* 0x000fe2000001ff00 */
[----:B------:R-:W-:Y:S01]  /*1e50*/  CS2R R116, SRZ ;  /* 0x0000000000747805 */ /* 0x000fe2000001ff00 */
[----:B------:R-:W-:Y:S01]  /*1e60*/  CS2R R114, SRZ ;  /* 0x0000000000727805 */ /* 0x000fe2000001ff00 */
[----:B------:R-:W-:Y:S01]  /*1e70*/  STL.64 [R1+0x90], R14 ;  /* 0x0000900e01007387 */ /* 0x000fe20000100a00 */
[----:B------:R-:W-:Y:S01]  /*1e80*/  CS2R R112, SRZ ;  /* 0x0000000000707805 */ /* 0x000fe2000001ff00 */
[----:B------:R-:W-:Y:S01]  /*1e90*/  CS2R R110, SRZ ;  /* 0x00000000006e7805 */ /* 0x000fe2000001ff00 */
[----:B------:R-:W-:Y:S01]  /*1ea0*/  CS2R R108, SRZ ;  /* 0x00000000006c7805 */ /* 0x000fe2000001ff00 */
[----:B------:R1:W-:Y:S01]  /*1eb0*/  STL [R1+0x24], R5 ;  /* 0x0000240501007387 */ /* 0x0003e20000100800 */
[----:B------:R-:W-:Y:S01]  /*1ec0*/  CS2R R106, SRZ ;  /* 0x00000000006a7805 */ /* 0x000fe2000001ff00 */
[----:B------:R-:W-:Y:S01]  /*1ed0*/  CS2R R104, SRZ ;  /* 0x0000000000687805 */ /* 0x000fe2000001ff00 */
[----:B------:R-:W-:Y:S01]  /*1ee0*/  CS2R R102, SRZ ;  /* 0x0000000000667805 */ /* 0x000fe2000001ff00 */
[----:B------:R-:W-:Y:S01]  /*1ef0*/  STL [R1+0x40], R6 ;  /* 0x0000400601007387 */ /* 0x000fe20000100800 */
        /* <DEDUP_REMOVED lines=20> */
[C---:B-1----:R-:W-:Y:S01]  /*2040*/  IMAD R5, R4.reuse, 0x2, R3 ;  /* 0x0000000204057824 */ /* 0x042fe200078e0203 */
[----:B------:R-:W-:Y:S01]  /*2050*/  SHF.L.U32 R3, R4, 0x1, RZ ;  /* 0x0000000104037819 */ /* 0x000fe200000006ff */
[----:B------:R-:W-:Y:S01]  /*2060*/  CS2R R60, SRZ ;  /* 0x00000000003c7805 */ /* 0x000fe2000001ff00 */
[C---:B------:R-:W-:Y:S01]  /*2070*/  LEA R4, R7.reuse, R6, 0x1 ;  /* 0x0000000607047211 */ /* 0x040fe200078e08ff */
[----:B------:R-:W-:Y:S01]  /*2080*/  CS2R R58, SRZ ;  /* 0x00000000003a7805 */ /* 0x000fe2000001ff00 */
[----:B------:R1:W-:Y:S01]  /*2090*/  STL [R1+0x38], R5 ;  /* 0x0000380501007387 */ /* 0x0003e20000100800 */
[----:B------:R-:W-:Y:S01]  /*20a0*/  CS2R R56, SRZ ;  /* 0x0000000000387805 */ /* 0x000fe2000001ff00 */
[----:B------:R-:W-:Y:S01]  /*20b0*/  CS2R R54, SRZ ;  /* 0x0000000000367805 */ /* 0x000fe2000001ff00 */
[----:B------:R-:W-:Y:S01]  /*20c0*/  CS2R R52, SRZ ;  /* 0x0000000000347805 */ /* 0x000fe2000001ff00 */
[----:B------:R2:W-:Y:S01]  /*20d0*/  STL [R1+0x3c], R3 ;  /* 0x00003c0301007387 */ /* 0x0005e20000100800 */
        /* <DEDUP_REMOVED lines=16> */
[C---:B------:R-:W-:Y:S01]  /*21e0*/  ISETP.GT.AND P6, PT, R12.reuse, RZ, PT ;  /* 0x000000ff0c00720c */ /* 0x040fe20003fc4270 */
[----:B------:R-:W-:Y:S01]  /*21f0*/  UMOV UR10, URZ ;  /* 0x0000003f000a7c82 */ /* 0x000fe20008000000 */
[----:B------:R-:W-:Y:S01]  /*2200*/  ISETP.GT.AND P5, PT, R12, 0x1, PT ;  /* 0x000000010c00780c */ /* 0x000fe20003fa4270 */
[----:B------:R-:W-:Y:S01]  /*2210*/  UMOV UR11, 0xffffffe0 ;  /* 0xffffffe0000b7882 */ /* 0x000fe20000000000 */
[----:B-1----:R-:W-:Y:S01]  /*2220*/  IMAD R5, R8, 0x2, R6 ;  /* 0x0000000208057824 */ /* 0x002fe200078e0206 */
[C---:B------:R-:W-:Y:S01]  /*2230*/  ISETP.GT.AND P4, PT, R12.reuse, 0x20, PT ;  /* 0x000000200c00780c */ /* 0x040fe20003f84270 */
[----:B------:R-:W-:Y:S01]  /*2240*/  ULDC UR9, c[0x0][0x168] ;  /* 0x00005a0000097ab9 */ /* 0x000fe20000000800 */
[----:B------:R-:W-:Y:S01]  /*2250*/  ISETP.GT.AND P3, PT, R12, 0x21, PT ;  /* 0x000000210c00780c */ /* 0x000fe20003f64270 */
[--C-:B--2---:R-:W-:Y:S01]  /*2260*/  IMAD R3, R8, 0x2, R2.reuse ;  /* 0x0000000208037824 */ /* 0x104fe200078e0202 */
[----:B------:R1:W-:Y:S01]  /*2270*/  STL [R1+0x44], R5 ;  /* 0x0000440501007387 */ /* 0x0003e20000100800 */
[C---:B------:R-:W-:Y:S01]  /*2280*/  IMAD R8, R7.reuse, 0x2, R2 ;  /* 0x0000000207087824 */ /* 0x040fe200078e0202 */
[----:B------:R-:W-:Y:S01]  /*2290*/  USHF.R.S32.HI UR13, URZ, 0x5, UR4 ;  /* 0x000000053f0d7899 */ /* 0x000fe20008011404 */
[----:B------:R-:W-:Y:S01]  /*22a0*/  IMAD R252, R7, 0x2, R3 ;  /* 0x0000000207fc7824 */ /* 0x000fe200078e0203 */
[----:B------:R-:W-:-:S02]  /*22b0*/  ULDC UR7, c[0x0][0x168] ;  /* 0x00005a0000077ab9 */ /* 0x000fc40000000800 */
[----:B------:R-:W-:Y:S04]  /*22c0*/  STL [R1+0x20], R8 ;  /* 0x0000200801007387 */ /* 0x000fe80000100800 */
[----:B------:R2:W-:Y:S01]  /*22d0*/  STL [R1+0x4c], R4 ;  /* 0x00004c0401007387 */ /* 0x0005e20000100800 */
[----:B-1----:R-:W-:-:S05]  /*22e0*/  IMAD R5, R7, 0x2, R5 ;  /* 0x0000000207057824 */ /* 0x002fca00078e0205 */
[----:B------:R1:W-:Y:S01]  /*22f0*/  STL [R1+0x48], R5 ;  /* 0x0000480501007387 */ /* 0x0003e20000100800 */
[----:B--2---:R-:W-:-:S05]  /*2300*/  IADD3 R4, R15, UR5, RZ ;  /* 0x000000050f047c10 */ /* 0x004fca000fffe0ff */
[----:B------:R1:W-:Y:S02]  /*2310*/  STL [R1+0x98], R4 ;  /* 0x0000980401007387 */ /* 0x0003e40000100800 */
.L_x_4:
[----:B-1----:R-:W2:Y:S01]  /*2320*/  LDL R159, [R1+0x28] ;  /* 0x00002800019f7983 */ /* 0x002ea20000100800 */
[----:B------:R-:W-:Y:S04]  /*2330*/  DEPBAR.LE SB0, 0x0 ;  /* 0x000080000000791a */ /* 0x000fe80000000000 */
[----:B------:R-:W3:Y:S01]  /*2340*/  LDL R158, [R1+0x2c] ;  /* 0x00002c00019e7983 */ /* 0x000ee20000100800 */
[----:B------:R-:W-:Y:S03]  /*2350*/  UIADD3 UR20, UR10, 0x1, URZ ;  /* 0x000000010a147890 */ /* 0x000fe6000fffe03f */
[----:B------:R-:W4:Y:S01]  /*2360*/  LDL R157, [R1+0x34] ;  /* 0x00003400019d7983 */ /* 0x000f220000100800 */
[----:B------:R-:W-:Y:S03]  /*2370*/  UISETP.GE.AND UP0, UPT, UR20, UR13, UPT ;  /* 0x0000000d1400728c */ /* 0x000fe6000bf06270 */
[----:B-----5:R-:W5:Y:S04]  /*2380*/  LDL R162, [R1+0x20] ;  /* 0x0000200001a27983 */ /* 0x020f680000100800 */
[----:B------:R-:W-:Y:S01]  /*2390*/  BAR.SYNC.DEFER_BLOCKING 0x0 ;  /* 0x0000000000007b1d */ /* 0x000fe20000010000 */
[----:B------:R-:W-:Y:S05]  /*23a0*/  PLOP3.LUT P0, PT, PT, PT, UP0, 0x80, 0x0 ;  /* 0x000000000000781c */ /* 0x000fea0003f0f008 */
[----:B------:R-:W-:Y:S04]  /*23b0*/  LDSM.16.M88.4 R8, [R2+0x8080] ;  /* 0x008080000208783b */ /* 0x000fe80000000200 */
[----:B------:R-:W5:Y:S04]  /*23c0*/  LDL R156, [R1+0x30] ;  /* 0x00003000019c7983 */ /* 0x000f680000100800 */
[----:B------:R-:W-:Y:S04]  /*23d0*/  LDSM.16.M88.4 R16, [R3+0x8080] ;  /* 0x008080000310783b */ /* 0x000fe80000000200 */
[----:B------:R-:W5:Y:S04]  /*23e0*/  LDL R229, [R1+0x6c] ;  /* 0x00006c0001e57983 */ /* 0x000f680000100800 */
[----:B------:R-:W5:Y:S04]  /*23f0*/  LDL R241, [R1+0x3c] ;  /* 0x00003c0001f17983 */ /* 0x000f680000100800 */
[----:B------:R-:W5:Y:S04]  /*2400*/  LDL R240, [R1+0x38] ;  /* 0x0000380001f07983 */ /* 0x000f680000100800 */
[----:B--2---:R-:W2:Y:S04]  /*2410*/  LDSM.16.M88.4 R12, [R159+0x80] ;  /* 0x000080009f0c783b */ /* 0x004ea80000000200 */
[----:B---3--:R-:W3:Y:S04]  /*2420*/  LDSM.16.M88.4 R148, [R158+0x80] ;  /* 0x000080009e94783b */ /* 0x008ee80000000200 */
[----:B----4-:R-:W-:Y:S01]  /*2430*/  LDSM.16.M88.4 R152, [R157+0x80] ;  /* 0x000080009d98783b */ /* 0x010fe20000000200 */
[C---:B-12---:R-:W-:Y:S08]  /*2440*/  HMMA.16816.F32 R4, R8.reuse, R12, RZ ;  /* 0x0000000c0804723c */ /* 0x046ff000000018ff */
[----:B------:R-:W-:Y:S01]  /*2450*/  HMMA.16816.F32 R8, R8, R14, RZ ;  /* 0x0000000e0808723c */ /* 0x000fe200000018ff */
[----:B-----5:R-:W1:Y:S04]  /*2460*/  LDSM.16.M88.4 R12, [R162+0x8080] ;  /* 0x00808000a20c783b */ /* 0x020e680000000200 */
[----:B------:R-:W-:Y:S04]  /*2470*/  LDS R160, [R229.X4+0x14080] ;  /* 0x01408000e5a07984 */ /* 0x000fe80000004800 */
[----:B------:R-:W-:Y:S07]  /*2480*/  LDS R161, [R229.X4+0x140a0] ;  /* 0x0140a000e5a17984 */ /* 0x000fee0000004800 */
[C---:B---3--:R-:W-:Y:S08]  /*2490*/  HMMA.16816.F32 R4, R16.reuse, R148, R4 ;  /* 0x000000941004723c */ /* 0x048ff00000001804 */
[----:B------:R-:W-:Y:S01]  /*24a0*/  HMMA.16816.F32 R8, R16, R150, R8 ;  /* 0x000000961008723c */ /* 0x000fe20000001808 */
[----:B------:R-:W-:Y:S04]  /*24b0*/  LDSM.16.M88.4 R16, [R252+0x8080] ;  /* 0x00808000fc10783b */ /* 0x000fe80000000200 */
[----:B------:R-:W2:Y:S11]  /*24c0*/  LDSM.16.M88.4 R148, [R156+0x80] ;  /* 0x000080009c94783b */ /* 0x000eb60000000200 */
[C---:B-1----:R-:W-:Y:S08]  /*24d0*/  HMMA.16816.F32 R4, R12.reuse, R152, R4 ;  /* 0x000000980c04723c */ /* 0x042ff00000001804 */
[----:B------:R-:W-:Y:S01]  /*24e0*/  HMMA.16816.F32 R8, R12, R154, R8 ;  /* 0x0000009a0c08723c */ /* 0x000fe20000001808 */
[----:B------:R-:W-:Y:S04]  /*24f0*/  LDSM.16.M88.4 R12, [R2+0x9080] ;  /* 0x00908000020c783b */ /* 0x000fe80000000200 */
[----:B------:R-:W1:Y:S11]  /*2500*/  LDSM.16.M88.4 R152, [R159+0x2080] ;  /* 0x002080009f98783b */ /* 0x000e760000000200 */
[C---:B--2---:R-:W-:Y:S08]  /*2510*/  HMMA.16816.F32 R4, R16.reuse, R148, R4 ;  /* 0x000000941004723c */ /* 0x044ff00000001804 */
        /* <DEDUP_REMOVED lines=42> */
[----:B------:R-:W2:Y:S03]  /*27c0*/  LDSM.16.M88.4 R148, [R156+0x6080] ;  /* 0x006080009c94783b */ /* 0x000ea60000000200 */
[----:B------:R-:W-:Y:S04]  /*27d0*/  DEPBAR.LE SB0, 0x0 ;  /* 0x000080000000791a */ /* 0x000fe80000000000 */
[----:B------:R-:W-:Y:S04]  /*27e0*/  BAR.SYNC.DEFER_BLOCKING 0x0 ;  /* 0x0000000000007b1d */ /* 0x000fe80000010000 */
[C---:B-1----:R-:W-:Y:S08]  /*27f0*/  HMMA.16816.F32 R4, R12.reuse, R152, R4 ;  /* 0x000000980c04723c */ /* 0x042ff00000001804 */
[----:B------:R-:W-:Y:S01]  /*2800*/  HMMA.16816.F32 R8, R12, R154, R8 ;  /* 0x0000009a0c08723c */ /* 0x000fe20000001808 */
[----:B------:R-:W1:Y:S04]  /*2810*/  LDSM.16.M88.4 R156, [R2+0x10080] ;  /* 0x01008000029c783b */ /* 0x000e680000000200 */
[----:B------:R-:W3:Y:S11]  /*2820*/  LDSM.16.M88.4 R152, [R3+0x10080] ;  /* 0x010080000398783b */ /* 0x000ef60000000200 */
[C---:B--2---:R-:W-:Y:S08]  /*2830*/  HMMA.16816.F32 R4, R16.reuse, R148, R4 ;  /* 0x000000941004723c */ /* 0x044ff00000001804 */
[----:B------:R-:W-:Y:S01]  /*2840*/  HMMA.16816.F32 R8, R16, R150, R8 ;  /* 0x000000961008723c */ /* 0x000fe20000001808 */
[----:B------:R-:W2:-:S15]  /*2850*/  LDSM.16.M88.4 R148, [R162+0x10080] ;  /* 0x01008000a294783b */ /* 0x000e9e0000000200 */
[----:B------:R-:W-:Y:S02]  /*2860*/  FMUL.FTZ R4, R4, c[0x0][0x2b4] ;  /* 0x0000ad0004047a20 */ /* 0x000fe40000410000 */
[----:B------:R-:W-:Y:S02]  /*2870*/  FMUL.FTZ R5, R5, c[0x0][0x2b4] ;  /* 0x0000ad0005057a20 */ /* 0x000fe40000410000 */
[----:B------:R-:W-:Y:S02]  /*2880*/  FMUL.FTZ R6, R6, c[0x0][0x2b4] ;  /* 0x0000ad0006067a20 */ /* 0x000fe40000410000 */
[----:B------:R-:W-:Y:S01]  /*2890*/  FMUL.FTZ R7, R7, c[0x0][0x2b4] ;  /* 0x0000ad0007077a20 */ /* 0x000fe20000410000 */
[C---:B-1----:R-:W-:Y:S01]  /*28a0*/  HMMA.16816.F32 R12, R156.reuse, R164, RZ ;  /* 0x000000a49c0c723c */ /* 0x042fe200000018ff */
[----:B------:R-:W-:Y:S02]  /*28b0*/  MUFU.TANH R228, R6 ;  /* 0x0000000600e47308 */ /* 0x000fe40000002400 */
[----:B------:R-:W-:Y:S02]  /*28c0*/  FMUL.FTZ R8, R8, c[0x0][0x2b4] ;  /* 0x0000ad0008087a20 */ /* 0x000fe40000410000 */
[----:B------:R-:W-:Y:S02]  /*28d0*/  FMUL.FTZ R9, R9, c[0x0][0x2b4] ;  /* 0x0000ad0009097a20 */ /* 0x000fe40000410000 */
[----:B------:R-:W-:Y:S01]  /*28e0*/  FMUL.FTZ R10, R10, c[0x0][0x2b4] ;  /* 0x0000ad000a0a7a20 */ /* 0x000fe20000410000 */
[----:B------:R-:W-:Y:S01]  /*28f0*/  HMMA.16816.F32 R16, R156, R166, RZ ;  /* 0x000000a69c10723c */ /* 0x000fe200000018ff */
[----:B------:R-:W-:Y:S02]  /*2900*/  FMUL.FTZ R11, R11, c[0x0][0x2b4] ;  /* 0x0000ad000b0b7a20 */ /* 0x000fe40000410000 */
[----:B------:R-:W1:Y:S10]  /*2910*/  MUFU.TANH R159, R4 ;  /* 0x00000004009f7308 */ /* 0x000e740000002400 */
[----:B------:R-:W4:Y:S03]  /*2920*/  MUFU.TANH R158, R5 ;  /* 0x00000005009e7308 */ /* 0x000f260000002400 */
[C---:B---3--:R-:W-:Y:S07]  /*2930*/  HMMA.16816.F32 R12, R152.reuse, R168, R12 ;  /* 0x000000a8980c723c */ /* 0x048fee000000180c */
[----:B------:R3:W5:Y:S01]  /*2940*/  MUFU.TANH R163, R7 ;  /* 0x0000000700a37308 */ /* 0x0007620000002400 */
[----:B------:R-:W-:Y:S01]  /*2950*/  HMMA.16816.F32 R16, R152, R170, R16 ;  /* 0x000000aa9810723c */ /* 0x000fe20000001810 */
[----:B------:R-:W1:Y:S08]  /*2960*/  LDSM.16.M88.4 R152, [R252+0x10080] ;  /* 0x01008000fc98783b */ /* 0x000e700000000200 */
[----:B------:R-:W1:Y:S07]  /*2970*/  MUFU.TANH R157, R8 ;  /* 0x00000008009d7308 */ /* 0x000e6e0000002400 */
[C---:B--2---:R-:W-:Y:S03]  /*2980*/  HMMA.16816.F32 R12, R148.reuse, R172, R12 ;  /* 0x000000ac940c723c */ /* 0x044fe6000000180c */
[----:B------:R-:W2:Y:S01]  /*2990*/  MUFU.TANH R156, R9 ;  /* 0x00000009009c7308 */ /* 0x000ea20000002400 */
[----:B---3--:R-:W-:Y:S04]  /*29a0*/  LDSM.16.M88.4 R4, [R162+0x13080] ;  /* 0x01308000a204783b */ /* 0x008fe80000000200 */
[----:B------:R-:W-:Y:S01]  /*29b0*/  HMMA.16816.F32 R16, R148, R174, R16 ;  /* 0x000000ae9410723c */ /* 0x000fe20000001810 */
[----:B------:R-:W3:-:S15]  /*29c0*/  LDSM.16.M88.4 R148, [R2+0x11080] ;  /* 0x011080000294783b */ /* 0x000ede0000000200 */
[C---:B-1----:R-:W-:Y:S08]  /*29d0*/  HMMA.16816.F32 R12, R152.reuse, R176, R12 ;  /* 0x000000b0980c723c */ /* 0x042ff0000000180c */
[----:B------:R-:W-:Y:S01]  /*29e0*/  HMMA.16816.F32 R16, R152, R178, R16 ;  /* 0x000000b29810723c */ /* 0x000fe20000001810 */
[----:B------:R-:W1:-:S15]  /*29f0*/  LDSM.16.M88.4 R152, [R3+0x11080] ;  /* 0x011080000398783b */ /* 0x000e5e0000000200 */
[C---:B---3--:R-:W-:Y:S08]  /*2a00*/  HMMA.16816.F32 R12, R148.reuse, R180, R12 ;  /* 0x000000b4940c723c */ /* 0x048ff0000000180c */
        /* <DEDUP_REMOVED lines=13> */
[----:B------:R3:W2:-:S15]  /*2ae0*/  LDSM.16.M88.4 R148, [R162+0x12080] ;  /* 0x01208000a294783b */ /* 0x00069e0000000200 */
[C---:B-1----:R-:W-:Y:S08]  /*2af0*/  HMMA.16816.F32 R12, R152.reuse, R200, R12 ;  /* 0x000000c8980c723c */ /* 0x042ff0000000180c */
[----:B------:R-:W-:Y:S01]  /*2b00*/  HMMA.16816.F32 R16, R152, R202, R16 ;  /* 0x000000ca9810723c */ /* 0x000fe20000001810 */
[----:B------:R-:W1:Y:S01]  /*2b10*/  LDSM.16.M88.4 R152, [R252+0x12080] ;  /* 0x01208000fc98783b */ /* 0x000e620000000200 */
[----:B---3--:R-:W3:-:S14]  /*2b20*/  MUFU.TANH R162, R10 ;  /* 0x0000000a00a27308 */ /* 0x008edc0000002400 */
[C---:B--2---:R-:W-:Y:S08]  /*2b30*/  HMMA.16816.F32 R12, R148.reuse, R204, R12 ;  /* 0x000000cc940c723c */ /* 0x044ff0000000180c */
[----:B------:R-:W-:Y:S01]  /*2b40*/  HMMA.16816.F32 R16, R148, R206, R16 ;  /* 0x000000ce9410723c */ /* 0x000fe20000001810 */
[----:B------:R-:W2:-:S15]  /*2b50*/  LDSM.16.M88.4 R148, [R2+0x13080] ;  /* 0x013080000294783b */ /* 0x000e9e0000000200 */
[C---:B-1----:R-:W-:Y:S08]  /*2b60*/  HMMA.16816.F32 R12, R152.reuse, R208, R12 ;  /* 0x000000d0980c723c */ /* 0x042ff0000000180c */
[----:B------:R-:W-:Y:S01]  /*2b70*/  HMMA.16816.F32 R16, R152, R210, R16 ;  /* 0x000000d29810723c */ /* 0x000fe20000001810 */
[----:B------:R-:W1:-:S15]  /*2b80*/  LDSM.16.M88.4 R152, [R3+0x13080] ;  /* 0x013080000398783b */ /* 0x000e5e0000000200 */
[C---:B--2---:R-:W-:Y:S08]  /*2b90*/  HMMA.16816.F32 R12, R148.reuse, R212, R12 ;  /* 0x000000d4940c723c */ /* 0x044ff0000000180c */
[----:B------:R-:W-:Y:S07]  /*2ba0*/  HMMA.16816.F32 R16, R148, R214, R16 ;  /* 0x000000d69410723c */ /* 0x000fee0000001810 */
[----:B------:R-:W-:Y:S02]  /*2bb0*/  FSEL R151, R159, -INF , P6 ;  /* 0xff8000009f977808 */ /* 0x000fe40003000000 */
[----:B----4-:R-:W-:Y:S03]  /*2bc0*/  FSEL R148, R158, -INF , P5 ;  /* 0xff8000009e947808 */ /* 0x010fe60002800000 */
[----:B-----5:R-:W-:Y:S01]  /*2bd0*/  FSEL R149, R163, -INF , P5 ;  /* 0xff800000a3957808 */ /* 0x020fe20002800000 */
[--C-:B------:R-:W-:Y:S02]  /*2be0*/  FFMA.FTZ R151, R151, c[0x0][0x29c], -R160.reuse ;  /* 0x0000a70097977a23 */ /* 0x100fe400000108a0 */
[--C-:B------:R-:W-:Y:S01]  /*2bf0*/  FFMA.FTZ R148, R148, c[0x0][0x29c], -R160.reuse ;  /* 0x0000a70094947a23 */ /* 0x100fe200000108a0 */
[C---:B-1----:R-:W-:Y:S03]  /*2c00*/  HMMA.16816.F32 R12, R152.reuse, R216, R12 ;  /* 0x000000d8980c723c */ /* 0x042fe6000000180c */
[----:B------:R1:W-:Y:S02]  /*2c10*/  MUFU.EX2 R150, R148 ;  /* 0x0000009400967308 */ /* 0x0003e40000000800 */
[--C-:B------:R-:W-:Y:S03]  /*2c20*/  FFMA.FTZ R149, R149, c[0x0][0x29c], -R161.reuse ;  /* 0x0000a70095957a23 */ /* 0x100fe600000108a1 */
[----:B------:R-:W-:Y:S01]  /*2c30*/  HMMA.16816.F32 R16, R152, R218, R16 ;  /* 0x000000da9810723c */ /* 0x000fe20000001810 */
[----:B------:R-:W2:Y:S04]  /*2c40*/  LDL R155, [R1+0x54] ;  /* 0x00005400019b7983 */ /* 0x000ea80000100800 */
[----:B------:R-:W4:Y:S01]  /*2c50*/  LDL R154, [R1+0x68] ;  /* 0x00006800019a7983 */ /* 0x000f220000100800 */
[----:B------:R5:W3:Y:S01]  /*2c60*/  MUFU.TANH R153, R11 ;  /* 0x0000000b00997308 */ /* 0x000ae20000002400 */
[C---:B------:R-:W-:Y:S09]  /*2c70*/  FFMA.FTZ R152, -R157.reuse, R157, 1 ;  /* 0x3f8000009d987423 */ /* 0x040ff2000001019d */
[C---:B------:R-:W-:Y:S01]  /*2c80*/  HMMA.16816.F32 R12, R4.reuse, R220, R12 ;  /* 0x000000dc040c723c */ /* 0x040fe2000000180c */
[----:B------:R-:W3:Y:S04]  /*2c90*/  MUFU.EX2 R151, R151 ;  /* 0x0000009700977308 */ /* 0x000ee80000000800 */
[----:B-1----:R-:W-:Y:S03]  /*2ca0*/  FSEL R148, R228, -INF , P6 ;  /* 0xff800000e4947808 */ /* 0x002fe60003000000 */
[----:B------:R-:W-:Y:S01]  /*2cb0*/  HMMA.16816.F32 R16, R4, R222, R16 ;  /* 0x000000de0410723c */ /* 0x000fe20000001810 */
[----:B------:R-:W-:Y:S02]  /*2cc0*/  LDS R5, [R229.X4+0x14100] ;  /* 0x01410000e5057984 */ /* 0x000fe40000004800 */
[----:B------:R-:W-:Y:S01]  /*2cd0*/  MUFU.EX2 R149, R149 ;  /* 0x0000009500957308 */ /* 0x000fe20000000800 */
[--C-:B------:R-:W-:Y:S01]  /*2ce0*/  FFMA.FTZ R148, R148, c[0x0][0x29c], -R161.reuse ;  /* 0x0000a70094947a23 */ /* 0x100fe200000108a1 */
[----:B------:R-:W-:Y:S02]  /*2cf0*/  LDS R4, [R229.X4+0x14120] ;  /* 0x01412000e5047984 */ /* 0x000fe40000004800 */
[----:B------:R-:W-:Y:S02]  /*2d00*/  FSEL R6, R157, -INF , P4 ;  /* 0xff8000009d067808 */ /* 0x000fe40002000000 */
[----:B-----5:R-:W1:Y:S03]  /*2d10*/  LDSM.16.M88.4 R8, [R252+0x13080] ;  /* 0x01308000fc08783b */ /* 0x020e660000000200 */
[----:B------:R-:W-:Y:S01]  /*2d20*/  FSEL R7, R156, -INF , P3 ;  /* 0xff8000009c077808 */ /* 0x000fe20001800000 */
[----:B------:R-:W-:Y:S01]  /*2d30*/  MUFU.EX2 R148, R148 ;  /* 0x0000009400947308 */ /* 0x000fe20000000800 */
[--C-:B------:R-:W-:Y:S03]  /*2d40*/  FFMA.FTZ R6, R6, c[0x0][0x29c], -R160.reuse ;  /* 0x0000a70006067a23 */ /* 0x100fe600000108a0 */
[----:B------:R-:W-:Y:S06]  /*2d50*/  FFMA.FTZ R160, R7, c[0x0][0x29c], -R160 ;  /* 0x0000a70007a07a23 */ /* 0x000fec00000108a0 */
[----:B------:R-:W-:Y:S10]  /*2d60*/  MUFU.EX2 R7, R160 ;  /* 0x000000a000077308 */ /* 0x000ff40000000800 */
[----:B------:R-:W5:Y:S01]  /*2d70*/  MUFU.EX2 R6, R6 ;  /* 0x0000000600067308 */ /* 0x000f620000000800 */
[C---:B-1----:R-:W-:Y:S08]  /*2d80*/  HMMA.16816.F32 R12, R8.reuse, R224, R12 ;  /* 0x000000e0080c723c */ /* 0x042ff0000000180c */
[----:B------:R-:W-:Y:S07]  /*2d90*/  HMMA.16816.F32 R16, R8, R226, R16 ;  /* 0x000000e20810723c */ /* 0x000fee0000001810 */
[----:B---3--:R-:W-:Y:S02]  /*2da0*/  FSEL R11, R162, -INF , P4 ;  /* 0xff800000a20b7808 */ /* 0x008fe40002000000 */
[----:B------:R-:W-:Y:S03]  /*2db0*/  FSEL R8, R153, -INF , P3 ;  /* 0xff80000099087808 */ /* 0x000fe60001800000 */
[--C-:B------:R-:W-:Y:S02]  /*2dc0*/  FFMA.FTZ R11, R11, c[0x0][0x29c], -R161.reuse ;  /* 0x0000a7000b0b7a23 */ /* 0x100fe400000108a1 */
[----:B------:R-:W-:Y:S02]  /*2dd0*/  FFMA.FTZ R161, R8, c[0x0][0x29c], -R161 ;  /* 0x0000a70008a17a23 */ /* 0x000fe400000108a1 */
[--C-:B------:R-:W-:Y:S02]  /*2de0*/  FADD.FTZ R12, R12, -R5.reuse ;  /* 0x800000050c0c7221 */ /* 0x100fe40000010000 */
[--C-:B------:R-:W-:Y:S01]  /*2df0*/  FADD.FTZ R10, R13, -R5.reuse ;  /* 0x800000050d0a7221 */ /* 0x100fe20000010000 */
[----:B------:R-:W-:Y:S01]  /*2e00*/  MUFU.EX2 R8, R161 ;  /* 0x000000a100087308 */ /* 0x000fe20000000800 */
[----:B------:R-:W-:Y:S02]  /*2e10*/  FFMA.FTZ R13, -R159, R159, 1 ;  /* 0x3f8000009f0d7423 */ /* 0x000fe4000001019f */
[----:B------:R-:W-:Y:S02]  /*2e20*/  FMUL.FTZ R12, R151, R12 ;  /* 0x0000000c970c7220 */ /* 0x000fe40000410000 */
[--C-:B------:R-:W-:Y:S02]  /*2e30*/  FADD.FTZ R9, R16, -R5.reuse ;  /* 0x8000000510097221 */ /* 0x100fe40000010000 */
[----:B------:R-:W-:Y:S02]  /*2e40*/  FADD.FTZ R5, R17, -R5 ;  /* 0x8000000511057221 */ /* 0x000fe40000010000 */
[----:B------:R-:W-:Y:S01]  /*2e50*/  FFMA.FTZ R17, -R156, R156, 1 ;  /* 0x3f8000009c117423 */ /* 0x000fe2000001019c */
[----:B------:R-:W1:Y:S01]  /*2e60*/  MUFU.EX2 R11, R11 ;  /* 0x0000000b000b7308 */ /* 0x000e620000000800 */
[----:B-----5:R-:W-:Y:S02]  /*2e70*/  FMUL.FTZ R9, R6, R9 ;  /* 0x0000000906097220 */ /* 0x020fe40000410000 */
[C---:B------:R-:W-:Y:S01]  /*2e80*/  FMUL.FTZ R5, R7.reuse, R5 ;  /* 0x0000000507057220 */ /* 0x040fe20000410000 */
[----:B------:R-:W-:Y:S01]  /*2e90*/  F2FP.PACK_AB R7, R7, R6 ;  /* 0x000000060707723e */ /* 0x000fe200000000ff */
[----:B------:R-:W-:Y:S02]  /*2ea0*/  FMUL.FTZ R13, R13, R12 ;  /* 0x0000000c0d0d7220 */ /* 0x000fe40000410000 */
[----:B------:R-:W-:Y:S02]  /*2eb0*/  FMUL.FTZ R12, R152, R9 ;  /* 0x00000009980c7220 */ /* 0x000fe40000410000 */
[----:B------:R-:W-:Y:S01]  /*2ec0*/  FMUL.FTZ R9, R17, R5 ;  /* 0x0000000511097220 */ /* 0x000fe20000410000 */
[----:B------:R-:W-:Y:S01]  /*2ed0*/  F2FP.PACK_AB R5, R150, R151 ;  /* 0x000000979605723e */ /* 0x000fe200000000ff */
[--C-:B------:R-:W-:Y:S02]  /*2ee0*/  FADD.FTZ R19, R19, -R4.reuse ;  /* 0x8000000413137221 */ /* 0x100fe40000010000 */
[--C-:B------:R-:W-:Y:S01]  /*2ef0*/  FADD.FTZ R14, R14, -R4.reuse ;  /* 0x800000040e0e7221 */ /* 0x100fe20000010000 */
[----:B------:R-:W-:Y:S01]  /*2f00*/  F2FP.PACK_AB R9, R9, R12 ;  /* 0x0000000c0909723e */ /* 0x000fe200000000ff */
[--C-:B------:R-:W-:Y:S02]  /*2f10*/  FADD.FTZ R12, R18, -R4.reuse ;  /* 0x80000004120c7221 */ /* 0x100fe40000010000 */
[----:B------:R-:W-:Y:S02]  /*2f20*/  FFMA.FTZ R16, -R158, R158, 1 ;  /* 0x3f8000009e107423 */ /* 0x000fe4000001019e */
[----:B------:R-:W-:Y:S02]  /*2f30*/  FMUL.FTZ R10, R150, R10 ;  /* 0x0000000a960a7220 */ /* 0x000fe40000410000 */
[----:B------:R-:W-:Y:S02]  /*2f40*/  FMUL.FTZ R14, R148, R14 ;  /* 0x0000000e940e7220 */ /* 0x000fe40000410000 */
[----:B------:R-:W-:Y:S01]  /*2f50*/  FMUL.FTZ R10, R16, R10 ;  /* 0x0000000a100a7220 */ /* 0x000fe20000410000 */
[----:B-1----:R-:W-:Y:S01]  /*2f60*/  F2FP.PACK_AB R6, R8, R11 ;  /* 0x0000000b0806723e */ /* 0x002fe200000000ff */
[----:B------:R-:W-:Y:S02]  /*2f70*/  FMUL.FTZ R12, R11, R12 ;  /* 0x0000000c0b0c7220 */ /* 0x000fe40000410000 */
[----:B------:R-:W-:Y:S01]  /*2f80*/  FFMA.FTZ R11, -R228, R228, 1 ;  /* 0x3f800000e40b7423 */ /* 0x000fe200000101e4 */
[----:B------:R-:W-:Y:S01]  /*2f90*/  F2FP.PACK_AB R10, R10, R13 ;  /* 0x0000000d0a0a723e */ /* 0x000fe200000000ff */
[----:B------:R-:W-:Y:S02]  /*2fa0*/  FFMA.FTZ R13, -R163, R163, 1 ;  /* 0x3f800000a30d7423 */ /* 0x000fe400000101a3 */
[----:B------:R-:W-:Y:S02]  /*2fb0*/  FMUL.FTZ R11, R11, R14 ;  /* 0x0000000e0b0b7220 */ /* 0x000fe40000410000 */
[----:B------:R-:W-:Y:S02]  /*2fc0*/  FMUL.FTZ R8, R8, R19 ;  /* 0x0000001308087220 */ /* 0x000fe40000410000 */
[----:B------:R-:W-:Y:S04]  /*2fd0*/  FFMA.FTZ R16, -R153, R153, 1 ;  /* 0x3f80000099107423 */ /* 0x000fe80000010199 */
[----:B------:R-:W-:Y:S01]  /*2fe0*/  FMUL.FTZ R8, R16, R8 ;  /* 0x0000000810087220 */ /* 0x000fe20000410000 */
[----:B--2---:R1:W-:Y:S02]  /*2ff0*/  STS [R155+0x14180], R5 ;  /* 0x014180059b007388 */ /* 0x0043e40000000800 */
[----:B-1----:R-:W-:Y:S01]  /*3000*/  FADD.FTZ R5, R15, -R4 ;  /* 0x800000040f057221 */ /* 0x002fe20000010000 */
[C---:B------:R-:W-:Y:S01]  /*3010*/  F2FP.PACK_AB R4, R149.reuse, R148 ;  /* 0x000000949504723e */ /* 0x040fe200000000ff */
[----:B------:R-:W-:Y:S02]  /*3020*/  FFMA.FTZ R15, -R162, R162, 1 ;  /* 0x3f800000a20f7423 */ /* 0x000fe400000101a2 */
[----:B------:R-:W-:Y:S02]  /*3030*/  FMUL.FTZ R5, R149, R5 ;  /* 0x0000000595057220 */ /* 0x000fe40000410000 */
[----:B------:R1:W-:Y:S01]  /*3040*/  STS [R155+0x14580], R4 ;  /* 0x014580049b007388 */ /* 0x0003e20000000800 */
[----:B------:R-:W-:Y:S02]  /*3050*/  FMUL.FTZ R12, R15, R12 ;  /* 0x0000000c0f0c7220 */ /* 0x000fe40000410000 */
[----:B------:R-:W-:Y:S01]  /*3060*/  FMUL.FTZ R5, R13, R5 ;  /* 0x000000050d057220 */ /* 0x000fe20000410000 */
[----:B----4-:R-:W-:Y:S04]  /*3070*/  STS [R154], R7 ;  /* 0x000000079a007388 */ /* 0x010fe80000000800 */
[----:B------:R-:W-:Y:S01]  /*3080*/  STS [R154+0x400], R6 ;  /* 0x000400069a007388 */ /* 0x000fe20000000800 */
[----:B------:R-:W-:Y:S03]  /*3090*/  F2FP.PACK_AB R5, R5, R11 ;  /* 0x0000000b0505723e */ /* 0x000fe600000000ff */
[----:B------:R-:W-:Y:S01]  /*30a0*/  BAR.SYNC.DEFER_BLOCKING 0x0 ;  /* 0x0000000000007b1d */ /* 0x000fe20000010000 */
[----:B-1----:R-:W-:Y:S05]  /*30b0*/  F2FP.PACK_AB R4, R8, R12 ;  /* 0x0000000c0804723e */ /* 0x002fea00000000ff */
[----:B------:R-:W-:Y:S04]  /*30c0*/  STS [R155+0x15180], R10 ;  /* 0x0151800a9b007388 */ /* 0x000fe80000000800 */
[----:B------:R-:W-:Y:S04]  /*30d0*/  STS [R155+0x15580], R5 ;  /* 0x015580059b007388 */ /* 0x000fe80000000800 */
[----:B------:R-:W-:Y:S04]  /*30e0*/  STS [R154+0x1000], R9 ;  /* 0x001000099a007388 */ /* 0x000fe80000000800 */
[----:B------:R-:W-:Y:S04]  /*30f0*/  STS [R154+0x1400], R4 ;  /* 0x001400049a007388 */ /* 0x000fe80000000800 */
[----:B------:R-:W-:Y:S04]  /*3100*/  LDSM.16.MT88.4 R4, [R241+0x14180] ;  /* 0x01418000f104783b */ /* 0x000fe80000004200 */
[----:B------:R-:W1:Y:S04]  /*3110*/  LDSM.16.MT88.4 R8, [R0+0x10080] ;  /* 0x010080000008783b */ /* 0x000e680000004200 */
[----:B------:R-:W2:Y:S04]  /*3120*/  LDSM.16.MT88.4 R12, [R240+0x14180] ;  /* 0x01418000f00c783b */ /* 0x000ea80000004200 */
[----:B------:R-:W3:Y:S04]  /*3130*/  LDSM.16.MT88.4 R16, [R0+0x11080] ;  /* 0x011080000010783b */ /* 0x000ee80000004200 */
[----:B------:R-:W4:Y:S04]  /*3140*/  LDSM.16.MT88.4 R148, [R0+0x12080] ;  /* 0x012080000094783b */ /* 0x000f280000004200 */
[----:B------:R-:W5:Y:S04]  /*3150*/  LDSM.16.MT88.4 R152, [R0+0x13080] ;  /* 0x013080000098783b */ /* 0x000f680000004200 */
[----:B------:R-:W-:Y:S04]  /*3160*/  LDSM.16.MT88.4 R156, [R241+0x14980] ;  /* 0x01498000f19c783b */ /* 0x000fe80000004200 */
[----:B------:R-:W3:Y:S04]  /*3170*/  LDSM.16.MT88.4 R160, [R0+0x10880] ;  /* 0x0108800000a0783b */ /* 0x000ee80000004200 */
[----:B------:R-:W3:Y:S04]  /*3180*/  LDSM.16.MT88.4 R228, [R240+0x14980] ;  /* 0x01498000f0e4783b */ /* 0x000ee80000004200 */
[----:B------:R-:W3:Y:S04]  /*3190*/  LDSM.16.MT88.4 R232, [R0+0x11880] ;  /* 0x0118800000e8783b */ /* 0x000ee80000004200 */
[----:B------:R-:W4:Y:S01]  /*31a0*/  LDSM.16.MT88.4 R236, [R0+0x12880] ;  /* 0x0128800000ec783b */ /* 0x000f220000004200 */
[-C--:B-1----:R-:W-:Y:S08]  /*31b0*/  HMMA.16816.F32 R20, R4, R8.reuse, R20 ;  /* 0x000000080414723c */ /* 0x082ff00000001814 */
[C---:B--2---:R-:W-:Y:S08]  /*31c0*/  HMMA.16816.F32 R24, R12.reuse, R8, R24 ;  /* 0x000000080c18723c */ /* 0x044ff00000001818 */
[-C--:B------:R-:W-:Y:S08]  /*31d0*/  HMMA.16816.F32 R28, R12, R10.reuse, R28 ;  /* 0x0000000a0c1c723c */ /* 0x080ff0000000181c */
[C---:B------:R-:W-:Y:S01]  /*31e0*/  HMMA.16816.F32 R32, R4.reuse, R10, R32 ;  /* 0x0000000a0420723c */ /* 0x040fe20000001820 */
[----:B------:R-:W1:Y:S04]  /*31f0*/  LDSM.16.MT88.4 R8, [R0+0x13880] ;  /* 0x013880000008783b */ /* 0x000e680000004200 */
[----:B------:R-:W-:Y:S03]  /*3200*/  BAR.SYNC.DEFER_BLOCKING 0x0 ;  /* 0x0000000000007b1d */ /* 0x000fe60000010000 */
[-C--:B---3--:R-:W-:Y:S08]  /*3210*/  HMMA.16816.F32 R36, R4, R16.reuse, R36 ;  /* 0x000000100424723c */ /* 0x088ff00000001824 */
[C---:B------:R-:W-:Y:S08]  /*3220*/  HMMA.16816.F32 R40, R12.reuse, R16, R40 ;  /* 0x000000100c28723c */ /* 0x040ff00000001828 */
[-C--:B------:R-:W-:Y:S08]  /*3230*/  HMMA.16816.F32 R44, R12, R18.reuse, R44 ;  /* 0x000000120c2c723c */ /* 0x080ff0000000182c */
[C---:B------:R-:W-:Y:S08]  /*3240*/  HMMA.16816.F32 R48, R4.reuse, R18, R48 ;  /* 0x000000120430723c */ /* 0x040ff00000001830 */
[-C--:B----4-:R-:W-:Y:S08]  /*3250*/  HMMA.16816.F32 R52, R4, R148.reuse, R52 ;  /* 0x000000940434723c */ /* 0x090ff00000001834 */
[C---:B------:R-:W-:Y:S08]  /*3260*/  HMMA.16816.F32 R56, R12.reuse, R148, R56 ;  /* 0x000000940c38723c */ /* 0x040ff00000001838 */
[-C--:B------:R-:W-:Y:S08]  /*3270*/  HMMA.16816.F32 R60, R12, R150.reuse, R60 ;  /* 0x000000960c3c723c */ /* 0x080ff0000000183c */
[C---:B------:R-:W-:Y:S08]  /*3280*/  HMMA.16816.F32 R64, R4.reuse, R150, R64 ;  /* 0x000000960440723c */ /* 0x040ff00000001840 */
[-C--:B-----5:R-:W-:Y:S08]  /*3290*/  HMMA.16816.F32 R68, R4, R152.reuse, R68 ;  /* 0x000000980444723c */ /* 0x0a0ff00000001844 */
[C---:B------:R-:W-:Y:S08]  /*32a0*/  HMMA.16816.F32 R72, R12.reuse, R152, R72 ;  /* 0x000000980c48723c */ /* 0x040ff00000001848 */
[-C--:B------:R-:W-:Y:S08]  /*32b0*/  HMMA.16816.F32 R76, R12, R154.reuse, R76 ;  /* 0x0000009a0c4c723c */ /* 0x080ff0000000184c */
[----:B------:R-:W-:Y:S08]  /*32c0*/  HMMA.16816.F32 R80, R4, R154, R80 ;  /* 0x0000009a0450723c */ /* 0x000ff00000001850 */
[-C--:B------:R-:W-:Y:S08]  /*32d0*/  HMMA.16816.F32 R20, R156, R160.reuse, R20 ;  /* 0x000000a09c14723c */ /* 0x080ff00000001814 */
[C---:B------:R-:W-:Y:S08]  /*32e0*/  HMMA.16816.F32 R24, R228.reuse, R160, R24 ;  /* 0x000000a0e418723c */ /* 0x040ff00000001818 */
[-C--:B------:R-:W-:Y:S08]  /*32f0*/  HMMA.16816.F32 R28, R228, R162.reuse, R28 ;  /* 0x000000a2e41c723c */ /* 0x080ff0000000181c */
[C---:B------:R-:W-:Y:S01]  /*3300*/  HMMA.16816.F32 R32, R156.reuse, R162, R32 ;  /* 0x000000a29c20723c */ /* 0x040fe20000001820 */
[----:B------:R2:W3:Y:S04]  /*3310*/  LDSM.16.MT88.4 R4, [R241+0x15180] ;  /* 0x01518000f104783b */ /* 0x0004e80000004200 */
[----:B------:R2:W4:Y:S03]  /*3320*/  LDSM.16.MT88.4 R12, [R240+0x15180] ;  /* 0x01518000f00c783b */ /* 0x0005260000004200 */
[-C--:B------:R-:W-:Y:S01]  /*3330*/  HMMA.16816.F32 R36, R156, R232.reuse, R36 ;  /* 0x000000e89c24723c */ /* 0x080fe20000001824 */
[----:B------:R2:W1:Y:S04]  /*3340*/  LDSM.16.MT88.4 R16, [R0+0x9080] ;  /* 0x009080000010783b */ /* 0x0004680000004200 */
[----:B------:R2:W1:Y:S03]  /*3350*/  LDSM.16.MT88.4 R148, [R0+0xa080] ;  /* 0x00a080000094783b */ /* 0x0004660000004200 */
[C---:B------:R-:W-:Y:S01]  /*3360*/  HMMA.16816.F32 R40, R228.reuse, R232, R40 ;  /* 0x000000e8e428723c */ /* 0x040fe20000001828 */
[----:B------:R2:W1:Y:S04]  /*3370*/  LDSM.16.MT88.4 R152, [R0+0xb080] ;  /* 0x00b080000098783b */ /* 0x0004680000004200 */
[----:B------:R2:W1:Y:S03]  /*3380*/  LDSM.16.MT88.4 R160, [R0+0x8880] ;  /* 0x0088800000a0783b */ /* 0x0004660000004200 */
[-C--:B------:R-:W-:Y:S08]  /*3390*/  HMMA.16816.F32 R44, R228, R234.reuse, R44 ;  /* 0x000000eae42c723c */ /* 0x080ff0000000182c */
[C---:B------:R-:W-:Y:S01]  /*33a0*/  HMMA.16816.F32 R48, R156.reuse, R234, R48 ;  /* 0x000000ea9c30723c */ /* 0x040fe20000001830 */
[----:B------:R2:W2:Y:S07]  /*33b0*/  LDSM.16.MT88.4 R232, [R0+0x9880] ;  /* 0x0098800000e8783b */ /* 0x0004ae0000004200 */
[-C--:B------:R-:W-:Y:S08]  /*33c0*/  HMMA.16816.F32 R52, R156, R236.reuse, R52 ;  /* 0x000000ec9c34723c */ /* 0x080ff00000001834 */
[C---:B------:R-:W-:Y:S08]  /*33d0*/  HMMA.16816.F32 R56, R228.reuse, R236, R56 ;  /* 0x000000ece438723c */ /* 0x040ff00000001838 */
[-C--:B------:R-:W-:Y:S08]  /*33e0*/  HMMA.16816.F32 R60, R228, R238.reuse, R60 ;  /* 0x000000eee43c723c */ /* 0x080ff0000000183c */
[C---:B------:R-:W-:Y:S01]  /*33f0*/  HMMA.16816.F32 R64, R156.reuse, R238, R64 ;  /* 0x000000ee9c40723c */ /* 0x040fe20000001840 */
[----:B------:R2:W2:Y:S07]  /*3400*/  LDSM.16.MT88.4 R236, [R0+0xa880] ;  /* 0x00a8800000ec783b */ /* 0x0004ae0000004200 */
[-C--:B-1----:R-:W-:Y:S08]  /*3410*/  HMMA.16816.F32 R68, R156, R8.reuse, R68 ;  /* 0x000000089c44723c */ /* 0x082ff00000001844 */
[C---:B------:R-:W-:Y:S08]  /*3420*/  HMMA.16816.F32 R72, R228.reuse, R8, R72 ;  /* 0x00000008e448723c */ /* 0x040ff00000001848 */
[-C--:B------:R-:W-:Y:S01]  /*3430*/  HMMA.16816.F32 R76, R228, R10.reuse, R76 ;  /* 0x0000000ae44c723c */ /* 0x080fe2000000184c */
[----:B------:R1:W1:Y:S07]  /*3440*/  LDSM.16.MT88.4 R228, [R240+0x15980] ;  /* 0x01598000f0e4783b */ /* 0x00026e0000004200 */
[----:B------:R-:W-:Y:S01]  /*3450*/  HMMA.16816.F32 R80, R156, R10, R80 ;  /* 0x0000000a9c50723c */ /* 0x000fe20000001850 */
[----:B------:R1:W1:Y:S04]  /*3460*/  LDSM.16.MT88.4 R8, [R0+0x8080] ;  /* 0x008080000008783b */ /* 0x0002680000004200 */
[----:B------:R1:W1:Y:S04]  /*3470*/  LDSM.16.MT88.4 R156, [R241+0x15980] ;  /* 0x01598000f19c783b */ /* 0x0002680000004200 */
[----:B------:R1:W1:Y:S01]  /*3480*/  LDSM.16.MT88.4 R240, [R0+0xb880] ;  /* 0x00b8800000f0783b */ /* 0x0002620000004200 */
[----:B------:R-:W-:-:S05]  /*3490*/  @P0 BRA `(.L_x_2) ;  /* 0x0000033000000947 */ /* 0x000fca0003800000 */
[----:B--234-:R-:W2:Y:S01]  /*34a0*/  LDL.64 R248, [R1+0x78] ;  /* 0x0000780001f87983 */ /* 0x01cea20000100a00 */
[----:B------:R-:W-:Y:S02]  /*34b0*/  ULDC.64 UR4, c[0x0][0x208] ;  /* 0x0000820000047ab9 */ /* 0x000fe40000000a00 */
[----:B------:R-:W-:Y:S01]  /*34c0*/  UIMAD.WIDE.U32 UR22, UR20, UR4, URZ ;  /* 0x00000004141672a5 */ /* 0x000fe2000f8e003f */
[----:B------:R-:W3:Y:S01]  /*34d0*/  LDL.64 R250, [R1+0x80] ;  /* 0x0000800001fa7983 */ /* 0x000ee20000100a00 */
[----:B------:R-:W-:Y:S03]  /*34e0*/  USHF.R.S32.HI UR21, URZ, 0x1f, UR20 ;  /* 0x0000001f3f157899 */ /* 0x000fe60008011414 */
[----:B------:R-:W4:Y:S01]  /*34f0*/  @!P2 S2R R246, SR_CTAID.Y ;  /* 0x0000000000f6a919 */ /* 0x000f220000002600 */
[----:B------:R-:W-:Y:S02]  /*3500*/  UIMAD UR21, UR21, UR4, URZ ;  /* 0x00000004151572a4 */ /* 0x000fe4000f8e023f */
[----:B------:R-:W-:Y:S01]  /*3510*/  UIMAD UR4, UR20, UR11, UR9 ;  /* 0x0000000b140472a4 */ /* 0x000fe2000f8e0209 */
[----:B------:R1:W-:Y:S01]  /*3520*/  STL.64 [R1+0xa0], R2 ;  /* 0x0000a00201007387 */ /* 0x0003e20000100a00 */
[----:B------:R-:W-:Y:S04]  /*3530*/  UIMAD UR21, UR20, UR5, UR21 ;  /* 0x00000005141572a4 */ /* 0x000fe8000f8e0215 */
[----:B------:R-:W-:Y:S01]  /*3540*/  UIADD3 UR21, UR23, UR21, URZ ;  /* 0x0000001517157290 */ /* 0x000fe2000fffe03f */
[----:B-1----:R-:W3:Y:S01]  /*3550*/  LDL.64 R2, [R1+0x58] ;  /* 0x0000580001027983 */ /* 0x002ee20000100a00 */
[----:B----4-:R-:W-:Y:S05]  /*3560*/  @!P2 SHF.R.S32.HI R244, RZ, 0x1f, R246 ;  /* 0x0000001ffff4a819 */ /* 0x010fea00000114f6 */
[----:B------:R-:W-:Y:S04]  /*3570*/  @!P2 IMAD R247, R244, c[0x0][0x288], RZ ;  /* 0x0000a200f4f7aa24 */ /* 0x000fe800078e02ff */
[C---:B------:R-:W-:Y:S02]  /*3580*/  @!P2 IMAD R247, R246.reuse, c[0x0][0x28c], R247 ;  /* 0x0000a300f6f7aa24 */ /* 0x040fe400078e02f7 */
[----:B--2---:R-:W-:Y:S02]  /*3590*/  @!P2 IMAD.MOV.U32 R245, RZ, RZ, R249 ;  /* 0x000000fffff5a224 */ /* 0x004fe400078e00f9 */
[----:B------:R-:W2:Y:S01]  /*35a0*/  LDL R249, [R1+0x50] ;  /* 0x0000500001f97983 */ /* 0x000ea20000100800 */
[----:B------:R-:W-:Y:S02]  /*35b0*/  @!P2 IMAD.MOV.U32 R244, RZ, RZ, R248 ;  /* 0x000000fffff4a224 */ /* 0x000fe400078e00f8 */
[----:B------:R-:W-:Y:S02]  /*35c0*/  IMAD.U32 R248, RZ, RZ, UR22 ;  /* 0x00000016fff87e24 */ /* 0x000fe4000f8e00ff */
[----:B------:R-:W-:Y:S05]  /*35d0*/  @!P2 IMAD.WIDE.U32 R244, R246, c[0x0][0x288], R244 ;  /* 0x0000a200f6f4aa25 */ /* 0x000fea00078e00f4 */
[----:B------:R-:W-:Y:S01]  /*35e0*/  @!P2 IADD3 R246, P1, R244, UR16, RZ ;  /* 0x00000010f4f6ac10 */ /* 0x000fe2000ff3e0ff */
[----:B------:R-:W-:Y:S03]  /*35f0*/  IMAD.U32 R244, RZ, RZ, UR22 ;  /* 0x00000016fff47e24 */ /* 0x000fe6000f8e00ff */
[----:B------:R-:W-:Y:S01]  /*3600*/  @!P2 IADD3.X R247, R245, UR6, R247, P1, !PT ;  /* 0x00000006f5f7ac10 */ /* 0x000fe20008ffe4f7 */
[----:B------:R-:W-:Y:S01]  /*3610*/  IMAD.U32 R245, RZ, RZ, UR21 ;  /* 0x00000015fff57e24 */ /* 0x000fe2000f8e00ff */
[----:B---3--:R-:W-:Y:S04]  /*3620*/  LEA R244, P1, R244, R250, 0x6 ;  /* 0x000000faf4f47211 */ /* 0x008fe800078230ff */
[----:B------:R-:W-:Y:S02]  /*3630*/  LEA.HI.X R245, R248, R251, R245, 0x6, P1 ;  /* 0x000000fbf8f57211 */ /* 0x000fe400008f34f5 */
[----:B------:R-:W3:Y:S04]  /*3640*/  LDL R248, [R1+0x60] ;  /* 0x0000600001f87983 */ /* 0x000ee80000100800 */
[----:B------:R-:W4:Y:S01]  /*3650*/  LDL.64 R250, [R1+0x70] ;  /* 0x0000700001fa7983 */ /* 0x000f220000100a00 */
[----:B---3--:R-:W-:Y:S04]  /*3660*/  LOP3.LUT P1, RZ, R248, 0x1, RZ, 0xc0, !PT ;  /* 0x00000001f8ff7812 */ /* 0x008fe8000782c0ff */
[----:B------:R-:W-:-:S13]  /*3670*/  ISETP.GE.OR P1, PT, R2, UR4, !P1 ;  /* 0x0000000402007c0c */ /* 0x000fda000cf26670 */
[----:B------:R-:W-:Y:S01]  /*3680*/  @!PT LDS RZ, [RZ] ;  /* 0x00000000fffff984 */ /* 0x000fe20000000800 */
[----:B------:R-:W-:Y:S01]  /*3690*/  @!PT LDS RZ, [RZ] ;  /* 0x00000000fffff984 */ /* 0x000fe20000000800 */
[----:B------:R-:W-:Y:S01]  /*36a0*/  @!PT LDS RZ, [RZ] ;  /* 0x00000000fffff984 */ /* 0x000fe20000000800 */
[----:B--2---:R1:W-:Y:S01]  /*36b0*/  LDGSTS.E.BYPASS.LTC128B.128 [R249+0x10080], [R244.64], !P1 ;  /* 0x10080000f4f97fae */ /* 0x0043e2000c901d52 */
[----:B------:R-:W-:Y:S04]  /*36c0*/  LOP3.LUT P1, RZ, R248, 0x2, RZ, 0xc0, !PT ;  /* 0x00000002f8ff7812 */ /* 0x000fe8000782c0ff */
[----:B------:R-:W-:-:S13]  /*36d0*/  ISETP.GE.OR P1, PT, R2, UR4, !P1 ;  /* 0x0000000402007c0c */ /* 0x000fda000cf26670 */
[----:B------:R1:W-:Y:S01]  /*36e0*/  LDGSTS.E.BYPASS.LTC128B.128 [R249+0x11080], [R244.64+0x80], !P1 ;  /* 0x11080080f4f97fae */ /* 0x0003e2000c901d52 */
[----:B------:R-:W-:Y:S04]  /*36f0*/  LOP3.LUT P1, RZ, R248, 0x4, RZ, 0xc0, !PT ;  /* 0x00000004f8ff7812 */ /* 0x000fe8000782c0ff */
[----:B------:R-:W-:-:S13]  /*3700*/  ISETP.GE.OR P1, PT, R2, UR4, !P1 ;  /* 0x0000000402007c0c */ /* 0x000fda000cf26670 */
[----:B------:R1:W-:Y:S01]  /*3710*/  LDGSTS.E.BYPASS.LTC128B.128 [R249+0x12080], [R244.64+0x100], !P1 ;  /* 0x12080100f4f97fae */ /* 0x0003e2000c901d52 */
[----:B------:R-:W-:Y:S04]  /*3720*/  LOP3.LUT P1, RZ, R248, 0x8, RZ, 0xc0, !PT ;  /* 0x00000008f8ff7812 */ /* 0x000fe8000782c0ff */
[----:B------:R-:W-:Y:S02]  /*3730*/  ISETP.GE.OR P1, PT, R2, UR4, !P1 ;  /* 0x0000000402007c0c */ /* 0x000fe4000cf26670 */
[----:B------:R2:W5:Y:S11]  /*3740*/  LDL.LU.64 R2, [R1+0xa0] ;  /* 0x0000a00001027983 */ /* 0x0005760000300a00 */
[----:B------:R1:W-:Y:S02]  /*3750*/  LDGSTS.E.BYPASS.LTC128B.128 [R249+0x13080], [R244.64+0x180], !P1 ;  /* 0x13080180f4f97fae */ /* 0x0003e4000c901d52 */
[C---:B-1----:R-:W-:Y:S04]  /*3760*/  @!P2 LEA R244, P1, R246.reuse, c[0x0][0x280], 0x2 ;  /* 0x0000a000f6f4aa11 */ /* 0x042fe800078210ff */
[----:B------:R-:W-:Y:S01]  /*3770*/  @!P2 LEA.HI.X R245, R246, c[0x0][0x284], R247, 0x2, P1 ;  /* 0x0000a100f6f5aa11 */ /* 0x000fe200008f14f7 */
[----:B------:R-:W-:Y:S05]  /*3780*/  IMAD.U32 R246, RZ, RZ, UR10 ;  /* 0x0000000afff67e24 */ /* 0x000fea000f8e00ff */
[----:B------:R-:W-:Y:S05]  /*3790*/  @!P2 LEA R246, R246, 0x20, 0x5 ;  /* 0x00000020f6f6a811 */ /* 0x000fea00078e28ff */
[----:B------:R-:W-:Y:S04]  /*37a0*/  @!P2 IMAD.WIDE R244, R246, 0x4, R244 ;  /* 0x00000004f6f4a825 */ /* 0x000fe800078e02f4 */
[----:B----4-:R-:W-:Y:S05]  /*37b0*/  @!P2 IMAD.SHL.U32 R246, R250, 0x10, RZ ;  /* 0x00000010faf6a824 */ /* 0x010fea00078e00ff */
[----:B------:R2:W-:Y:S02]  /*37c0*/  @!P2 LDGSTS.E.BYPASS.LTC128B.128 [R246+0x14100], [R244.64] ;  /* 0x14100000f4f6afae */ /* 0x0005e4000b901d52 */
.L_x_2:
[-C--:B-1234-:R-:W-:Y:S01]  /*37d0*/  HMMA.16816.F32 R84, R4, R8.reuse, R84 ;  /* 0x000000080454723c */ /* 0x09efe20000001854 */
[----:B------:R-:W2:Y:S05]  /*37e0*/  LDL R248, [R1+0x44] ;  /* 0x0000440001f87983 */ /* 0x000eaa0000100800 */
[----:B------:R-:W3:Y:S02]  /*37f0*/  LDL R244, [R1+0x40] ;  /* 0x0000400001f47983 */ /* 0x000ee40000100800 */
[C---:B------:R-:W-:Y:S03]  /*3800*/  HMMA.16816.F32 R88, R12.reuse, R8, R88 ;  /* 0x000000080c58723c */ /* 0x040fe60000001858 */
[----:B------:R-:W4:Y:S05]  /*3810*/  LDL R9, [R1+0x24] ;  /* 0x0000240001097983 */ /* 0x000f2a0000100800 */
[-C--:B------:R-:W-:Y:S01]  /*3820*/  HMMA.16816.F32 R92, R12, R10.reuse, R92 ;  /* 0x0000000a0c5c723c */ /* 0x080fe2000000185c */
[----:B------:R-:W0:Y:S05]  /*3830*/  LDGDEPBAR ;  /* 0x00000000000079af */ /* 0x000e2a0000000000 */
[----:B------:R-:W-:Y:S02]  /*3840*/  BAR.SYNC.DEFER_BLOCKING 0x0 ;  /* 0x0000000000007b1d */ /* 0x000fe40000010000 */
[C---:B------:R-:W-:Y:S08]  /*3850*/  HMMA.16816.F32 R96, R4.reuse, R10, R96 ;  /* 0x0000000a0460723c */ /* 0x040ff00000001860 */
[-C--:B------:R-:W-:Y:S08]  /*3860*/  HMMA.16816.F32 R100, R4, R16.reuse, R100 ;  /* 0x000000100464723c */ /* 0x080ff00000001864 */
        /* <DEDUP_REMOVED lines=10> */
[----:B------:R-:W-:Y:S08]  /*3910*/  HMMA.16816.F32 R144, R4, R154, R144 ;  /* 0x0000009a0490723c */ /* 0x000ff00000001890 */
        /* <DEDUP_REMOVED lines=15> */
[----:B------:R-:W-:Y:S01]  /*3a10*/  HMMA.16816.F32 R144, R156, R242, R144 ;  /* 0x000000f29c90723c */ /* 0x000fe20000001890 */
[----:B--2---:R-:W1:Y:S05]  /*3a20*/  LDSM.16.M88.4 R12, [R248+0x800] ;  /* 0x00080000f80c783b */ /* 0x004e6a0000000200 */
[----:B---3--:R-:W-:Y:S05]  /*3a30*/  LDSM.16.M88.4 R160, [R244] ;  /* 0x00000000f4a0783b */ /* 0x008fea0000000200 */
[----:B----4-:R-:W2:Y:S05]  /*3a40*/  LDSM.16.MT88.4 R4, [R9+0x4800] ;  /* 0x004800000904783b */ /* 0x010eaa0000004200 */
[----:B------:R3:W4:Y:S05]  /*3a50*/  LDSM.16.M88.4 R232, [R244+0x800] ;  /* 0x00080000f4e8783b */ /* 0x00072a0000000200 */
[----:B------:R3:W3:Y:S05]  /*3a60*/  LDSM.16.MT88.4 R16, [R9] ;  /* 0x000000000910783b */ /* 0x0006ea0000004200 */
[----:B------:R2:W3:Y:S05]  /*3a70*/  LDSM.16.MT88.4 R236, [R9+0x4000] ;  /* 0x0040000009ec783b */ /* 0x0004ea0000004200 */
[----:B------:R3:W3:Y:S05]  /*3a80*/  LDSM.16.M88.4 R244, [R248] ;  /* 0x00000000f8f4783b */ /* 0x0006ea0000000200 */
[----:B------:R3:W3:Y:S05]  /*3a90*/  LDSM.16.MT88.4 R248, [R9+0x800] ;  /* 0x0008000009f8783b */ /* 0x0006ea0000004200 */
[----:B-1----:R1:W-:Y:S05]  /*3aa0*/  STL.64 [R1], R12 ;  /* 0x0000000c01007387 */ /* 0x0023ea0000100a00 */
[----:B------:R1:W-:Y:S05]  /*3ab0*/  STL.64 [R1+0x8], R14 ;  /* 0x0000080e01007387 */ /* 0x0003ea0000100a00 */
[----:B--2---:R1:W-:Y:S05]  /*3ac0*/  STL.64 [R1+0x10], R4 ;  /* 0x0000100401007387 */ /* 0x0043ea0000100a00 */
[----:B------:R1:W-:Y:S01]  /*3ad0*/  STL.64 [R1+0x18], R6 ;  /* 0x0000180601007387 */ /* 0x0003e20000100a00 */
[----:B------:R-:W-:-:S05]  /*3ae0*/  @P0 BRA `(.L_x_3) ;  /* 0x0000033000000947 */ /* 0x000fca0003800000 */
[----:B----4-:R-:W2:Y:S01]  /*3af0*/  LDL.64 R10, [R1+0x78] ;  /* 0x00007800010a7983 */ /* 0x010ea20000100a00 */
[----:B------:R-:W-:Y:S02]  /*3b00*/  ULDC.64 UR4, c[0x0][0x178] ;  /* 0x00005e0000047ab9 */ /* 0x000fe40000000a00 */
[----:B------:R-:W-:Y:S01]  /*3b10*/  UIMAD.WIDE.U32 UR22, UR20, UR4, URZ ;  /* 0x00000004141672a5 */ /* 0x000fe2000f8e003f */
[----:B-1----:R-:W4:Y:S01]  /*3b20*/  LDL.64 R14, [R1+0x88] ;  /* 0x00008800010e7983 */ /* 0x002f220000100a00 */
[----:B------:R-:W-:Y:S03]  /*3b30*/  USHF.R.S32.HI UR21, URZ, 0x1f, UR20 ;  /* 0x0000001f3f157899 */ /* 0x000fe60008011414 */
[----:B---3--:R-:W3:Y:S01]  /*3b40*/  LDL R12, [R1+0x64] ;  /* 0x00006400010c7983 */ /* 0x008ee20000100800 */
[----:B------:R-:W-:Y:S01]  /*3b50*/  IMAD.U32 R8, RZ, RZ, UR22 ;  /* 0x00000016ff087e24 */ /* 0x000fe2000f8e00ff */
[----:B------:R-:W-:Y:S02]  /*3b60*/  UIMAD UR21, UR21, UR4, URZ ;  /* 0x00000004151572a4 */ /* 0x000fe4000f8e023f */
[----:B------:R-:W4:Y:S01]  /*3b70*/  LDL.64 R148, [R1+0x58] ;  /* 0x0000580001947983 */ /* 0x000f220000100a00 */
[----:B------:R-:W-:Y:S02]  /*3b80*/  USHF.L.U32 UR4, UR20, 0x5, URZ ;  /* 0x0000000514047899 */ /* 0x000fe4000800063f */
[----:B------:R-:W-:Y:S01]  /*3b90*/  UIMAD UR21, UR20, UR5, UR21 ;  /* 0x00000005141572a4 */ /* 0x000fe2000f8e0215 */
[----:B------:R-:W4:Y:S01]  /*3ba0*/  LDL R9, [R1+0x50] ;  /* 0x0000500001097983 */ /* 0x000f220000100800 */
[----:B------:R-:W-:Y:S02]  /*3bb0*/  UIADD3 UR5, -UR4, UR7, URZ ;  /* 0x0000000704057290 */ /* 0x000fe4000fffe13f */
[----:B------:R-:W-:Y:S01]  /*3bc0*/  UIADD3 UR21, UR23, UR21, URZ ;  /* 0x0000001517157290 */ /* 0x000fe2000fffe03f */
[----:B------:R-:W1:Y:S02]  /*3bd0*/  S2R R6, SR_CTAID.Y ;  /* 0x0000000000067919 */ /* 0x000e640000002600 */
[----:B-1----:R-:W-:Y:S05]  /*3be0*/  SHF.R.S32.HI R7, RZ, 0x1f, R6 ;  /* 0x0000001fff077819 */ /* 0x002fea0000011406 */
[----:B------:R-:W-:Y:S04]  /*3bf0*/  IMAD R7, R7, c[0x0][0x270], RZ ;  /* 0x00009c0007077a24 */ /* 0x000fe800078e02ff */
[C---:B------:R-:W-:Y:S02]  /*3c00*/  IMAD R7, R6.reuse, c[0x0][0x274], R7 ;  /* 0x00009d0006077a24 */ /* 0x040fe400078e0207 */
[----:B--2---:R-:W-:Y:S02]  /*3c10*/  IMAD.MOV.U32 R4, RZ, RZ, R10 ;  /* 0x000000ffff047224 */ /* 0x004fe400078e000a */
[----:B------:R-:W-:Y:S02]  /*3c20*/  IMAD.MOV.U32 R5, RZ, RZ, R11 ;  /* 0x000000ffff057224 */ /* 0x000fe400078e000b */
[----:B------:R-:W2:Y:S02]  /*3c30*/  LDL.64 R10, [R1+0x70] ;  /* 0x00007000010a7983 */ /* 0x000ea40000100a00 */
[----:B------:R-:W-:Y:S01]  /*3c40*/  IMAD.WIDE.U32 R4, R6, c[0x0][0x270], R4 ;  /* 0x00009c0006047a25 */ /* 0x000fe200078e0004 */
[----:B---3--:R-:W-:Y:S04]  /*3c50*/  LOP3.LUT P1, RZ, R12, 0x2, RZ, 0xc0, !PT ;  /* 0x000000020cff7812 */ /* 0x008fe8000782c0ff */
[----:B------:R-:W-:Y:S01]  /*3c60*/  IADD3 R6, P0, R4, UR14, RZ ;  /* 0x0000000e04067c10 */ /* 0x000fe2000ff1e0ff */
[----:B------:R-:W-:Y:S01]  /*3c70*/  IMAD.U32 R4, RZ, RZ, UR22 ;  /* 0x00000016ff047e24 */ /* 0x000fe2000f8e00ff */
[----:B----4-:R-:W-:Y:S02]  /*3c80*/  ISETP.GE.OR P1, PT, R148, UR5, !P1 ;  /* 0x0000000594007c0c */ /* 0x010fe4000cf26670 */
[----:B------:R-:W-:Y:S01]  /*3c90*/  IADD3.X R7, R5, UR8, R7, P0, !PT ;  /* 0x0000000805077c10 */ /* 0x000fe200087fe407 */
[----:B------:R-:W-:Y:S01]  /*3ca0*/  IMAD.U32 R5, RZ, RZ, UR21 ;  /* 0x00000015ff057e24 */ /* 0x000fe2000f8e00ff */
[----:B------:R-:W-:Y:S04]  /*3cb0*/  LEA R4, P0, R4, R14, 0x6 ;  /* 0x0000000e04047211 */ /* 0x000fe800078030ff */
[----:B------:R-:W-:Y:S02]  /*3cc0*/  LEA.HI.X R5, R8, R15, R5, 0x6, P0 ;  /* 0x0000000f08057211 */ /* 0x000fe400000f3405 */
[----:B------:R-:W-:Y:S04]  /*3cd0*/  LOP3.LUT P0, RZ, R12, 0x1, RZ, 0xc0, !PT ;  /* 0x000000010cff7812 */ /* 0x000fe8000780c0ff */
[----:B------:R-:W-:-:S13]  /*3ce0*/  ISETP.GE.OR P0, PT, R148, UR5, !P0 ;  /* 0x0000000594007c0c */ /* 0x000fda000c706670 */
[----:B------:R-:W-:Y:S01]  /*3cf0*/  @!PT LDS RZ, [RZ] ;  /* 0x00000000fffff984 */ /* 0x000fe20000000800 */
[----:B------:R-:W-:Y:S01]  /*3d00*/  @!PT LDS RZ, [RZ] ;  /* 0x00000000fffff984 */ /* 0x000fe20000000800 */
[----:B------:R-:W-:Y:S01]  /*3d10*/  @!PT LDS RZ, [RZ] ;  /* 0x00000000fffff984 */ /* 0x000fe20000000800 */
[----:B------:R1:W-:Y:S01]  /*3d20*/  LDGSTS.E.BYPASS.LTC128B.128 [R9+0x8080], [R4.64], !P0 ;  /* 0x0808000004097fae */ /* 0x0003e2000c101d52 */
[C---:B------:R-:W-:Y:S03]  /*3d30*/  LOP3.LUT P0, RZ, R12.reuse, 0x4, RZ, 0xc0, !PT ;  /* 0x000000040cff7812 */ /* 0x040fe6000780c0ff */
[----:B------:R1:W-:Y:S01]  /*3d40*/  LDGSTS.E.BYPASS.LTC128B.128 [R9+0x9080], [R4.64+0x80], !P1 ;  /* 0x0908008004097fae */ /* 0x0003e2000c901d52 */
[----:B------:R-:W-:Y:S02]  /*3d50*/  LOP3.LUT P1, RZ, R12, 0x8, RZ, 0xc0, !PT ;  /* 0x000000080cff7812 */ /* 0x000fe4000782c0ff */
[C---:B------:R-:W-:Y:S02]  /*3d60*/  ISETP.GE.OR P0, PT, R148.reuse, UR5, !P0 ;  /* 0x0000000594007c0c */ /* 0x040fe4000c706670 */
[----:B------:R-:W-:Y:S11]  /*3d70*/  ISETP.GE.OR P1, PT, R148, UR5, !P1 ;  /* 0x0000000594007c0c */ /* 0x000ff6000cf26670 */
[----:B------:R1:W-:Y:S04]  /*3d80*/  LDGSTS.E.BYPASS.LTC128B.128 [R9+0xa080], [R4.64+0x100], !P0 ;  /* 0x0a08010004097fae */ /* 0x0003e8000c101d52 */
[----:B------:R1:W-:Y:S02]  /*3d90*/  LDGSTS.E.BYPASS.LTC128B.128 [R9+0xb080], [R4.64+0x180], !P1 ;  /* 0x0b08018004097fae */ /* 0x0003e4000c901d52 */
[C---:B-1----:R-:W-:Y:S04]  /*3da0*/  LEA R4, P0, R6.reuse, c[0x0][0x258], 0x2 ;  /* 0x0000960006047a11 */ /* 0x042fe800078010ff */
[----:B------:R-:W-:Y:S01]  /*3db0*/  LEA.HI.X R5, R6, c[0x0][0x25c], R7, 0x2, P0 ;  /* 0x0000970006057a11 */ /* 0x000fe200000f1407 */
[----:B------:R-:W-:Y:S02]  /*3dc0*/  IMAD.U32 R6, RZ, RZ, UR4 ;  /* 0x00000004ff067e24 */ /* 0x000fe4000f8e00ff */
[----:B------:R-:W-:Y:S03]  /*3dd0*/  IMAD.U32 R7, RZ, RZ, UR4 ;  /* 0x00000004ff077e24 */ /* 0x000fe6000f8e00ff */
[----:B------:R-:W-:Y:S04]  /*3de0*/  LEA R4, P0, R6, R4, 0x2 ;  /* 0x0000000406047211 */ /* 0x000fe800078010ff */
[----:B------:R-:W-:Y:S01]  /*3df0*/  LEA.HI.X.SX32 R5, R7, R5, 0x2, P0 ;  /* 0x0000000507057211 */ /* 0x000fe200000f16ff */
[----:B--2---:R-:W-:Y:S05]  /*3e00*/  @!P2 IMAD.SHL.U32 R6, R10, 0x10, RZ ;  /* 0x000000100a06a824 */ /* 0x004fea00078e00ff */
[----:B------:R1:W-:Y:S03]  /*3e10*/  @!P2 LDGSTS.E.BYPASS.LTC128B.128 [R6+0x14080], [R4.64] ;  /* 0x140800000406afae */ /* 0x0003e6000b901d52 */
.L_x_3:
[-C--:B-1-34-:R-:W-:Y:S01]  /*3e20*/  HMMA.16816.F32 R4, R160, R16.reuse, RZ ;  /* 0x00000010a004723c */ /* 0x09afe200000018ff */
[----:B------:R-:W2:Y:S01]  /*3e30*/  LDL.LU R240, [R1] ;  /* 0x0000000001f07983 */ /* 0x000ea20000300800 */
[----:B------:R-:W-:Y:S02]  /*3e40*/  USHF.L.U32 UR10, UR10, 0xd, URZ ;  /* 0x0000000d0a0a7899 */ /* 0x000fe4000800063f */
[----:B------:R-:W-:Y:S01]  /*3e50*/  UISETP.GE.AND UP0, UPT, UR20, UR13, UPT ;  /* 0x0000000d1400728c */ /* 0x000fe2000bf06270 */
[----:B------:R-:W2:Y:S03]  /*3e60*/  LDL.LU R241, [R1+0x4] ;  /* 0x0000040001f17983 */ /* 0x000ea60000300800 */
[C---:B------:R-:W-:Y:S01]  /*3e70*/  HMMA.16816.F32 R8, R232.reuse, R16, RZ ;  /* 0x00000010e808723c */ /* 0x040fe200000018ff */
[----:B------:R-:W2:Y:S04]  /*3e80*/  LDL.LU R242, [R1+0x8] ;  /* 0x0000080001f27983 */ /* 0x000ea80000300800 */
[----:B------:R-:W2:Y:S03]  /*3e90*/  LDL.LU R243, [R1+0xc] ;  /* 0x00000c0001f37983 */ /* 0x000ea60000300800 */
[-C--:B------:R-:W-:Y:S01]  /*3ea0*/  HMMA.16816.F32 R12, R232, R18.reuse, RZ ;  /* 0x00000012e80c723c */ /* 0x080fe200000018ff */
[----:B------:R-:W-:Y:S04]  /*3eb0*/  STL.64 [R1+0xb0], R22 ;  /* 0x0000b01601007387 */ /* 0x000fe80000100a00 */
[----:B------:R1:W-:Y:S03]  /*3ec0*/  STL.64 [R1+0xa8], R20 ;  /* 0x0000a81401007387 */ /* 0x0003e60000100a00 */
[C---:B------:R-:W-:Y:S01]  /*3ed0*/  HMMA.16816.F32 R16, R160.reuse, R18, RZ ;  /* 0x00000012a010723c */ /* 0x040fe200000018ff */
[----:B------:R-:W0:Y:S07]  /*3ee0*/  LDGDEPBAR ;  /* 0x00000000000079af */ /* 0x000e2e0000000000 */
[-C--:B------:R-:W-:Y:S08]  /*3ef0*/  HMMA.16816.F32 R148, R160, R236.reuse, RZ ;  /* 0x000000eca094723c */ /* 0x080ff000000018ff */
[C---:B------:R-:W-:Y:S01]  /*3f00*/  HMMA.16816.F32 R152, R232.reuse, R236, RZ ;  /* 0x000000ece898723c */ /* 0x040fe200000018ff */
[----:B-1----:R-:W3:Y:S07]  /*3f10*/  LDL.LU R20, [R1+0x10] ;  /* 0x0000100001147983 */ /* 0x002eee0000300800 */
[-C--:B------:R-:W-:Y:S01]  /*3f20*/  HMMA.16816.F32 R156, R232, R238.reuse, RZ ;  /* 0x000000eee89c723c */ /* 0x080fe200000018ff */
[----:B------:R-:W3:Y:S04]  /*3f30*/  LDL.LU R21, [R1+0x14] ;  /* 0x0000140001157983 */ /* 0x000ee80000300800 */
[----:B------:R-:W4:Y:S03]  /*3f40*/  LDL.LU R22, [R1+0x18] ;  /* 0x0000180001167983 */ /* 0x000f260000300800 */
[----:B------:R-:W-:Y:S01]  /*3f50*/  HMMA.16816.F32 R160, R160, R238, RZ ;  /* 0x000000eea0a0723c */ /* 0x000fe200000018ff */
[----:B------:R-:W4:Y:S04]  /*3f60*/  LDL.LU R23, [R1+0x1c] ;  /* 0x00001c0001177983 */ /* 0x000f280000300800 */
[----:B------:R1:W-:Y:S03]  /*3f70*/  STL [R1+0xa0], R0 ;  /* 0x0000a00001007387 */ /* 0x0003e60000100800 */
[-C--:B------:R-:W-:Y:S01]  /*3f80*/  HMMA.16816.F32 R4, R244, R248.reuse, R4 ;  /* 0x000000f8f404723c */ /* 0x080fe20000001804 */
[----:B------:R-:W4:Y:S04]  /*3f90*/  LDL R237, [R1+0x4c] ;  /* 0x00004c0001ed7983 */ /* 0x000f280000100800 */
[----:B-1----:R-:W4:Y:S03]  /*3fa0*/  LDL R0, [R1+0x24] ;  /* 0x0000240001007983 */ /* 0x002f260000100800 */
[C---:B--2---:R-:W-:Y:S01]  /*3fb0*/  HMMA.16816.F32 R8, R240.reuse, R248, R8 ;  /* 0x000000f8f008723c */ /* 0x044fe20000001808 */
[----:B------:R-:W2:Y:S07]  /*3fc0*/  LDL R249, [R1+0x48] ;  /* 0x0000480001f97983 */ /* 0x000eae0000100800 */
[-C--:B------:R-:W-:Y:S08]  /*3fd0*/  HMMA.16816.F32 R12, R240, R250.reuse, R12 ;  /* 0x000000faf00c723c */ /* 0x080ff0000000180c */
[C---:B------:R-:W-:Y:S08]  /*3fe0*/  HMMA.16816.F32 R16, R244.reuse, R250, R16 ;  /* 0x000000faf410723c */ /* 0x040ff00000001810 */
[-C--:B---3--:R-:W-:Y:S08]  /*3ff0*/  HMMA.16816.F32 R148, R244, R20.reuse, R148 ;  /* 0x00000014f494723c */ /* 0x088ff00000001894 */
[C---:B------:R-:W-:Y:S01]  /*4000*/  HMMA.16816.F32 R152, R240.reuse, R20, R152 ;  /* 0x00000014f098723c */ /* 0x040fe20000001898 */
[----:B----4-:R-:W-:Y:S07]  /*4010*/  LDSM.16.M88.4 R228, [R237] ;  /* 0x00000000ede4783b */ /* 0x010fee0000000200 */
[-C--:B------:R-:W-:Y:S01]  /*4020*/  HMMA.16816.F32 R156, R240, R22.reuse, R156 ;  /* 0x00000016f09c723c */ /* 0x080fe2000000189c */
[----:B------:R-:W-:Y:S07]  /*4030*/  LDSM.16.M88.4 R236, [R237+0x800] ;  /* 0x00080000edec783b */ /* 0x000fee0000000200 */
[----:B------:R-:W-:Y:S01]  /*4040*/  HMMA.16816.F32 R160, R244, R22, R160 ;  /* 0x00000016f4a0723c */ /* 0x000fe200000018a0 */
[----:B------:R1:W5:Y:S04]  /*4050*/  LDL.LU.64 R22, [R1+0xb0] ;  /* 0x0000b00001167983 */ /* 0x0003680000300a00 */
[----:B------:R1:W5:Y:S04]  /*4060*/  LDL.LU.64 R20, [R1+0xa8] ;  /* 0x0000a80001147983 */ /* 0x0003680000300a00 */
[----:B------:R-:W3:Y:S04]  /*4070*/  LDSM.16.MT88.4 R232, [R0+0x1000] ;  /* 0x0010000000e8783b */ /* 0x000ee80000004200 */
[----:B------:R-:W4:Y:S01]  /*4080*/  LDSM.16.MT88.4 R240, [R0+0x5000] ;  /* 0x0050000000f0783b */ /* 0x000f220000004200 */
[-C--:B---3--:R-:W-:Y:S08]  /*4090*/  HMMA.16816.F32 R4, R228, R232.reuse, R4 ;  /* 0x000000e8e404723c */ /* 0x088ff00000001804 */
[C---:B------:R-:W-:Y:S08]  /*40a0*/  HMMA.16816.F32 R8, R236.reuse, R232, R8 ;  /* 0x000000e8ec08723c */ /* 0x040ff00000001808 */
[-C--:B------:R-:W-:Y:S08]  /*40b0*/  HMMA.16816.F32 R12, R236, R234.reuse, R12 ;  /* 0x000000eaec0c723c */ /* 0x080ff0000000180c */
[C---:B------:R-:W-:Y:S01]  /*40c0*/  HMMA.16816.F32 R16, R228.reuse, R234, R16 ;  /* 0x000000eae410723c */ /* 0x040fe20000001810 */
[----:B------:R-:W-:Y:S07]  /*40d0*/  LDSM.16.MT88.4 R232, [R0+0x1800] ;  /* 0x0018000000e8783b */ /* 0x000fee0000004200 */
[-C--:B----4-:R-:W-:Y:S08]  /*40e0*/  HMMA.16816.F32 R148, R228, R240.reuse, R148 ;  /* 0x000000f0e494723c */ /* 0x090ff00000001894 */
[C---:B------:R-:W-:Y:S01]  /*40f0*/  HMMA.16816.F32 R152, R236.reuse, R240, R152 ;  /* 0x000000f0ec98723c */ /* 0x040fe20000001898 */
[----:B------:R-:W3:Y:S07]  /*4100*/  LDL R241, [R1+0x98] ;  /* 0x0000980001f17983 */ /* 0x000eee0000100800 */
[-C--:B------:R-:W-:Y:S01]  /*4110*/  HMMA.16816.F32 R156, R236, R242.reuse, R156 ;  /* 0x000000f2ec9c723c */ /* 0x080fe2000000189c */
[----:B------:R4:W-:Y:S07]  /*4120*/  LDSM.16.MT88.4 R236, [R0+0x5800] ;  /* 0x0058000000ec783b */ /* 0x0009ee0000004200 */
[----:B------:R-:W-:Y:S07]  /*4130*/  HMMA.16816.F32 R160, R228, R242, R160 ;  /* 0x000000f2e4a0723c */ /* 0x000fee00000018a0 */
[----:B------:R-:W-:Y:S01]  /*4140*/  IMAD.U32 R230, RZ, RZ, UR10 ;  /* 0x0000000affe67e24 */ /* 0x000fe2000f8e00ff */
[----:B----4-:R1:W5:Y:S04]  /*4150*/  LDL.LU R0, [R1+0xa0] ;  /* 0x0000a00001007983 */ /* 0x0103680000300800 */
[----:B------:R-:W4:Y:S04]  /*4160*/  LDL.64 R242, [R1+0x90] ;  /* 0x0000900001f27983 */ /* 0x000f280000100a00 */
[----:B--2---:R-:W2:Y:S04]  /*4170*/  LDSM.16.M88.4 R244, [R249] ;  /* 0x00000000f9f4783b */ /* 0x004ea80000000200 */
[----:B------:R-:W1:Y:S01]  /*4180*/  LDSM.16.M88.4 R248, [R249+0x800] ;  /* 0x00080000f9f8783b */ /* 0x000e620000000200 */
[-C--:B--2---:R-:W-:Y:S08]  /*4190*/  HMMA.16816.F32 R4, R244, R232.reuse, R4 ;  /* 0x000000e8f404723c */ /* 0x084ff00000001804 */
[C---:B-1----:R-:W-:Y:S08]  /*41a0*/  HMMA.16816.F32 R8, R248.reuse, R232, R8 ;  /* 0x000000e8f808723c */ /* 0x042ff00000001808 */
[-C--:B------:R-:W-:Y:S08]  /*41b0*/  HMMA.16816.F32 R12, R248, R234.reuse, R12 ;  /* 0x000000eaf80c723c */ /* 0x080ff0000000180c */
[C---:B------:R-:W-:Y:S08]  /*41c0*/  HMMA.16816.F32 R16, R244.reuse, R234, R16 ;  /* 0x000000eaf410723c */ /* 0x040ff00000001810 */
[-C--:B------:R-:W-:Y:S08]  /*41d0*/  HMMA.16816.F32 R148, R244, R236.reuse, R148 ;  /* 0x000000ecf494723c */ /* 0x080ff00000001894 */
[C---:B------:R-:W-:Y:S08]  /*41e0*/  HMMA.16816.F32 R152, R248.reuse, R236, R152 ;  /* 0x000000ecf898723c */ /* 0x040ff00000001898 */
[-C--:B------:R-:W-:Y:S08]  /*41f0*/  HMMA.16816.F32 R156, R248, R238.reuse, R156 ;  /* 0x000000eef89c723c */ /* 0x080ff0000000189c */
[----:B------:R-:W-:Y:S04]  /*4200*/  HMMA.16816.F32 R160, R244, R238, R160 ;  /* 0x000000eef4a0723c */ /* 0x000fe800000018a0 */
[----:B----4-:R-:W-:Y:S01]  /*4210*/  IADD3 R229, P0, R242, UR10, RZ ;  /* 0x0000000af2e57c10 */ /* 0x010fe2000ff1e0ff */
[----:B------:R-:W-:Y:S03]  /*4220*/  UMOV UR10, UR20 ;  /* 0x00000014000a7c82 */ /* 0x000fe60008000000 */
[----:B---3--:R-:W-:Y:S04]  /*4230*/  LEA.HI.X.SX32 R230, R230, R241, 0x1, P0 ;  /* 0x000000f1e6e67211 */ /* 0x008fe800000f0eff */
[C---:B------:R-:W-:Y:S04]  /*4240*/  LEA R228, P0, R229.reuse, c[0x0][0x220], 0x2 ;  /* 0x00008800e5e47a11 */ /* 0x040fe800078010ff */
[----:B------:R-:W-:Y:S02]  /*4250*/  LEA.HI.X R229, R229, c[0x0][0x224], R230, 0x2, P0 ;  /* 0x00008900e5e57a11 */ /* 0x000fe400000f14e6 */
[----:B------:R-:W-:Y:S03]  /*4260*/  PLOP3.LUT P0, PT, PT, PT, UP0, 0x80, 0x0 ;  /* 0x000000000000781c */ /* 0x000fe60003f0f008 */
[----:B------:R1:W-:Y:S04]  /*4270*/  RED.E.ADD.F32.FTZ.RN.STRONG.GPU [R228.64], R4 ;  /* 0x00000004e400798e */ /* 0x0003e8000c10e792 */
[----:B------:R1:W-:Y:S04]  /*4280*/  RED.E.ADD.F32.FTZ.RN.STRONG.GPU [R228.64+0x400], R5 ;  /* 0x00040005e400798e */ /* 0x0003e8000c10e792 */
        /* <DEDUP_REMOVED lines=29> */
[----:B------:R1:W-:Y:S01]  /*4460*/  RED.E.ADD.F32.FTZ.RN.STRONG.GPU [R228.64+0x7c00], R159 ;  /* 0x007c009fe400798e */ /* 0x0003e2000c10e792 */
[----:B------:R-:W-:-:S05]  /*4470*/  @!P0 BRA `(.L_x_4) ;  /* 0xffffdea000008947 */ /* 0x000fca000383ffff */
.L_x_1:
[----:B-1----:R-:W2:Y:S01]  /*4480*/  LDL.LU R6, [R1+0x54] ;  /* 0x0000540001067983 */ /* 0x002ea20000300800 */
[----:B-----5:R-:W-:-:S02]  /*4490*/  F2FP.PACK_AB R0, R21, R20 ;  /* 0x000000141500723e */ /* 0x020fc400000000ff */
[----:B------:R-:W-:Y:S01]  /*44a0*/  F2FP.PACK_AB R153, R23, R22 ;  /* 0x000000161799723e */ /* 0x000fe200000000ff */
[----:B------:R-:W3:Y:S01]  /*44b0*/  LDL.LU.64 R4, [R1+0x70] ;  /* 0x0000700001047983 */ /* 0x000ee20000300a00 */
[----:B------:R-:W-:Y:S02]  /*44c0*/  F2FP.PACK_AB R148, R33, R32 ;  /* 0x000000202194723e */ /* 0x000fe400000000ff */
[----:B------:R-:W-:Y:S01]  /*44d0*/  F2FP.PACK_AB R155, R25, R24 ;  /* 0x00000018199b723e */ /* 0x000fe200000000ff */
[----:B------:R-:W4:Y:S01]  /*44e0*/  LDL.LU R7, [R1+0x9c] ;  /* 0x00009c0001077983 */ /* 0x000f220000300800 */
[----:B------:R-:W-:Y:S01]  /*44f0*/  F2FP.PACK_AB R154, R27, R26 ;  /* 0x0000001a1b9a723e */ /* 0x000fe200000000ff */
[----:B------:R-:W-:Y:S01]  /*4500*/  FMUL.FTZ R84, R84, c[0x0][0x298] ;  /* 0x0000a60054547a20 */ /* 0x000fe20000410000 */
        /* <DEDUP_REMOVED lines=9> */
[----:B------:R-:W1:Y:S01]  /*45a0*/  S2R R38, SR_TID.X ;  /* 0x0000000000267919 */ /* 0x000e620000002100 */
        /* <DEDUP_REMOVED lines=72> */
[----:B-1----:R-:W-:Y:S01]  /*4a30*/  SHF.R.S32.HI R8, RZ, 0x1f, R38 ;  /* 0x0000001fff087819 */ /* 0x002fe20000011426 */
        /* <DEDUP_REMOVED lines=11> */
[----:B------:R-:W-:Y:S01]  /*4af0*/  LEA.HI R8, R8, R38, RZ, 0x5 ;  /* 0x0000002608087211 */ /* 0x000fe200078f28ff */
[----:B------:R-:W-:Y:S01]  /*4b00*/  FMUL.FTZ R11, R133, c[0x0][0x298] ;  /* 0x0000a600850b7a20 */ /* 0x000fe20000410000 */
[----:B------:R-:W-:Y:S01]  /*4b10*/  F2FP.PACK_AB R13, R13, R124 ;  /* 0x0000007c0d0d723e */ /* 0x000fe200000000ff */
[----:B------:R-:W-:Y:S01]  /*4b20*/  FMUL.FTZ R134, R134, c[0x0][0x298] ;  /* 0x0000a60086867a20 */ /* 0x000fe20000410000 */
[----:B------:R-:W-:Y:S01]  /*4b30*/  F2FP.PACK_AB R12, R12, R126 ;  /* 0x0000007e0c0c723e */ /* 0x000fe200000000ff */
[----:B------:R-:W-:Y:S01]  /*4b40*/  FMUL.FTZ R10, R135, c[0x0][0x298] ;  /* 0x0000a600870a7a20 */ /* 0x000fe20000410000 */
[----:B------:R-:W-:Y:S01]  /*4b50*/  F2FP.PACK_AB R11, R11, R132 ;  /* 0x000000840b0b723e */ /* 0x000fe200000000ff */
[----:B------:R-:W-:Y:S01]  /*4b60*/  FMUL.FTZ R144, R144, c[0x0][0x298] ;  /* 0x0000a60090907a20 */ /* 0x000fe20000410000 */
[----:B------:R-:W-:Y:S01]  /*4b70*/  SHF.R.S32.HI R8, RZ, 0x5, R8 ;  /* 0x00000005ff087819 */ /* 0x000fe20000011408 */
[----:B------:R-:W-:Y:S01]  /*4b80*/  FMUL.FTZ R146, R146, c[0x0][0x298] ;  /* 0x0000a60092927a20 */ /* 0x000fe20000410000 */
[----:B------:R-:W-:Y:S01]  /*4b90*/  F2FP.PACK_AB R10, R10, R134 ;  /* 0x000000860a0a723e */ /* 0x000fe200000000ff */
[----:B------:R-:W-:Y:S01]  /*4ba0*/  FMUL.FTZ R136, R136, c[0x0][0x298] ;  /* 0x0000a60088887a20 */ /* 0x000fe20000410000 */
[----:B------:R-:W-:Y:S01]  /*4bb0*/  USHF.R.S32.HI UR6, URZ, 0x1f, UR12 ;  /* 0x0000001f3f067899 */ /* 0x000fe2000801140c */
[----:B------:R-:W-:Y:S01]  /*4bc0*/  FMUL.FTZ R9, R137, c[0x0][0x298] ;  /* 0x0000a60089097a20 */ /* 0x000fe20000410000 */
[----:B------:R-:W-:Y:S01]  /*4bd0*/  ULDC.64 UR4, c[0x0][0x340] ;  /* 0x0000d00000047ab9 */ /* 0x000fe20000000a00 */
[----:B------:R-:W-:Y:S01]  /*4be0*/  FMUL.FTZ R138, R138, c[0x0][0x298] ;  /* 0x0000a6008a8a7a20 */ /* 0x000fe20000410000 */
[----:B------:R-:W-:Y:S01]  /*4bf0*/  UIMAD UR4, UR6, UR4, URZ ;  /* 0x00000004060472a4 */ /* 0x000fe2000f8e023f */
[----:B------:R-:W-:Y:S01]  /*4c00*/  FMUL.FTZ R140, R140, c[0x0][0x298] ;  /* 0x0000a6008c8c7a20 */ /* 0x000fe20000410000 */
[----:B------:R-:W-:Y:S01]  /*4c10*/  F2FP.PACK_AB R9, R9, R136 ;  /* 0x000000880909723e */ /* 0x000fe200000000ff */
[----:B------:R-:W-:Y:S01]  /*4c20*/  FMUL.FTZ R37, R141, c[0x0][0x298] ;  /* 0x0000a6008d257a20 */ /* 0x000fe20000410000 */
[----:B------:R-:W-:Y:S01]  /*4c30*/  UIMAD UR4, UR12, UR5, UR4 ;  /* 0x000000050c0472a4 */ /* 0x000fe2000f8e0204 */
[----:B------:R-:W-:Y:S01]  /*4c40*/  FMUL.FTZ R142, R142, c[0x0][0x298] ;  /* 0x0000a6008e8e7a20 */ /* 0x000fe20000410000 */
[----:B------:R-:W-:Y:S01]  /*4c50*/  BSSY B0, `(.L_x_5) ;  /* 0x0000094000007945 */ /* 0x000fe20003800000 */
[----:B------:R-:W-:Y:S01]  /*4c60*/  FMUL.FTZ R36, R143, c[0x0][0x298] ;  /* 0x0000a6008f247a20 */ /* 0x000fe20000410000 */
[----:B------:R-:W-:Y:S01]  /*4c70*/  F2FP.PACK_AB R37, R37, R140 ;  /* 0x0000008c2525723e */ /* 0x000fe200000000ff */
[----:B------:R-:W-:-:S03]  /*4c80*/  IMAD.SHL.U32 R39, R8, 0x40, RZ ;  /* 0x0000004008277824 */ /* 0x000fc600078e00ff */
[----:B------:R-:W-:Y:S02]  /*4c90*/  F2FP.PACK_AB R36, R36, R142 ;  /* 0x0000008e2424723e */ /* 0x000fe400000000ff */
[----:B------:R-:W-:Y:S01]  /*4ca0*/  LOP3.LUT R39, R39, 0x1c0, RZ, 0xc0, !PT ;  /* 0x000001c027277812 */ /* 0x000fe200078ec0ff */
[----:B--2---:R-:W-:Y:S01]  /*4cb0*/  IMAD.MOV.U32 R156, RZ, RZ, R6 ;  /* 0x000000ffff9c7224 */ /* 0x004fe200078e0006 */
[----:B------:R-:W-:Y:S01]  /*4cc0*/  BAR.SYNC.DEFER_BLOCKING 0x1, 0x100 ;  /* 0x0044000000007b1d */ /* 0x000fe20000010000 */
[----:B------:R-:W-:Y:S02]  /*4cd0*/  FMUL.FTZ R6, R145, c[0x0][0x298] ;  /* 0x0000a60091067a20 */ /* 0x000fe40000410000 */
[----:B---3--:R-:W-:Y:S01]  /*4ce0*/  IMAD.MOV.U32 R158, RZ, RZ, R4 ;  /* 0x000000ffff9e7224 */ /* 0x008fe200078e0004 */
[----:B------:R-:W-:Y:S01]  /*4cf0*/  IADD3 R3, R156, 0x440, RZ ;  /* 0x000004409c037810 */ /* 0x000fe20007ffe0ff */
[----:B------:R-:W-:Y:S01]  /*4d00*/  IMAD.MOV.U32 R159, RZ, RZ, R5 ;  /* 0x000000ffff9f7224 */ /* 0x000fe200078e0005 */
[----:B------:R-:W-:Y:S01]  /*4d10*/  F2FP.PACK_AB R4, R35, R34 ;  /* 0x000000222304723e */ /* 0x000fe200000000ff */
[----:B------:R-:W-:Y:S01]  /*4d20*/  FMUL.FTZ R35, R85, c[0x0][0x298] ;  /* 0x0000a60055237a20 */ /* 0x000fe20000410000 */
[----:B----4-:R-:W-:Y:S01]  /*4d30*/  ISETP.NE.AND P0, PT, R7, RZ, PT ;  /* 0x000000ff0700720c */ /* 0x010fe20003f05270 */
[----:B------:R-:W-:Y:S01]  /*4d40*/  FMUL.FTZ R34, R87, c[0x0][0x298] ;  /* 0x0000a60057227a20 */ /* 0x000fe20000410000 */
[----:B------:R-:W-:Y:S01]  /*4d50*/  SHF.R.S32.HI R2, RZ, 0x1f, R158 ;  /* 0x0000001fff027819 */ /* 0x000fe2000001149e */
[----:B------:R-:W-:Y:S01]  /*4d60*/  FMUL.FTZ R5, R147, c[0x0][0x298] ;  /* 0x0000a60093057a20 */ /* 0x000fe20000410000 */
[----:B------:R-:W-:Y:S01]  /*4d70*/  F2FP.PACK_AB R35, R35, R84 ;  /* 0x000000542323723e */ /* 0x000fe200000000ff */
[----:B------:R-:W-:Y:S01]  /*4d80*/  FMUL.FTZ R7, R139, c[0x0][0x298] ;  /* 0x0000a6008b077a20 */ /* 0x000fe20000410000 */
[----:B------:R-:W-:-:S02]  /*4d90*/  F2FP.PACK_AB R34, R34, R86 ;  /* 0x000000562222723e */ /* 0x000fc400000000ff */
[----:B------:R-:W-:Y:S02]  /*4da0*/  LEA.HI R2, R2, R158, RZ, 0x5 ;  /* 0x0000009e02027211 */ /* 0x000fe400078f28ff */
[----:B------:R-:W-:Y:S02]  /*4db0*/  F2FP.PACK_AB R6, R6, R144 ;  /* 0x000000900606723e */ /* 0x000fe400000000ff */
[----:B------:R-:W-:Y:S02]  /*4dc0*/  LOP3.LUT R2, R2, 0xffffffe0, RZ, 0xc0, !PT ;  /* 0xffffffe002027812 */ /* 0x000fe400078ec0ff */
[----:B------:R-:W-:Y:S01]  /*4dd0*/  @P0 IADD3 R3, R156, 0x3c0, RZ ;  /* 0x000003c09c030810 */ /* 0x000fe20007ffe0ff */
[----:B------:R1:W-:Y:S01]  /*4de0*/  STS [R156+0x8080], R0 ;  /* 0x008080009c007388 */ /* 0x0003e20000000800 */
[----:B------:R-:W-:Y:S01]  /*4df0*/  F2FP.PACK_AB R5, R5, R146 ;  /* 0x000000920505723e */ /* 0x000fe200000000ff */
[----:B------:R-:W-:Y:S01]  /*4e00*/  IMAD.IADD R2, R158, 0x1, -R2 ;  /* 0x000000019e027824 */ /* 0x000fe200078e0a02 */
[----:B------:R-:W-:Y:S01]  /*4e10*/  F2FP.PACK_AB R7, R7, R138 ;  /* 0x0000008a0707723e */ /* 0x000fe200000000ff */
[----:B------:R-:W-:Y:S03]  /*4e20*/  STS [R156+0x8480], R153 ;  /* 0x008480999c007388 */ /* 0x000fe60000000800 */
[----:B------:R-:W-:-:S02]  /*4e30*/  SHF.R.S32.HI R38, RZ, 0x1f, R2 ;  /* 0x0000001fff267819 */ /* 0x000fc40000011402 */
[C---:B-1----:R-:W-:Y:S02]  /*4e40*/  IADD3 R0, R156.reuse, 0x40, RZ ;  /* 0x000000409c007810 */ /* 0x042fe40007ffe0ff */
[----:B------:R-:W-:-:S05]  /*4e50*/  @P0 IADD3 R0, R156, -0x40, RZ ;  /* 0xffffffc09c000810 */ /* 0x000fca0007ffe0ff */
[----:B------:R-:W-:Y:S04]  /*4e60*/  STS [R0+0x8080], R148 ;  /* 0x0080809400007388 */ /* 0x000fe80000000800 */
[----:B------:R1:W-:Y:S04]  /*4e70*/  STS [R3+0x8080], R4 ;  /* 0x0080800403007388 */ /* 0x0003e80000000800 */
[----:B------:R-:W-:Y:S04]  /*4e80*/  STS [R156+0x9080], R155 ;  /* 0x0090809b9c007388 */ /* 0x000fe80000000800 */
[----:B------:R-:W-:Y:S04]  /*4e90*/  STS [R156+0x9480], R154 ;  /* 0x0094809a9c007388 */ /* 0x000fe80000000800 */
[----:B------:R-:W-:Y:S04]  /*4ea0*/  STS [R0+0x9080], R152 ;  /* 0x0090809800007388 */ /* 0x000fe80000000800 */
[----:B------:R-:W-:Y:S04]  /*4eb0*/  STS [R0+0x9480], R150 ;  /* 0x0094809600007388 */ /* 0x000fe80000000800 */
[----:B------:R-:W-:Y:S04]  /*4ec0*/  STS [R156+0xa080], R151 ;  /* 0x00a080979c007388 */ /* 0x000fe80000000800 */
[----:B------:R-:W-:Y:S01]  /*4ed0*/  STS [R156+0xa480], R149 ;  /* 0x00a480959c007388 */ /* 0x000fe20000000800 */
[----:B-1----:R-:W-:Y:S01]  /*4ee0*/  IMAD.SHL.U32 R4, R2, 0x8, RZ ;  /* 0x0000000802047824 */ /* 0x002fe200078e00ff */
[----:B------:R-:W-:-:S02]  /*4ef0*/  LEA.HI R2, R38, R2, RZ, 0x3 ;  /* 0x0000000226027211 */ /* 0x000fc400078f18ff */
[----:B------:R-:W-:Y:S02]  /*4f00*/  STS [R0+0xa080], R48 ;  /* 0x00a0803000007388 */ /* 0x000fe40000000800 */
[----:B------:R-:W-:Y:S01]  /*4f10*/  LOP3.LUT R38, R39, 0x38, R4, 0xf8, !PT ;  /* 0x0000003827267812 */ /* 0x000fe200078ef804 */
[----:B------:R-:W-:Y:S01]  /*4f20*/  IMAD.SHL.U32 R2, R2, 0x200, RZ ;  /* 0x0000020002027824 */ /* 0x000fe200078e00ff */
[----:B------:R-:W-:Y:S01]  /*4f30*/  STS [R0+0xa480], R50 ;  /* 0x00a4803200007388 */ /* 0x000fe20000000800 */
[----:B------:R-:W-:-:S03]  /*4f40*/  SHF.R.U32.HI R39, RZ, 0x3, R39 ;  /* 0x00000003ff277819 */ /* 0x000fc60000011627 */
[----:B------:R-:W-:Y:S01]  /*4f50*/  STS [R156+0xb080], R40 ;  /* 0x00b080289c007388 */ /* 0x000fe20000000800 */
[----:B------:R-:W-:-:S03]  /*4f60*/  LOP3.LUT R38, R38, R39, RZ, 0x3c, !PT ;  /* 0x0000002726267212 */ /* 0x000fc600078e3cff */
[----:B------:R-:W-:Y:S01]  /*4f70*/  STS [R156+0xb480], R42 ;  /* 0x00b4802a9c007388 */ /* 0x000fe20000000800 */
[----:B------:R-:W-:-:S03]  /*4f80*/  LOP3.LUT R2, R38, 0x7ffff000, R2, 0xf8, !PT ;  /* 0x7ffff00026027812 */ /* 0x000fc600078ef802 */
[----:B------:R-:W-:Y:S04]  /*4f90*/  STS [R0+0xb080], R44 ;  /* 0x00b0802c00007388 */ /* 0x000fe80000000800 */
        /* <DEDUP_REMOVED lines=40> */
[----:B------:R1:W-:Y:S04]  /*5220*/  STS [R0+0x5480], R12 ;  /* 0x0054800c00007388 */ /* 0x0003e80000000800 */
[----:B------:R-:W-:Y:S04]  /*5230*/  STS [R156+0x6080], R11 ;  /* 0x0060800b9c007388 */ /* 0x000fe80000000800 */
[----:B------:R-:W-:Y:S04]  /*5240*/  STS [R156+0x6480], R10 ;  /* 0x0064800a9c007388 */ /* 0x000fe80000000800 */
[----:B------:R2:W-:Y:S04]  /*5250*/  STS [R0+0x6080], R6 ;  /* 0x0060800600007388 */ /* 0x0005e80000000800 */
[----:B------:R3:W-:Y:S04]  /*5260*/  STS [R0+0x6480], R5 ;  /* 0x0064800500007388 */ /* 0x0007e80000000800 */
[----:B------:R4:W-:Y:S04]  /*5270*/  STS [R156+0x7080], R9 ;  /* 0x007080099c007388 */ /* 0x0009e80000000800 */
[----:B------:R4:W-:Y:S04]  /*5280*/  STS [R156+0x7480], R7 ;  /* 0x007480079c007388 */ /* 0x0009e80000000800 */
[----:B------:R-:W-:Y:S04]  /*5290*/  STS [R0+0x7080], R37 ;  /* 0x0070802500007388 */ /* 0x000fe80000000800 */
[----:B------:R4:W-:Y:S04]  /*52a0*/  STS [R0+0x7480], R36 ;  /* 0x0074802400007388 */ /* 0x0009e80000000800 */
[----:B-1----:R-:W1:Y:S01]  /*52b0*/  S2R R12, SR_CTAID.X ;  /* 0x00000000000c7919 */ /* 0x002e620000002500 */
[----:B--2---:R-:W-:-:S03]  /*52c0*/  IMAD.SHL.U32 R6, R2, 0x2, RZ ;  /* 0x0000000202067824 */ /* 0x004fc600078e00ff */
[----:B------:R-:W-:Y:S01]  /*52d0*/  BAR.SYNC.DEFER_BLOCKING 0x1, 0x100 ;  /* 0x0044000000007b1d */ /* 0x000fe20000010000 */
[----:B---3--:R-:W-:Y:S02]  /*52e0*/  SHF.R.S32.HI R5, RZ, 0x1f, R4 ;  /* 0x0000001fff057819 */ /* 0x008fe40000011404 */
[----:B----4-:R-:W-:-:S03]  /*52f0*/  SHF.R.S32.HI R9, RZ, 0x1f, R8 ;  /* 0x0000001fff097819 */ /* 0x010fc60000011408 */
[----:B------:R-:W2:Y:S01]  /*5300*/  S2R R22, SR_CTAID.Y ;  /* 0x0000000000167919 */ /* 0x000ea20000002600 */
[----:B------:R-:W-:-:S04]  /*5310*/  IMAD.MOV.U32 R7, RZ, RZ, -0x40 ;  /* 0xffffffc0ff077424 */ /* 0x000fc800078e00ff */
[----:B-1----:R-:W-:Y:S01]  /*5320*/  IMAD R7, R12, R7, c[0x0][0x2f0] ;  /* 0x0000bc000c077624 */ /* 0x002fe200078e0207 */
[----:B------:R1:W3:Y:S04]  /*5330*/  LDS.128 R24, [R6+0x8480] ;  /* 0x0084800006187984 */ /* 0x0002e80000000c00 */
[----:B------:R-:W-:Y:S01]  /*5340*/  IMNMX R20, R7, 0x40, PT ;  /* 0x0000004007147817 */ /* 0x000fe20003800200 */
[----:B------:R1:W4:Y:S03]  /*5350*/  LDS.128 R28, [R6+0x8880] ;  /* 0x00888000061c7984 */ /* 0x0003260000000c00 */
[----:B------:R-:W-:Y:S01]  /*5360*/  ISETP.GE.AND P1, PT, R8, R20, PT ;  /* 0x000000140800720c */ /* 0x000fe20003f26270 */
[----:B--2---:R-:W-:Y:S01]  /*5370*/  IMAD.WIDE.U32 R2, R22, c[0x0][0x338], R4 ;  /* 0x0000ce0016027a25 */ /* 0x004fe200078e0004 */
[----:B------:R-:W-:Y:S01]  /*5380*/  SHF.R.S32.HI R23, RZ, 0x1f, R22 ;  /* 0x0000001fff177819 */ /* 0x000fe20000011416 */
[----:B------:R1:W2:Y:S01]  /*5390*/  LDS.128 R32, [R6+0x8c80] ;  /* 0x008c800006207984 */ /* 0x0002a20000000c00 */
[----:B------:R-:W-:-:S02]  /*53a0*/  ISETP.GE.OR P0, PT, R4, c[0x0][0x324], P1 ;  /* 0x0000c90004007a0c */ /* 0x000fc40000f06670 */
[----:B------:R-:W-:Y:S01]  /*53b0*/  P2R R21, PR, RZ, 0x2 ;  /* 0x00000002ff157803 */ /* 0x000fe20000000000 */
[----:B------:R1:W1:Y:S01]  /*53c0*/  LDS.128 R36, [R6+0x9080] ;  /* 0x0090800006247984 */ /* 0x0002620000000c00 */
[----:B------:R-:W-:-:S03]  /*53d0*/  IMAD R0, R23, c[0x0][0x338], RZ ;  /* 0x0000ce0017007a24 */ /* 0x000fc600078e02ff */
[----:B------:R1:W1:Y:S01]  /*53e0*/  LDS.128 R40, [R6+0x9480] ;  /* 0x0094800006287984 */ /* 0x0002620000000c00 */
[----:B------:R-:W-:-:S03]  /*53f0*/  IMAD R0, R22, c[0x0][0x33c], R0 ;  /* 0x0000cf0016007a24 */ /* 0x000fc600078e0200 */
[----:B------:R1:W1:Y:S01]  /*5400*/  LDS.128 R44, [R6+0x9880] ;  /* 0x00988000062c7984 */ /* 0x0002620000000c00 */
[----:B------:R-:W-:Y:S02]  /*5410*/  IMAD.IADD R3, R3, 0x1, R0 ;  /* 0x0000000103037824 */ /* 0x000fe400078e0200 */
[----:B------:R-:W-:Y:S01]  /*5420*/  IMAD.U32 R0, RZ, RZ, UR12 ;  /* 0x0000000cff007e24 */ /* 0x000fe2000f8e00ff */
[----:B------:R1:W1:Y:S03]  /*5430*/  LDS.128 R48, [R6+0x9c80] ;  /* 0x009c800006307984 */ /* 0x0002660000000c00 */
[----:B------:R-:W-:Y:S01]  /*5440*/  IMAD.WIDE.U32 R10, R0, c[0x0][0x340], R2 ;  /* 0x0000d000000a7a25 */ /* 0x000fe200078e0002 */
[----:B------:R1:W1:Y:S03]  /*5450*/  LDS.128 R52, [R6+0x80] ;  /* 0x0000800006347984 */ /* 0x0002660000000c00 */
[----:B------:R-:W-:Y:S01]  /*5460*/  IMAD.WIDE R2, R12, 0x40, R8 ;  /* 0x000000400c027825 */ /* 0x000fe200078e0208 */
[----:B------:R1:W1:Y:S01]  /*5470*/  LDS.128 R56, [R6+0x480] ;  /* 0x0004800006387984 */ /* 0x0002620000000c00 */
[----:B------:R-:W-:-:S03]  /*5480*/  IADD3 R7, R11, UR4, RZ ;  /* 0x000000040b077c10 */ /* 0x000fc6000fffe0ff */
[----:B------:R1:W1:Y:S04]  /*5490*/  LDS.128 R60, [R6+0x880] ;  /* 0x00088000063c7984 */ /* 0x0002680000000c00 */
[----:B------:R1:W1:Y:S04]  /*54a0*/  LDS.128 R64, [R6+0xc80] ;  /* 0x000c800006407984 */ /* 0x0002680000000c00 */
[----:B------:R1:W1:Y:S04]  /*54b0*/  LDS.128 R68, [R6+0x1080] ;  /* 0x0010800006447984 */ /* 0x0002680000000c00 */
[----:B------:R1:W1:Y:S04]  /*54c0*/  LDS.128 R72, [R6+0x1480] ;  /* 0x0014800006487984 */ /* 0x0002680000000c00 */
[----:B------:R1:W1:Y:S04]  /*54d0*/  LDS.128 R76, [R6+0x1880] ;  /* 0x00188000064c7984 */ /* 0x0002680000000c00 */
[----:B------:R1:W1:Y:S01]  /*54e0*/  LDS.128 R80, [R6+0x1c80] ;  /* 0x001c800006507984 */ /* 0x0002620000000c00 */
[----:B------:R-:W-:Y:S05]  /*54f0*/  @P0 BRA `(.L_x_6) ;  /* 0x0000009000000947 */ /* 0x000fea0003800000 */
[----:B--234-:R2:W3:Y:S01]  /*5500*/  LDS.128 R16, [R6+0x8080] ;  /* 0x0080800006107984 */ /* 0x01c4e20000000c00 */
[----:B------:R-:W-:-:S04]  /*5510*/  IMAD R0, R3, c[0x0][0x330], RZ ;  /* 0x0000cc0003007a24 */ /* 0x000fc800078e02ff */
[----:B------:R-:W-:Y:S01]  /*5520*/  IMAD R0, R2, c[0x0][0x334], R0 ;  /* 0x0000cd0002007a24 */ /* 0x000fe200078e0200 */
[----:B-12---:R-:W-:-:S05]  /*5530*/  MOV R6, R10 ;  /* 0x0000000a00067202 */ /* 0x006fca0000000f00 */
[----:B------:R-:W-:-:S05]  /*5540*/  IMAD.WIDE.U32 R12, R2, c[0x0][0x330], R6 ;  /* 0x0000cc00020c7a25 */ /* 0x000fca00078e0006 */
[----:B------:R-:W-:Y:S02]  /*5550*/  IADD3 R0, R13, R0, RZ ;  /* 0x000000000d007210 */ /* 0x000fe40007ffe0ff */
[----:B------:R-:W-:-:S04]  /*5560*/  LEA R14, P0, R12, c[0x0][0x318], 0x1 ;  /* 0x0000c6000c0e7a11 */ /* 0x000fc800078008ff */
[----:B------:R-:W-:-:S05]  /*5570*/  LEA.HI.X R15, R12, c[0x0][0x31c], R0, 0x1, P0 ;  /* 0x0000c7000c0f7a11 */ /* 0x000fca00000f0c00 */
[----:B---3--:R1:W-:Y:S04]  /*5580*/  STG.E.128 [R14.64], R16 ;  /* 0x000000100e007986 */ /* 0x0083e8000c101d12 */
.L_x_6:
[----:B--234-:R-:W-:Y:S05]  /*5590*/  BSYNC B0 ;  /* 0x0000000000007941 */ /* 0x01cfea0003800000 */
.L_x_5:
[----:B------:R-:W-:Y:S01]  /*55a0*/  IADD3 R0, R8, 0x8, RZ ;  /* 0x0000000808007810 */ /* 0x000fe20007ffe0ff */
[----:B------:R-:W-:Y:S03]  /*55b0*/  BSSY B0, `(.L_x_7) ;  /* 0x0000010000007945 */ /* 0x000fe60003800000 */
[----:B------:R-:W-:-:S04]  /*55c0*/  ISETP.GE.AND P0, PT, R0, R20, PT ;  /* 0x000000140000720c */ /* 0x000fc80003f06270 */
[----:B-1----:R-:W-:Y:S02]  /*55d0*/  P2R R16, PR, RZ, 0x1 ;  /* 0x00000001ff107803 */ /* 0x002fe40000000000 */
[----:B------:R-:W-:-:S13]  /*55e0*/  ISETP.GE.OR P0, PT, R4, c[0x0][0x324], P0 ;  /* 0x0000c90004007a0c */ /* 0x000fda0000706670 */
[----:B------:R-:W-:Y:S05]  /*55f0*/  @P0 BRA `(.L_x_8) ;  /* 0x000000b000000947 */ /* 0x000fea0003800000 */
[----:B------:R-:W-:Y:S02]  /*5600*/  IADD3 R0, P0, R2, 0x8, RZ ;  /* 0x0000000802007810 */ /* 0x000fe40007f1e0ff */
[----:B------:R-:W-:-:S03]  /*5610*/  MOV R13, R7 ;  /* 0x00000007000d7202 */ /* 0x000fc60000000f00 */
[----:B------:R-:W-:-:S04]  /*5620*/  IMAD.X R12, RZ, RZ, R3, P0 ;  /* 0x000000ffff0c7224 */ /* 0x000fc800000e0603 */
[----:B------:R-:W-:Y:S02]  /*5630*/  IMAD R14, R12, c[0x0][0x330], RZ ;  /* 0x0000cc000c0e7a24 */ /* 0x000fe400078e02ff */
[----:B------:R-:W-:-:S04]  /*5640*/  IMAD.MOV.U32 R12, RZ, RZ, R10 ;  /* 0x000000ffff0c7224 */ /* 0x000fc800078e000a */
[----:B------:R-:W-:-:S04]  /*5650*/  IMAD.WIDE.U32 R12, R0, c[0x0][0x330], R12 ;  /* 0x0000cc00000c7a25 */ /* 0x000fc800078e000c */
[----:B------:R-:W-:Y:S01]  /*5660*/  IMAD R0, R0, c[0x0][0x334], R14 ;  /* 0x0000cd0000007a24 */ /* 0x000fe200078e020e */
[----:B------:R-:W-:-:S04]  /*5670*/  LEA R14, P0, R12, c[0x0][0x318], 0x1 ;  /* 0x0000c6000c0e7a11 */ /* 0x000fc800078008ff */
[----:B------:R-:W-:-:S04]  /*5680*/  IADD3 R0, R13, R0, RZ ;  /* 0x000000000d007210 */ /* 0x000fc80007ffe0ff */
[----:B------:R-:W-:-:S05]  /*5690*/  LEA.HI.X R15, R12, c[0x0][0x31c], R0, 0x1, P0 ;  /* 0x0000c7000c0f7a11 */ /* 0x000fca00000f0c00 */
[----:B------:R1:W-:Y:S02]  /*56a0*/  STG.E.128 [R14.64], R24 ;  /* 0x000000180e007986 */ /* 0x0003e4000c101d12 */
.L_x_8:
[----:B------:R-:W-:Y:S05]  /*56b0*/  BSYNC B0 ;  /* 0x0000000000007941 */ /* 0x000fea0003800000 */
.L_x_7:
[----:B------:R-:W-:Y:S01]  /*56c0*/  IADD3 R0, R8, 0x10, RZ ;  /* 0x0000001008007810 */ /* 0x000fe20007ffe0ff */
[----:B------:R-:W-:Y:S03]  /*56d0*/  BSSY B0, `(.L_x_9) ;  /* 0x000000f000007945 */ /* 0x000fe60003800000 */
[----:B------:R-:W-:-:S04]  /*56e0*/  ISETP.GE.AND P6, PT, R0, R20, PT ;  /* 0x000000140000720c */ /* 0x000fc80003fc6270 */
[----:B------:R-:W-:-:S13]  /*56f0*/  ISETP.GE.OR P0, PT, R4, c[0x0][0x324], P6 ;  /* 0x0000c90004007a0c */ /* 0x000fda0003706670 */
[----:B------:R-:W-:Y:S05]  /*5700*/  @P0 BRA `(.L_x_10) ;  /* 0x000000b000000947 */ /* 0x000fea0003800000 */
[----:B------:R-:W-:Y:S02]  /*5710*/  IADD3 R0, P0, R2, 0x10, RZ ;  /* 0x0000001002007810 */ /* 0x000fe40007f1e0ff */
[----:B------:R-:W-:-:S03]  /*5720*/  MOV R13, R7 ;  /* 0x00000007000d7202 */ /* 0x000fc60000000f00 */
[----:B------:R-:W-:-:S04]  /*5730*/  IMAD.X R12, RZ, RZ, R3, P0 ;  /* 0x000000ffff0c7224 */ /* 0x000fc800000e0603 */
[----:B-1----:R-:W-:Y:S02]  /*5740*/  IMAD R14, R12, c[0x0][0x330], RZ ;  /* 0x0000cc000c0e7a24 */ /* 0x002fe400078e02ff */
[----:B------:R-:W-:-:S04]  /*5750*/  IMAD.MOV.U32 R12, RZ, RZ, R10 ;  /* 0x000000ffff0c7224 */ /* 0x000fc800078e000a */
[----:B------:R-:W-:-:S04]  /*5760*/  IMAD.WIDE.U32 R12, R0, c[0x0][0x330], R12 ;  /* 0x0000cc00000c7a25 */ /* 0x000fc800078e000c */
[----:B------:R-:W-:Y:S01]  /*5770*/  IMAD R0, R0, c[0x0][0x334], R14 ;  /* 0x0000cd0000007a24 */ /* 0x000fe200078e020e */
[----:B------:R-:W-:-:S04]  /*5780*/  LEA R14, P0, R12, c[0x0][0x318], 0x1 ;  /* 0x0000c6000c0e7a11 */ /* 0x000fc800078008ff */
[----:B------:R-:W-:-:S04]  /*5790*/  IADD3 R0, R13, R0, RZ ;  /* 0x000000000d007210 */ /* 0x000fc80007ffe0ff */
[----:B------:R-:W-:-:S05]  /*57a0*/  LEA.HI.X R15, R12, c[0x0][0x31c], R0, 0x1, P0 ;  /* 0x0000c7000c0f7a11 */ /* 0x000fca00000f0c00 */
[----:B------:R1:W-:Y:S02]  /*57b0*/  STG.E.128 [R14.64], R28 ;  /* 0x0000001c0e007986 */ /* 0x0003e4000c101d12 */
.L_x_10:
[----:B------:R-:W-:Y:S05]  /*57c0*/  BSYNC B0 ;  /* 0x0000000000007941 */ /* 0x000fea0003800000 */
.L_x_9:
        /* <DEDUP_REMOVED lines=16> */
.L_x_12:
[----:B------:R-:W-:Y:S05]  /*58d0*/  BSYNC B0 ;  /* 0x0000000000007941 */ /* 0x000fea0003800000 */
.L_x_11:
        /* <DEDUP_REMOVED lines=16> */
.L_x_14:
[----:B------:R-:W-:Y:S05]  /*59e0*/  BSYNC B0 ;  /* 0x0000000000007941 */ /* 0x000fea0003800000 */
.L_x_13:
        /* <DEDUP_REMOVED lines=16> */
.L_x_16:
[----:B------:R-:W-:Y:S05]  /*5af0*/  BSYNC B0 ;  /* 0x0000000000007941 */ /* 0x000fea0003800000 */
.L_x_15:
        /* <DEDUP_REMOVED lines=16> */
.L_x_18:
[----:B------:R-:W-:Y:S05]  /*5c00*/  BSYNC B0 ;  /* 0x0000000000007941 */ /* 0x000fea0003800000 */
.L_x_17:
[----:B------:R-:W-:Y:S01]  /*5c10*/  IADD3 R0, R8, 0x38, RZ ;  /* 0x0000003808007810 */ /* 0x000fe20007ffe0ff */
[----:B------:R-:W-:Y:S03]  /*5c20*/  BSSY B0, `(.L_x_19) ;  /* 0x000000e000007945 */ /* 0x000fe60003800000 */
[----:B------:R-:W-:-:S04]  /*5c30*/  ISETP.GE.AND P1, PT, R0, R20, PT ;  /* 0x000000140000720c */ /* 0x000fc80003f26270 */
[----:B------:R-:W-:-:S13]  /*5c40*/  ISETP.GE.OR P0, PT, R4, c[0x0][0x324], P1 ;  /* 0x0000c90004007a0c */ /* 0x000fda0000f06670 */
[----:B------:R-:W-:Y:S05]  /*5c50*/  @P0 BRA `(.L_x_20) ;  /* 0x000000a000000947 */ /* 0x000fea0003800000 */
[----:B------:R-:W-:-:S04]  /*5c60*/  IADD3 R0, P0, R2, 0x38, RZ ;  /* 0x0000003802007810 */ /* 0x000fc80007f1e0ff */
[----:B------:R-:W-:-:S05]  /*5c70*/  IADD3.X R6, RZ, R3, RZ, P0, !PT ;  /* 0x00000003ff067210 */ /* 0x000fca00007fe4ff */
[----:B------:R-:W-:Y:S01]  /*5c80*/  IMAD R11, R6, c[0x0][0x330], RZ ;  /* 0x0000cc00060b7a24 */ /* 0x000fe200078e02ff */
[----:B------:R-:W-:-:S05]  /*5c90*/  MOV R6, R10 ;  /* 0x0000000a00067202 */ /* 0x000fca0000000f00 */
[----:B------:R-:W-:-:S04]  /*5ca0*/  IMAD.WIDE.U32 R8, R0, c[0x0][0x330], R6 ;  /* 0x0000cc0000087a25 */ /* 0x000fc800078e0006 */
[----:B------:R-:W-:Y:S01]  /*5cb0*/  IMAD R0, R0, c[0x0][0x334], R11 ;  /* 0x0000cd0000007a24 */ /* 0x000fe200078e020b */
[----:B------:R-:W-:-:S04]  /*5cc0*/  LEA R6, P0, R8, c[0x0][0x318], 0x1 ;  /* 0x0000c60008067a11 */ /* 0x000fc800078008ff */
[----:B------:R-:W-:-:S04]  /*5cd0*/  IADD3 R0, R9, R0, RZ ;  /* 0x0000000009007210 */ /* 0x000fc80007ffe0ff */
[----:B------:R-:W-:-:S05]  /*5ce0*/  LEA.HI.X R7, R8, c[0x0][0x31c], R0, 0x1, P0 ;  /* 0x0000c70008077a11 */ /* 0x000fca00000f0c00 */
[----:B------:R2:W-:Y:S02]  /*5cf0*/  STG.E.128 [R6.64], R48 ;  /* 0x0000003006007986 */ /* 0x0005e4000c101d12 */
.L_x_20:
[----:B------:R-:W-:Y:S05]  /*5d00*/  BSYNC B0 ;  /* 0x0000000000007941 */ /* 0x000fea0003800000 */
.L_x_19:
[----:B------:R-:W-:Y:S01]  /*5d10*/  IMAD R0, R23, c[0x0][0x308], RZ ;  /* 0x0000c20017007a24 */ /* 0x000fe200078e02ff */
[----:B------:R-:W-:Y:S01]  /*5d20*/  ISETP.NE.AND P0, PT, R21, RZ, PT ;  /* 0x000000ff1500720c */ /* 0x000fe20003f05270 */
[----:B--2---:R-:W-:Y:S01]  /*5d30*/  IMAD.WIDE.U32 R6, R22, c[0x0][0x308], R4 ;  /* 0x0000c20016067a25 */ /* 0x004fe200078e0004 */
[----:B------:R-:W-:Y:S01]  /*5d40*/  ULDC.64 UR4, c[0x0][0x310] ;  /* 0x0000c40000047ab9 */ /* 0x000fe20000000a00 */
[----:B------:R-:W-:Y:S01]  /*5d50*/  BSSY B0, `(.L_x_21) ;  /* 0x0000012000007945 */ /* 0x000fe20003800000 */
[----:B------:R-:W-:Y:S01]  /*5d60*/  ISETP.GE.OR P0, PT, R4, c[0x0][0x2f4], P0 ;  /* 0x0000bd0004007a0c */ /* 0x000fe20000706670 */
[----:B------:R-:W-:Y:S01]  /*5d70*/  IMAD R0, R22, c[0x0][0x30c], R0 ;  /* 0x0000c30016007a24 */ /* 0x000fe200078e0200 */
[----:B------:R-:W-:-:S04]  /*5d80*/  UIMAD UR4, UR6, UR4, URZ ;  /* 0x00000004060472a4 */ /* 0x000fc8000f8e023f */
[----:B------:R-:W-:Y:S01]  /*5d90*/  IADD3 R7, R7, R0, RZ ;  /* 0x0000000007077210 */ /* 0x000fe20007ffe0ff */
[----:B------:R-:W-:Y:S01]  /*5da0*/  UIMAD UR4, UR12, UR5, UR4 ;  /* 0x000000050c0472a4 */ /* 0x000fe2000f8e0204 */
[----:B------:R-:W-:-:S05]  /*5db0*/  MOV R0, UR12 ;  /* 0x0000000c00007c02 */ /* 0x000fca0008000f00 */
[----:B------:R-:W-:-:S05]  /*5dc0*/  IMAD.WIDE.U32 R8, R0, c[0x0][0x310], R6 ;  /* 0x0000c40000087a25 */ /* 0x000fca00078e0006 */
[----:B------:R-:W-:Y:S01]  /*5dd0*/  IADD3 R7, R9, UR4, RZ ;  /* 0x0000000409077c10 */ /* 0x000fe2000fffe0ff */
[----:B------:R-:W-:Y:S05]  /*5de0*/  @P0 BRA `(.L_x_22) ;  /* 0x0000008000000947 */ /* 0x000fea0003800000 */
[----:B------:R-:W-:Y:S01]  /*5df0*/  MOV R6, R8 ;  /* 0x0000000800067202 */ /* 0x000fe20000000f00 */
[----:B------:R-:W-:-:S04]  /*5e00*/  IMAD R0, R3, c[0x0][0x300], RZ ;  /* 0x0000c00003007a24 */ /* 0x000fc800078e02ff */
[----:B------:R-:W-:-:S04]  /*5e10*/  IMAD.WIDE.U32 R10, R2, c[0x0][0x300], R6 ;  /* 0x0000c000020a7a25 */ /* 0x000fc800078e0006 */
[----:B------:R-:W-:Y:S01]  /*5e20*/  IMAD R0, R2, c[0x0][0x304], R0 ;  /* 0x0000c10002007a24 */ /* 0x000fe200078e0200 */
[----:B------:R-:W-:-:S04]  /*5e30*/  LEA R12, P0, R10, c[0x0][0x2e8], 0x1 ;  /* 0x0000ba000a0c7a11 */ /* 0x000fc800078008ff */
[----:B------:R-:W-:-:S04]  /*5e40*/  IADD3 R0, R11, R0, RZ ;  /* 0x000000000b007210 */ /* 0x000fc80007ffe0ff */
[----:B------:R-:W-:-:S05]  /*5e50*/  LEA.HI.X R13, R10, c[0x0][0x2ec], R0, 0x1, P0 ;  /* 0x0000bb000a0d7a11 */ /* 0x000fca00000f0c00 */
[----:B------:R2:W-:Y:S02]  /*5e60*/  STG.E.128 [R12.64], R52 ;  /* 0x000000340c007986 */ /* 0x0005e4000c101d12 */
.L_x_22:
[----:B------:R-:W-:Y:S05]  /*5e70*/  BSYNC B0 ;  /* 0x0000000000007941 */ /* 0x000fea0003800000 */
.L_x_21:
[----:B------:R-:W-:Y:S01]  /*5e80*/  ISETP.NE.AND P0, PT, R16, RZ, PT ;  /* 0x000000ff1000720c */ /* 0x000fe20003f05270 */
[----:B------:R-:W-:Y:S03]  /*5e90*/  BSSY B0, `(.L_x_23) ;  /* 0x000000e000007945 */ /* 0x000fe60003800000 */
[----:B------:R-:W-:-:S13]  /*5ea0*/  ISETP.GE.OR P0, PT, R4, c[0x0][0x2f4], P0 ;  /* 0x0000bd0004007a0c */ /* 0x000fda0000706670 */
[----:B------:R-:W-:Y:S05]  /*5eb0*/  @P0 BRA `(.L_x_24) ;  /* 0x000000b000000947 */ /* 0x000fea0003800000 */
[----:B------:R-:W-:Y:S02]  /*5ec0*/  IADD3 R0, P0, R2, 0x8, RZ ;  /* 0x0000000802007810 */ /* 0x000fe40007f1e0ff */
[----:B------:R-:W-:-:S03]  /*5ed0*/  MOV R11, R7 ;  /* 0x00000007000b7202 */ /* 0x000fc60000000f00 */
[----:B------:R-:W-:-:S04]  /*5ee0*/  IMAD.X R10, RZ, RZ, R3, P0 ;  /* 0x000000ffff0a7224 */ /* 0x000fc800000e0603 */
[----:B--2---:R-:W-:Y:S02]  /*5ef0*/  IMAD R12, R10, c[0x0][0x300], RZ ;  /* 0x0000c0000a0c7a24 */ /* 0x004fe400078e02ff */
[----:B------:R-:W-:-:S04]  /*5f00*/  IMAD.MOV.U32 R10, RZ, RZ, R8 ;  /* 0x000000ffff0a7224 */ /* 0x000fc800078e0008 */
[----:B------:R-:W-:-:S04]  /*5f10*/  IMAD.WIDE.U32 R10, R0, c[0x0][0x300], R10 ;  /* 0x0000c000000a7a25 */ /* 0x000fc800078e000a */
[----:B------:R-:W-:Y:S01]  /*5f20*/  IMAD R0, R0, c[0x0][0x304], R12 ;  /* 0x0000c10000007a24 */ /* 0x000fe200078e020c */
[----:B------:R-:W-:-:S04]  /*5f30*/  LEA R12, P0, R10, c[0x0][0x2e8], 0x1 ;  /* 0x0000ba000a0c7a11 */ /* 0x000fc800078008ff */
[----:B------:R-:W-:-:S04]  /*5f40*/  IADD3 R0, R11, R0, RZ ;  /* 0x000000000b007210 */ /* 0x000fc80007ffe0ff */
[----:B------:R-:W-:-:S05]  /*5f50*/  LEA.HI.X R13, R10, c[0x0][0x2ec], R0, 0x1, P0 ;  /* 0x0000bb000a0d7a11 */ /* 0x000fca00000f0c00 */
[----:B------:R2:W-:Y:S02]  /*5f60*/  STG.E.128 [R12.64], R56 ;  /* 0x000000380c007986 */ /* 0x0005e4000c101d12 */
.L_x_24:
[----:B------:R-:W-:Y:S05]  /*5f70*/  BSYNC B0 ;  /* 0x0000000000007941 */ /* 0x000fea0003800000 */
.L_x_23:
[----:B------:R-:W-:Y:S01]  /*5f80*/  ISETP.GE.OR P6, PT, R4, c[0x0][0x2f4], P6 ;  /* 0x0000bd0004007a0c */ /* 0x000fe200037c6670 */
[----:B------:R-:W-:-:S12]  /*5f90*/  BSSY B0, `(.L_x_25) ;  /* 0x000000d000007945 */ /* 0x000fd80003800000 */
        /* <DEDUP_REMOVED lines=12> */
.L_x_26:
[----:B------:R-:W-:Y:S05]  /*6060*/  BSYNC B0 ;  /* 0x0000000000007941 */ /* 0x000fea0003800000 */
.L_x_25:
        /* <DEDUP_REMOVED lines=14> */
.L_x_28:
[----:B------:R-:W-:Y:S05]  /*6150*/  BSYNC B0 ;  /* 0x0000000000007941 */ /* 0x000fea0003800000 */
.L_x_27:
        /* <DEDUP_REMOVED lines=14> */
.L_x_30:
[----:B------:R-:W-:Y:S05]  /*6240*/  BSYNC B0 ;  /* 0x0000000000007941 */ /* 0x000fea0003800000 */
.L_x_29:
        /* <DEDUP_REMOVED lines=14> */
.L_x_32:
[----:B------:R-:W-:Y:S05]  /*6330*/  BSYNC B0 ;  /* 0x0000000000007941 */ /* 0x000fea0003800000 */
.L_x_31:
        /* <DEDUP_REMOVED lines=14> */
.L_x_34:
[----:B------:R-:W-:Y:S05]  /*6420*/  BSYNC B0 ;  /* 0x0000000000007941 */ /* 0x000fea0003800000 */
.L_x_33:
[----:B------:R-:W-:-:S13]  /*6430*/  ISETP.GE.OR P1, PT, R4, c[0x0][0x2f4], P1 ;  /* 0x0000bd0004007a0c */ /* 0x000fda0000f26670 */
[----:B------:R-:W-:Y:S05]  /*6440*/  @P1 EXIT ;  /* 0x000000000000194d */ /* 0x000fea0003800000 */
[----:B------:R-:W-:-:S05]  /*6450*/  IADD3 R0, P0, R2, 0x38, RZ ;  /* 0x0000003802007810 */ /* 0x000fca0007f1e0ff */
[----:B------:R-:W-:Y:S01]  /*6460*/  IMAD.X R2, RZ, RZ, R3, P0 ;  /* 0x000000ffff027224 */ /* 0x000fe200000e0603 */
[----:B------:R-:W-:-:S03]  /*6470*/  MOV R3, R7 ;  /* 0x0000000700037202 */ /* 0x000fc60000000f00 */
[----:B------:R-:W-:Y:S02]  /*6480*/  IMAD R6, R2, c[0x0][0x300], RZ ;  /* 0x0000c00002067a24 */ /* 0x000fe400078e02ff */
[----:B------:R-:W-:-:S04]  /*6490*/  IMAD.MOV.U32 R2, RZ, RZ, R8 ;  /* 0x000000ffff027224 */ /* 0x000fc800078e0008 */
[----:B------:R-:W-:-:S04]  /*64a0*/  IMAD.WIDE.U32 R4, R0, c[0x0][0x300], R2 ;  /* 0x0000c00000047a25 */ /* 0x000fc800078e0002 */
[----:B------:R-:W-:Y:S01]  /*64b0*/  IMAD R0, R0, c[0x0][0x304], R6 ;  /* 0x0000c10000007a24 */ /* 0x000fe200078e0206 */
[----:B------:R-:W-:-:S04]  /*64c0*/  LEA R2, P0, R4, c[0x0][0x2e8], 0x1 ;  /* 0x0000ba0004027a11 */ /* 0x000fc800078008ff */
[----:B------:R-:W-:-:S04]  /*64d0*/  IADD3 R0, R5, R0, RZ ;  /* 0x0000000005007210 */ /* 0x000fc80007ffe0ff */
[----:B------:R-:W-:-:S05]  /*64e0*/  LEA.HI.X R3, R4, c[0x0][0x2ec], R0, 0x1, P0 ;  /* 0x0000bb0004037a11 */ /* 0x000fca00000f0c00 */
[----:B------:R-:W-:Y:S01]  /*64f0*/  STG.E.128 [R2.64], R80 ;  /* 0x0000005002007986 */ /* 0x000fe2000c101d12 */
[----:B------:R-:W-:Y:S05]  /*6500*/  EXIT ;  /* 0x000000000000794d */ /* 0x000fea0003800000 */
.L_x_35:
[----:B------:R-:W-:-:S00]  /*6510*/  BRA `(.L_x_35) ;  /* 0xfffffff000007947 */ /* 0x000fc0000383ffff */
[----:B------:R-:W-:-:S00]  /*6520*/  NOP ;  /* 0x0000000000007918 */ /* 0x000fc00000000000 */
        /* <DEDUP_REMOVED lines=13> */
.L_x_1146:


//--------------------- .text._ZN7cutlass13device_kernelIN5flash19enable_sm80_to_sm89INS1_16FlashAttnBwdSm80INS1_25CollectiveMainloopBwdSm80ILi1ELi1EN4cute5tupleIJNS5_1CILi32EEENS7_ILi64EEENS7_ILi256EEEEEENS_6half_tEfNS_4arch4Sm80ELb0ELb0ELb1ELb0ELb0ELb0ELb0ELb0ELi2ELi2ELi2ELi1ELb1EEENS1_24CollectiveEpilogueBwdGQAISB_fSE_Li256ELb0ELb0EEENS1_19SingleTileSchedulerILb0ELb0ELb0ELi64EEEEEEEEEvNT_6ParamsE --------------------------
	.section	.text._ZN7cutlass13device_kernelIN5flash19enable_sm80_to_sm89INS1_16FlashAttnBwdSm80INS1_25CollectiveMainloopBwdSm80ILi1ELi1EN4cute5tupleIJNS5_1CILi32EEENS7_ILi64EEENS7_ILi256EEEEEENS_6half_tEfNS_4arch4Sm80ELb0ELb0ELb1ELb0ELb0ELb0ELb0ELb0ELi2ELi2ELi2ELi1ELb1EEENS1_24CollectiveEpilogueBwdGQAISB_fSE_Li256ELb0ELb0EEENS1_19SingleTileSchedulerILb0ELb0ELb0ELi64EEEEEEEEEvNT_6ParamsE,"ax",@progbits
	.sectioninfo	@"SHI_REGISTERS=255"
	.align	128
.text._ZN7cutlass13device_kernelIN5flash19enable_sm80_to_sm89INS1_16FlashAttnBwdSm80INS1_25CollectiveMainloopBwdSm80ILi1ELi1EN4cute5tupleIJNS5_1CILi32EEENS7_ILi64EEENS7_ILi256EEEEEENS_6half_tEfNS_4arch4Sm80ELb0ELb0ELb1ELb0ELb0ELb0ELb0ELb0ELi2ELi2ELi2ELi1ELb1EEENS1_24CollectiveEpilogueBwdGQAISB_fSE_Li256ELb0ELb0EEENS1_19SingleTileSchedulerILb0ELb0ELb0ELi64EEEEEEEEEvNT_6ParamsE:
        .type           _ZN7cutlass13device_kernelIN5flash19enable_sm80_to_sm89INS1_16FlashAttnBwdSm80INS1_25CollectiveMainloopBwdSm80ILi1ELi1EN4cute5tupleIJNS5_1CILi32EEENS7_ILi64EEENS7_ILi256EEEEEENS_6half_tEfNS_4arch4Sm80ELb0ELb0ELb1ELb0ELb0ELb0ELb0ELb0ELi2ELi2ELi2ELi1ELb1EEENS1_24CollectiveEpilogueBwdGQAISB_fSE_Li256ELb0ELb0EEENS1_19SingleTileSchedulerILb0ELb0ELb0ELi64EEEEEEEEEvNT_6ParamsE,@function
        .size           _ZN7cutlass13device_kernelIN5flash19enable_sm80_to_sm89INS1_16FlashAttnBwdSm80INS1_25CollectiveMainloopBwdSm80ILi1ELi1EN4cute5tupleIJNS5_1CILi32EEENS7_ILi64EEENS7_ILi256EEEEEENS_6half_tEfNS_4arch4Sm80ELb0ELb0ELb1ELb0ELb0ELb0ELb0ELb0ELi2ELi2ELi2ELi1ELb1EEENS1_24CollectiveEpilogueBwdGQAISB_fSE_Li256ELb0ELb0EEENS1_19SingleTileSchedulerILb0ELb0ELb0ELi64EEEEEEEEEvNT_6ParamsE,(.L_x_1147 - _ZN7cutlass13device_kernelIN5flash19enable_sm80_to_sm89INS1_16FlashAttnBwdSm80INS1_25CollectiveMainloopBwdSm80ILi1ELi1EN4cute5tupleIJNS5_1CILi32EEENS7_ILi64EEENS7_ILi256EEEEEENS_6half_tEfNS_4arch4Sm80ELb0ELb0ELb1ELb0ELb0ELb0ELb0ELb0ELi2ELi2ELi2ELi1ELb1EEENS1_24CollectiveEpilogueBwdGQAISB_fSE_Li256ELb0ELb0EEENS1_19SingleTileSchedulerILb0ELb0ELb0ELi64EEEEEEEEEvNT_6ParamsE)
        .other          _ZN7cutlass13device_kernelIN5flash19enable_sm80_to_sm89INS1_16FlashAttnBwdSm80INS1_25CollectiveMainloopBwdSm80ILi1ELi1EN4cute5tupleIJNS5_1CILi32EEENS7_ILi64EEENS7_ILi256EEEEEENS_6half_tEfNS_4arch4Sm80ELb0ELb0ELb1ELb0ELb0ELb0ELb0ELb0ELi2ELi2ELi2ELi1ELb1EEENS1_24CollectiveEpilogueBwdGQAISB_fSE_Li256ELb0ELb0EEENS1_19SingleTileSchedulerILb0ELb0ELb0ELi64EEEEEEEEEvNT_6ParamsE,@"STO_CUDA_ENTRY STV_DEFAULT"
_ZN7cutlass13device_kernelIN5flash19enable_sm80_to_sm89INS1_16FlashAttnBwdSm80INS1_25CollectiveMainloopBwdSm80ILi1ELi1EN4cute5tupleIJNS5_1CILi32EEENS7_ILi64EEENS7_ILi256EEEEEENS_6half_tEfNS_4arch4Sm80ELb0ELb0ELb1ELb0ELb0ELb0ELb0ELb0ELi2ELi2ELi2ELi1ELb1EEENS1_24CollectiveEpilogueBwdGQAISB_fSE_Li256ELb0ELb0EEENS1_19SingleTileSchedulerILb0ELb0ELb0ELi64EEEEEEEEEvNT_6ParamsE:
        /* <DEDUP_REMOVED lines=17> */
[----:B------:R-:W-:Y:S01]  /*0110*/  ULDC.64 UR18, c[0x0][0x118] ;  /* 0x0000460000127ab9 */ /* 0x000fe20000000a00 */
[----:B------:R-:W-:Y:S01]  /*0120*/  CS2R R142, SRZ ;  /* 0x00000000008e7805 */ /* 0x000fe2000001ff00 */
[----:B------:R-:W-:Y:S01]  /*0130*/  UIMAD UR13, UR12, UR5, UR4 ;  /* 0x000000050c0d72a4 */ /* 0x000fe2000f8e0204 */
[----:B------:R-:W-:Y:S01]  /*0140*/  CS2R R140, SRZ ;  /* 0x00000000008c7805 */ /* 0x000fe2000001ff00 */
[----:B------:R-:W-:Y:S01]  /*0150*/  CS2R R146, SRZ ;  /* 0x0000000000927805 */ /* 0x000fe2000001ff00 */
[----:B------:R-:W-:Y:S01]  /*0160*/  ULDC.64 UR4, c[0x0][0x278] ;  /* 0x00009e0000047ab9 */ /* 0x000fe20000000a00 */
[----:B------:R-:W-:Y:S01]  /*0170*/  CS2R R144, SRZ ;  /* 0x0000000000907805 */ /* 0x000fe2000001ff00 */
[----:B------:R-:W-:Y:S01]  /*0180*/  UIMAD UR8, UR10, UR4, URZ ;  /* 0x000000040a0872a4 */ /* 0x000fe2000f8e023f */
[----:B------:R-:W-:Y:S01]  /*0190*/  CS2R R138, SRZ ;  /* 0x00000000008a7805 */ /* 0x000fe2000001ff00 */
[----:B------:R-:W-:Y:S01]  /*01a0*/  UIMAD.WIDE.U32 UR14, UR12, UR4, URZ ;  /* 0x000000040c0e72a5 */ /* 0x000fe2000f8e003f */
[----:B------:R-:W-:Y:S01]  /*01b0*/  CS2R R136, SRZ ;  /* 0x0000000000887805 */ /* 0x000fe2000001ff00 */
[----:B------:R-:W-:Y:S01]  /*01c0*/  UIMAD UR8, UR12, UR5, UR8 ;  /* 0x000000050c0872a4 */ /* 0x000fe2000f8e0208 */
[--C-:B-1----:R-:W-:Y:S01]  /*01d0*/  IMAD.MOV.U32 R154, RZ, RZ, R2.reuse ;  /* 0x000000ffff9a7224 */ /* 0x102fe200078e0002 */
[----:B--2---:R-:W-:Y:S01]  /*01e0*/  UIMAD.WIDE.U32 UR16, UR11, UR7, URZ ;  /* 0x000000070b1072a5 */ /* 0x004fe2000f8e003f */
[----:B------:R-:W-:Y:S01]  /*01f0*/  IMAD.MOV.U32 R154, RZ, RZ, R2 ;  /* 0x000000ffff9a7224 */ /* 0x000fe200078e0002 */
[----:B------:R-:W-:Y:S01]  /*0200*/  UMOV UR6, UR11 ;  /* 0x0000000b00067c82 */ /* 0x000fe20008000000 */
[----:B------:R1:W-:Y:S01]  /*0210*/  STL [R1+0x70], R2 ;  /* 0x0000700201007387 */ /* 0x0003e20000100800 */
[----:B------:R-:W-:Y:S01]  /*0220*/  ULDC UR7, c[0x0][0x250] ;  /* 0x0000940000077ab9 */ /* 0x000fe20000000800 */
[C---:B------:R-:W-:Y:S01]  /*0230*/  IMAD.SHL.U32 R4, R154.reuse, 0x4, RZ ;  /* 0x000000049a047824 */ /* 0x040fe200078e00ff */
[----:B------:R-:W-:Y:S01]  /*0240*/  SHF.R.S32.HI R31, RZ, 0x1f, R154 ;  /* 0x0000001fff1f7819 */ /* 0x000fe2000001149a */
[----:B------:R-:W-:Y:S01]  /*0250*/  @UP0 USHF.R.U32.HI UR6, URZ, UR7, UR17 ;  /* 0x000000073f060299 */ /* 0x000fe20008011611 */
[----:B------:R-:W-:Y:S01]  /*0260*/  IMAD.U32 R3, RZ, RZ, UR11 ;  /* 0x0000000bff037e24 */ /* 0x000fe2000f8e00ff */
[----:B------:R-:W-:Y:S01]  /*0270*/  ULDC.64 UR4, c[0x0][0x1e0] ;  /* 0x0000780000047ab9 */ /* 0x000fe20000000a00 */
[-C--:B------:R-:W-:Y:S01]  /*0280*/  LEA.HI R29, R31, R154.reuse, RZ, 0x3 ;  /* 0x0000009a1f1d7211 */ /* 0x080fe200078f18ff */
[----:B------:R-:W-:Y:S01]  /*0290*/  USHF.R.S32.HI UR9, URZ, 0x1f, UR6 ;  /* 0x0000001f3f097899 */ /* 0x000fe20008011406 */
[--C-:B------:R-:W-:Y:S01]  /*02a0*/  SHF.R.S32.HI R5, RZ, 0x1f, R4.reuse ;  /* 0x0000001fff057819 */ /* 0x100fe20000011404 */
[----:B------:R-:W-:Y:S01]  /*02b0*/  UIADD3 UR8, UR15, UR8, URZ ;  /* 0x000000080f087290 */ /* 0x000fe2000fffe03f */
[----:B------:R-:W-:Y:S01]  /*02c0*/  LOP3.LUT R0, R29, 0xfffffff8, RZ, 0xc0, !PT ;  /* 0xfffffff81d007812 */ /* 0x000fe200078ec0ff */
[----:B------:R-:W-:Y:S01]  /*02d0*/  UIMAD UR4, UR9, UR4, URZ ;  /* 0x00000004090472a4 */ /* 0x000fe2000f8e023f */
[----:B------:R-:W-:Y:S01]  /*02e0*/  SHF.R.S32.HI R38, RZ, 0x3, R29 ;  /* 0x00000003ff267819 */ /* 0x000fe2000001141d */
[----:B------:R2:W-:Y:S01]  /*02f0*/  STL.64 [R1+0x78], R4 ;  /* 0x0000780401007387 */ /* 0x0005e20000100a00 */
[----:B------:R-:W-:Y:S01]  /*0300*/  IMAD.WIDE.U32 R20, R3, c[0x0][0x288], R4 ;  /* 0x0000a20003147a25 */ /* 0x000fe200078e0004 */
[----:B------:R-:W-:Y:S01]  /*0310*/  UIMAD UR7, UR6, UR5, UR4 ;  /* 0x00000005060772a4 */ /* 0x000fe2000f8e0204 */
[----:B------:R-:W-:Y:S01]  /*0320*/  SHF.R.S32.HI R39, RZ, 0x1f, R38 ;  /* 0x0000001fff277819 */ /* 0x000fe20000011426 */
[----:B------:R-:W-:Y:S01]  /*0330*/  CS2R R134, SRZ ;  /* 0x0000000000867805 */ /* 0x000fe2000001ff00 */
        /* <DEDUP_REMOVED lines=16> */
[----:B------:R1:W-:Y:S01]  /*0440*/  STL.64 [R1+0x58], R38 ;  /* 0x0000582601007387 */ /* 0x0003e20000100a00 */
[----:B------:R-:W-:Y:S01]  /*0450*/  UIMAD UR4, UR12, UR5, UR4 ;  /* 0x000000050c0472a4 */ /* 0x000fe2000f8e0204 */
[----:B------:R-:W-:Y:S01]  /*0460*/  IMAD.SHL.U32 R6, R38, 0x40, RZ ;  /* 0x0000004026067824 */ /* 0x000fe200078e00ff */
[----:B------:R-:W-:Y:S01]  /*0470*/  IADD3 R3, R3, UR16, RZ ;  /* 0x0000001003037c10 */ /* 0x000fe2000fffe0ff */
[----:B------:R-:W-:Y:S01]  /*0480*/  IMAD.U32 R23, RZ, RZ, UR11 ;  /* 0x0000000bff177e24 */ /* 0x000fe2000f8e00ff */
[----:B------:R-:W-:Y:S01]  /*0490*/  LEA R26, P2, R12, c[0x0][0x258], 0x2 ;  /* 0x000096000c1a7a11 */ /* 0x000fe200078410ff */
[----:B--2---:R-:W-:Y:S01]  /*04a0*/  IMAD.WIDE.U32 R4, R0, c[0x0][0x1e0], R14 ;  /* 0x0000780000047a25 */ /* 0x004fe200078e000e */
[----:B------:R-:W-:Y:S01]  /*04b0*/  ISETP.GE.AND P4, PT, R14, c[0x0][0x1cc], PT ;  /* 0x000073000e007a0c */ /* 0x000fe20003f86270 */
[----:B------:R-:W-:Y:S01]  /*04c0*/  CS2R R132, SRZ ;  /* 0x0000000000847805 */ /* 0x000fe2000001ff00 */
[----:B------:R-:W-:Y:S01]  /*04d0*/  ISETP.GE.AND P3, PT, R28, c[0x0][0x1cc], PT ;  /* 0x000073001c007a0c */ /* 0x000fe20003f66270 */
[----:B------:R-:W-:Y:S01]  /*04e0*/  IMAD.U32 R0, RZ, RZ, UR12 ;  /* 0x0000000cff007e24 */ /* 0x000fe2000f8e00ff */
[----:B------:R-:W-:Y:S01]  /*04f0*/  IADD3 R5, R5, UR7, RZ ;  /* 0x0000000705057c10 */ /* 0x000fe2000fffe0ff */
[----:B------:R-:W-:Y:S01]  /*0500*/  ULDC.64 UR6, c[0x0][0x270] ;  /* 0x00009c0000067ab9 */ /* 0x000fe20000000a00 */
[----:B------:R-:W-:Y:S01]  /*0510*/  IMAD.WIDE.U32 R2, R8, c[0x0][0x1b8], R2 ;  /* 0x00006e0008027a25 */ /* 0x000fe200078e0002 */
[----:B------:R-:W-:Y:S01]  /*0520*/  UIMAD UR6, UR9, UR6, URZ ;  /* 0x00000006090672a4 */ /* 0x000fe2000f8e023f */
[----:B------:R-:W-:Y:S01]  /*0530*/  IADD3 R25, R14, 0x80, RZ ;  /* 0x000000800e197810 */ /* 0x000fe20007ffe0ff */
[----:B------:R-:W-:Y:S01]  /*0540*/  CS2R R126, SRZ ;  /* 0x00000000007e7805 */ /* 0x000fe2000001ff00 */
        /* <DEDUP_REMOVED lines=32> */
[----:B------:R-:W-:Y:S01]  /*0750*/  IMAD.IADD R0, R7, 0x1, R10 ;  /* 0x0000000107007824 */ /* 0x000fe200078e020a */
[----:B------:R-:W-:Y:S01]  /*0760*/  CS2R R124, SRZ ;  /* 0x00000000007c7805 */ /* 0x000fe2000001ff00 */
[----:B------:R-:W-:Y:S01]  /*0770*/  IMAD.IADD R5, R5, 0x1, R11 ;  /* 0x0000000105057824 */ /* 0x000fe200078e020b */
[----:B------:R-:W-:Y:S01]  /*0780*/  LOP3.LUT R10, R22, R9, R3, 0xf6, !PT ;  /* 0x00000009160a7212 */ /* 0x000fe200078ef603 */
[----:B------:R-:W-:Y:S01]  /*0790*/  IMAD.MOV.U32 R7, RZ, RZ, c[0x0][0x1dc] ;  /* 0x00007700ff077624 */ /* 0x000fe200078e00ff */
[----:B------:R-:W-:Y:S01]  /*07a0*/  LEA.HI.X R3, R6, c[0x0][0x1c4], R0, 0x1, P1 ;  /* 0x0000710006037a11 */ /* 0x000fe200008f0c00 */
[----:B------:R-:W-:Y:S01]  /*07b0*/  IMAD.MOV.U32 R0, RZ, RZ, c[0x0][0x1a8] ;  /* 0x00006a00ff007624 */ /* 0x000fe200078e00ff */
[----:B------:R-:W-:Y:S01]  /*07c0*/  LEA.HI.X R9, R4, c[0x0][0x194], R5, 0x1, P0 ;  /* 0x0000650004097a11 */ /* 0x000fe200000f0c05 */
[----:B------:R-:W-:Y:S01]  /*07d0*/  IMAD.MOV.U32 R6, RZ, RZ, c[0x0][0x1ac] ;  /* 0x00006b00ff067624 */ /* 0x000fe200078e00ff */
[----:B------:R-:W-:Y:S01]  /*07e0*/  CS2R R130, SRZ ;  /* 0x0000000000827805 */ /* 0x000fe2000001ff00 */
[----:B------:R-:W-:Y:S01]  /*07f0*/  IMAD.MOV.U32 R5, RZ, RZ, c[0x0][0x1d8] ;  /* 0x00007600ff057624 */ /* 0x000fe200078e00ff */
[----:B------:R-:W-:Y:S01]  /*0800*/  LEA R12, P0, R0, R8, 0x6 ;  /* 0x00000008000c7211 */ /* 0x000fe200078030ff */
[----:B------:R-:W-:Y:S01]  /*0810*/  IMAD.SHL.U32 R33, R10, 0x2, RZ ;  /* 0x000000020a217824 */ /* 0x000fe200078e00ff */
[----:B------:R-:W-:Y:S01]  /*0820*/  CS2R R128, SRZ ;  /* 0x0000000000807805 */ /* 0x000fe2000001ff00 */
        /* <DEDUP_REMOVED lines=37> */
[----:B------:R-:W-:Y:S01]  /*0a80*/  ISETP.GE.AND P6, PT, R25, c[0x0][0x1fc], PT ;  /* 0x00007f0019007a0c */ /* 0x000fe20003fc6270 */
[----:B------:R-:W-:Y:S01]  /*0a90*/  CS2R R122, SRZ ;  /* 0x00000000007a7805 */ /* 0x000fe2000001ff00 */
[----:B------:R-:W-:Y:S01]  /*0aa0*/  IMAD.WIDE.U32 R10, R23, c[0x0][0x180], R10 ;  /* 0x00006000170a7a25 */ /* 0x000fe200078e000a */
[----:B------:R2:W-:Y:S01]  /*0ab0*/  LDGSTS.E.BYPASS.LTC128B.128 [R33+0xe080], [R2.64+0x180], !P5 ;  /* 0x0e08018002217fae */ /* 0x0005e2000e901d52 */
[----:B------:R-:W-:Y:S01]  /*0ac0*/  ISETP.GE.AND P5, PT, R14, c[0x0][0x19c], PT ;  /* 0x000067000e007a0c */ /* 0x000fe20003fa6270 */
[----:B------:R-:W-:Y:S01]  /*0ad0*/  CS2R R120, SRZ ;  /* 0x0000000000787805 */ /* 0x000fe2000001ff00 */
[----:B------:R-:W-:Y:S01]  /*0ae0*/  CS2R R118, SRZ ;  /* 0x0000000000767805 */ /* 0x000fe2000001ff00 */
[----:B------:R3:W-:Y:S01]  /*0af0*/  LDGSTS.E.BYPASS.LTC128B.128 [R33+0x9080], [R4.64], !P4 ;  /* 0x0908000004217fae */ /* 0x0007e2000e101d52 */
[----:B------:R-:W-:Y:S01]  /*0b00*/  ISETP.GE.AND P4, PT, R28, c[0x0][0x19c], PT ;  /* 0x000067001c007a0c */ /* 0x000fe20003f86270 */
[----:B------:R-:W-:Y:S01]  /*0b10*/  CS2R R116, SRZ ;  /* 0x0000000000747805 */ /* 0x000fe2000001ff00 */
[----:B------:R-:W-:Y:S01]  /*0b20*/  CS2R R110, SRZ ;  /* 0x00000000006e7805 */ /* 0x000fe2000001ff00 */
[----:B------:R3:W-:Y:S01]  /*0b30*/  LDGSTS.E.BYPASS.LTC128B.128 [R33+0xb080], [R4.64+0x80], !P3 ;  /* 0x0b08008004217fae */ /* 0x0007e2000d901d52 */
[C---:B------:R-:W-:Y:S01]  /*0b40*/  ISETP.LT.OR P0, PT, R0.reuse, 0x1, P4 ;  /* 0x000000010000780c */ /* 0x040fe20002701670 */
[----:B------:R-:W-:Y:S01]  /*0b50*/  CS2R R108, SRZ ;  /* 0x00000000006c7805 */ /* 0x000fe2000001ff00 */
[----:B------:R-:W-:Y:S01]  /*0b60*/  ISETP.GE.AND P3, PT, R25, c[0x0][0x19c], PT ;  /* 0x0000670019007a0c */ /* 0x000fe20003f66270 */
[----:B------:R3:W-:Y:S01]  /*0b70*/  LDGSTS.E.BYPASS.LTC128B.128 [R33+0xd080], [R4.64+0x100], !P2 ;  /* 0x0d08010004217fae */ /* 0x0007e2000d101d52 */
[C---:B------:R-:W-:Y:S01]  /*0b80*/  ISETP.LT.OR P2, PT, R0.reuse, 0x1, P5 ;  /* 0x000000010000780c */ /* 0x040fe20002f41670 */
[----:B------:R-:W-:Y:S01]  /*0b90*/  CS2R R114, SRZ ;  /* 0x0000000000727805 */ /* 0x000fe2000001ff00 */
[----:B------:R-:W-:Y:S01]  /*0ba0*/  ISETP.LT.OR P5, PT, R0, 0x21, P5 ;  /* 0x000000210000780c */ /* 0x000fe20002fa1670 */
[----:B------:R3:W-:Y:S01]  /*0bb0*/  LDGSTS.E.BYPASS.LTC128B.128 [R33+0xf080], [R4.64+0x180], !P1 ;  /* 0x0f08018004217fae */ /* 0x0007e2000c901d52 */
[----:B------:R-:W-:Y:S01]  /*0bc0*/  ISETP.GE.AND P1, PT, R30, c[0x0][0x19c], PT ;  /* 0x000067001e007a0c */ /* 0x000fe20003f26270 */
[----:B------:R-:W-:Y:S01]  /*0bd0*/  CS2R R112, SRZ ;  /* 0x0000000000707805 */ /* 0x000fe2000001ff00 */
[C---:B------:R-:W-:Y:S01]  /*0be0*/  ISETP.LT.OR P4, PT, R0.reuse, 0x21, P4 ;  /* 0x000000210000780c */ /* 0x040fe20002781670 */
[----:B------:R-:W0:Y:S01]  /*0bf0*/  LDGDEPBAR ;  /* 0x00000000000079af */ /* 0x000e220000000000 */
[----:B------:R-:W-:Y:S01]  /*0c00*/  CS2R R106, SRZ ;  /* 0x00000000006a7805 */ /* 0x000fe2000001ff00 */
[----:B------:R-:W-:Y:S01]  /*0c10*/  CS2R R104, SRZ ;  /* 0x0000000000687805 */ /* 0x000fe2000001ff00 */
[----:B------:R-:W-:Y:S01]  /*0c20*/  CS2R R102, SRZ ;  /* 0x0000000000667805 */ /* 0x000fe2000001ff00 */
[----:B------:R-:W-:Y:S01]  /*0c30*/  CS2R R100, SRZ ;  /* 0x0000000000647805 */ /* 0x000fe2000001ff00 */
[----:B------:R-:W-:Y:S01]  /*0c40*/  CS2R R94, SRZ ;  /* 0x00000000005e7805 */ /* 0x000fe2000001ff00 */
[----:B------:R4:W-:Y:S01]  /*0c50*/  LDGSTS.E.BYPASS.LTC128B.128 [R33+0x80], [R8.64], !P2 ;  /* 0x0008000008217fae */ /* 0x0009e2000d101d52 */
[C---:B------:R-:W-:Y:S01]  /*0c60*/  ISETP.LT.OR P2, PT, R0.reuse, 0x1, P3 ;  /* 0x000000010000780c */ /* 0x040fe20001f41670 */
[----:B------:R-:W-:Y:S01]  /*0c70*/  CS2R R92, SRZ ;  /* 0x00000000005c7805 */ /* 0x000fe2000001ff00 */
[C---:B------:R-:W-:Y:S01]  /*0c80*/  ISETP.LT.OR P3, PT, R0.reuse, 0x21, P3 ;  /* 0x000000210000780c */ /* 0x040fe20001f61670 */
[----:B------:R4:W-:Y:S01]  /*0c90*/  LDGSTS.E.BYPASS.LTC128B.128 [R33+0x2080], [R8.64+0x80], !P0 ;  /* 0x0208008008217fae */ /* 0x0009e2000c101d52 */
[C---:B------:R-:W-:Y:S01]  /*0ca0*/  ISETP.LT.OR P0, PT, R0.reuse, 0x1, P1 ;  /* 0x000000010000780c */ /* 0x040fe20000f01670 */
[----:B------:R-:W-:Y:S01]  /*0cb0*/  CS2R R98, SRZ ;  /* 0x0000000000627805 */ /* 0x000fe2000001ff00 */
[----:B------:R-:W-:Y:S01]  /*0cc0*/  ISETP.LT.OR P1, PT, R0, 0x21, P1 ;  /* 0x000000210000780c */ /* 0x000fe20000f21670 */
[C---:B------:R-:W-:Y:S01]  /*0cd0*/  IMAD.SHL.U32 R0, R19.reuse, 0x40, RZ ;  /* 0x0000004013007824 */ /* 0x040fe200078e00ff */
[----:B--2---:R-:W-:Y:S01]  /*0ce0*/  SHF.R.S32.HI R2, RZ, 0x1f, R20 ;  /* 0x0000001fff027819 */ /* 0x004fe20000011414 */
[----:B------:R-:W-:Y:S01]  /*0cf0*/  CS2R R96, SRZ ;  /* 0x0000000000607805 */ /* 0x000fe2000001ff00 */
[----:B------:R-:W-:Y:S01]  /*0d00*/  CS2R R90, SRZ ;  /* 0x00000000005a7805 */ /* 0x000fe2000001ff00 */
[----:B------:R-:W-:Y:S01]  /*0d10*/  CS2R R88, SRZ ;  /* 0x0000000000587805 */ /* 0x000fe2000001ff00 */
[----:B------:R-:W-:Y:S01]  /*0d20*/  CS2R R86, SRZ ;  /* 0x0000000000567805 */ /* 0x000fe2000001ff00 */
[----:B------:R4:W-:Y:S01]  /*0d30*/  LDGSTS.E.BYPASS.LTC128B.128 [R33+0x4080], [R8.64+0x100], !P2 ;  /* 0x0408010008217fae */ /* 0x0009e2000d101d52 */
[----:B------:R-:W-:Y:S01]  /*0d40*/  LOP3.LUT P2, RZ, R19, 0x4, RZ, 0xc0, !PT ;  /* 0x0000000413ff7812 */ /* 0x000fe2000784c0ff */
[----:B------:R-:W-:Y:S01]  /*0d50*/  CS2R R84, SRZ ;  /* 0x0000000000547805 */ /* 0x000fe2000001ff00 */
[----:B---3--:R-:W-:Y:S01]  /*0d60*/  SHF.R.S32.HI R5, RZ, 0x4, R18 ;  /* 0x00000004ff057819 */ /* 0x008fe20000011412 */
[----:B------:R4:W-:Y:S01]  /*0d70*/  LDGSTS.E.BYPASS.LTC128B.128 [R33+0x6080], [R8.64+0x180], !P0 ;  /* 0x0608018008217fae */ /* 0x0009e2000c101d52 */
[----:B------:R-:W-:Y:S01]  /*0d80*/  SHF.R.S32.HI R4, RZ, 0x2, R20 ;  /* 0x00000002ff047819 */ /* 0x000fe20000011414 */
[----:B------:R-:W-:Y:S01]  /*0d90*/  CS2R R78, SRZ ;  /* 0x00000000004e7805 */ /* 0x000fe2000001ff00 */
[----:B------:R-:W-:Y:S01]  /*0da0*/  LEA.HI R3, R18, R5, RZ, 0x1 ;  /* 0x0000000512037211 */ /* 0x000fe200078f08ff */
[----:B------:R2:W-:Y:S01]  /*0db0*/  LDGSTS.E.BYPASS.LTC128B.128 [R33+0x1080], [R12.64], !P5 ;  /* 0x010800000c217fae */ /* 0x0005e2000e901d52 */
[----:B------:R-:W-:Y:S01]  /*0dc0*/  LEA.HI R2, R2, R4, RZ, 0x3 ;  /* 0x0000000402027211 */ /* 0x000fe200078f18ff */
[----:B------:R-:W-:Y:S01]  /*0dd0*/  CS2R R76, SRZ ;  /* 0x00000000004c7805 */ /* 0x000fe2000001ff00 */
[----:B------:R-:W-:Y:S01]  /*0de0*/  LOP3.LUT R16, R3, 0xfffffffe, RZ, 0xc0, !PT ;  /* 0xfffffffe03107812 */ /* 0x000fe200078ec0ff */
[----:B------:R2:W-:Y:S01]  /*0df0*/  LDGSTS.E.BYPASS.LTC128B.128 [R33+0x3080], [R12.64+0x80], !P4 ;  /* 0x030800800c217fae */ /* 0x0005e2000e101d52 */
[----:B------:R-:W-:Y:S01]  /*0e00*/  LOP3.LUT R15, R2, 0xfffffff8, RZ, 0xc0, !PT ;  /* 0xfffffff8020f7812 */ /* 0x000fe200078ec0ff */
[----:B------:R-:W-:Y:S01]  /*0e10*/  IMAD.WIDE.U32 R2, R17, c[0x0][0x210], R6 ;  /* 0x0000840011027a25 */ /* 0x000fe200078e0006 */
[----:B------:R-:W-:Y:S01]  /*0e20*/  LOP3.LUT P0, RZ, R19, 0x2, RZ, 0xc0, !PT ;  /* 0x0000000213ff7812 */ /* 0x000fe2000780c0ff */
[----:B------:R2:W-:Y:S01]  /*0e30*/  LDGSTS.E.BYPASS.LTC128B.128 [R33+0x5080], [R12.64+0x100], !P3 ;  /* 0x050801000c217fae */ /* 0x0005e2000d901d52 */
[----:B------:R-:W-:Y:S01]  /*0e40*/  LEA.HI R17, R31, R154, RZ, 0x5 ;  /* 0x0000009a1f117211 */ /* 0x000fe200078f28ff */
        /* <DEDUP_REMOVED lines=10> */
[----:B------:R-:W-:Y:S01]  /*0ef0*/  IMAD.U32 R6, RZ, RZ, UR12 ;  /* 0x0000000cff067e24 */ /* 0x000fe2000f8e00ff */
[----:B------:R-:W-:Y:S01]  /*0f00*/  ISETP.GE.AND P4, PT, R14, c[0x0][0x16c], PT ;  /* 0x00005b000e007a0c */ /* 0x000fe20003f86270 */
[----:B------:R-:W-:Y:S01]  /*0f10*/  ULDC.64 UR4, c[0x0][0x218] ;  /* 0x0000860000047ab9 */ /* 0x000fe20000000a00 */
[----:B----4-:R-:W-:Y:S01]  /*0f20*/  IMAD.U32 R8, RZ, RZ, UR12 ;  /* 0x0000000cff087e24 */ /* 0x010fe2000f8e00ff */
[----:B------:R-:W-:Y:S01]  /*0f30*/  LOP3.LUT R9, R0, 0x1c0, RZ, 0xc0, !PT ;  /* 0x000001c000097812 */ /* 0x000fe200078ec0ff */
[----:B------:R-:W-:Y:S01]  /*0f40*/  IMAD.WIDE.U32 R6, R6, c[0x0][0x188], R4 ;  /* 0x0000620006067a25 */ /* 0x000fe200078e0004 */
[----:B------:R-:W-:Y:S01]  /*0f50*/  UIMAD UR4, UR10, UR4, URZ ;  /* 0x000000040a0472a4 */ /* 0x000fe2000f8e023f */
[----:B------:R-:W-:Y:S01]  /*0f60*/  SEL R32, RZ, 0x1, P4 ;  /* 0x00000001ff207807 */ /* 0x000fe20002000000 */
[----:B------:R-:W-:Y:S01]  /*0f70*/  CS2R R82, SRZ ;  /* 0x0000000000527805 */ /* 0x000fe2000001ff00 */
[----:B------:R-:W-:Y:S01]  /*0f80*/  IMAD.WIDE.U32 R4, R8, c[0x0][0x218], R2 ;  /* 0x0000860008047a25 */ /* 0x000fe200078e0002 */
[----:B------:R-:W-:Y:S01]  /*0f90*/  LOP3.LUT R2, R9, 0x8, R29, 0xf8, !PT ;  /* 0x0000000809027812 */ /* 0x000fe200078ef81d */
[----:B------:R-:W-:Y:S01]  /*0fa0*/  UIMAD UR4, UR12, UR5, UR4 ;  /* 0x000000050c0472a4 */ /* 0x000fe2000f8e0204 */
[----:B------:R-:W-:Y:S01]  /*0fb0*/  SHF.R.U32.HI R8, RZ, 0x3, R9 ;  /* 0x00000003ff087819 */ /* 0x000fe20000011609 */
[----:B------:R-:W-:Y:S01]  /*0fc0*/  IMAD R0, R16, 0x800, R22 ;  /* 0x0000080010007824 */ /* 0x000fe200078e0216 */
[----:B------:R-:W-:Y:S01]  /*0fd0*/  IADD3 R3, R7, UR7, RZ ;  /* 0x0000000707037c10 */ /* 0x000fe2000fffe0ff */
[----:B------:R-:W-:Y:S01]  /*0fe0*/  ULDC UR7, c[0x0][0x168] ;  /* 0x00005a0000077ab9 */ /* 0x000fe20000000800 */
[----:B------:R-:W-:Y:S01]  /*0ff0*/  LOP3.LUT R2, R2, R8, RZ, 0x3c, !PT ;  /* 0x0000000802027212 */ /* 0x000fe200078e3cff */
[----:B------:R-:W-:Y:S01]  /*1000*/  UISETP.GE.AND UP0, UPT, UR7, 0x1, UPT ;  /* 0x000000010700788c */ /* 0x000fe2000bf06270 */
[----:B------:R-:W-:Y:S01]  /*1010*/  LEA R36, P3, R6, c[0x0][0x160], 0x1 ;  /* 0x0000580006247a11 */ /* 0x000fe200078608ff */
[----:B--2---:R-:W-:Y:S01]  /*1020*/  IMAD.SHL.U32 R13, R16, 0x20, RZ ;  /* 0x00000020100d7824 */ /* 0x004fe200078e00ff */
[----:B------:R-:W-:-:S04]  /*1030*/  DEPBAR.LE SB0, 0x1 ;  /* 0x000080400000791a */ /* 0x000fc80000000000 */
[----:B------:R-:W-:Y:S01]  /*1040*/  IMAD.IADD R2, R0, 0x1, R2 ;  /* 0x0000000100027824 */ /* 0x000fe200078e0202 */
[----:B------:R-:W-:Y:S01]  /*1050*/  IADD3 R0, R5, UR4, RZ ;  /* 0x0000000405007c10 */ /* 0x000fe2000fffe0ff */
[----:B------:R-:W-:Y:S01]  /*1060*/  CS2R R80, SRZ ;  /* 0x0000000000507805 */ /* 0x000fe2000001ff00 */
[----:B------:R-:W-:Y:S01]  /*1070*/  LEA R34, P1, R4, c[0x0][0x1f0], 0x1 ;  /* 0x00007c0004227a11 */ /* 0x000fe200078208ff */
[----:B------:R-:W-:Y:S01]  /*1080*/  IMAD.SHL.U32 R2, R2, 0x2, RZ ;  /* 0x0000000202027824 */ /* 0x000fe200078e00ff */
[----:B------:R-:W-:Y:S01]  /*1090*/  BAR.SYNC.DEFER_BLOCKING 0x0 ;  /* 0x0000000000007b1d */ /* 0x000fe20000010000 */
[----:B------:R-:W-:Y:S01]  /*10a0*/  LEA.HI.X R37, R6, c[0x0][0x164], R3, 0x1, P3 ;  /* 0x0000590006257a11 */ /* 0x000fe200018f0c03 */
[----:B------:R-:W-:Y:S01]  /*10b0*/  IMAD.MOV.U32 R3, RZ, RZ, 0x40 ;  /* 0x00000040ff037424 */ /* 0x000fe200078e00ff */
[----:B------:R-:W-:Y:S01]  /*10c0*/  LEA.HI.X R35, R4, c[0x0][0x1f4], R0, 0x1, P1 ;  /* 0x00007d0004237a11 */ /* 0x000fe200008f0c00 */
[----:B------:R-:W-:Y:S01]  /*10d0*/  CS2R R74, SRZ ;  /* 0x00000000004a7805 */ /* 0x000fe2000001ff00 */
[----:B------:R-:W-:Y:S01]  /*10e0*/  SEL R0, R152, 0xffffffe0, !P0 ;  /* 0xffffffe098007807 */ /* 0x000fe20004000000 */
[----:B------:R-:W-:Y:S01]  /*10f0*/  STL.64 [R1+0x88], R36 ;  /* 0x0000882401007387 */ /* 0x000fe20000100a00 */
[----:B------:R-:W-:Y:S01]  /*1100*/  SEL R3, R3, 0xffffffc0, !P2 ;  /* 0xffffffc003037807 */ /* 0x000fe20005000000 */
[----:B------:R-:W-:Y:S01]  /*1110*/  CS2R R72, SRZ ;  /* 0x0000000000487805 */ /* 0x000fe2000001ff00 */
        /* <DEDUP_REMOVED lines=8> */
[----:B------:R-:W-:Y:S01]  /*11a0*/  ISETP.GE.OR P2, PT, R25, c[0x0][0x16c], P1 ;  /* 0x00005b0019007a0c */ /* 0x000fe20000f46670 */
[----:B------:R-:W-:Y:S01]  /*11b0*/  CS2R R70, SRZ ;  /* 0x0000000000467805 */ /* 0x000fe2000001ff00 */
[----:B------:R-:W-:Y:S01]  /*11c0*/  ISETP.GE.OR P0, PT, R30, c[0x0][0x16c], P1 ;  /* 0x00005b001e007a0c */ /* 0x000fe20000f06670 */
[----:B------:R-:W-:Y:S01]  /*11d0*/  STL [R1+0x2c], R6 ;  /* 0x00002c0601007387 */ /* 0x000fe20000100800 */
[----:B------:R-:W-:Y:S01]  /*11e0*/  LOP3.LUT R0, R18, 0xfffffff0, RZ, 0xc0, !PT ;  /* 0xfffffff012007812 */ /* 0x000fe200078ec0ff */
[----:B------:R-:W-:Y:S01]  /*11f0*/  CS2R R68, SRZ ;  /* 0x0000000000447805 */ /* 0x000fe2000001ff00 */
[----:B------:R-:W-:Y:S01]  /*1200*/  ISETP.GE.OR P4, PT, R28, c[0x0][0x1fc], P1 ;  /* 0x00007f001c007a0c */ /* 0x000fe20000f86670 */
[----:B------:R-:W2:Y:S01]  /*1210*/  LDSM.16.M88.4 R164, [R2+0x8080] ;  /* 0x0080800002a4783b */ /* 0x000ea20000000200 */
[----:B------:R-:W-:Y:S01]  /*1220*/  LOP3.LUT R20, R20, 0x3ffffffc, RZ, 0xc0, !PT ;  /* 0x3ffffffc14147812 */ /* 0x000fe200078ec0ff */
[----:B------:R-:W-:Y:S01]  /*1230*/  IMAD.IADD R0, R154, 0x1, -R0 ;  /* 0x000000019a007824 */ /* 0x000fe200078e0a00 */
[----:B------:R-:W-:Y:S01]  /*1240*/  SEL R19, RZ, 0x4, P6 ;  /* 0x00000004ff137807 */ /* 0x000fe20003000000 */
[----:B------:R-:W3:Y:S01]  /*1250*/  LDSM.16.M88.4 R168, [R6+0x8080] ;  /* 0x0080800006a8783b */ /* 0x000ee20000000200 */
[----:B------:R-:W-:Y:S01]  /*1260*/  CS2R R62, SRZ ;  /* 0x00000000003e7805 */ /* 0x000fe2000001ff00 */
[----:B------:R-:W-:Y:S01]  /*1270*/  CS2R R60, SRZ ;  /* 0x00000000003c7805 */ /* 0x000fe2000001ff00 */
[----:B------:R-:W-:Y:S01]  /*1280*/  SHF.R.S32.HI R7, RZ, 0x1f, R0 ;  /* 0x0000001fff077819 */ /* 0x000fe20000011400 */
[----:B------:R-:W4:Y:S01]  /*1290*/  LDSM.16.M88.4 R172, [R5+0x8080] ;  /* 0x0080800005ac783b */ /* 0x000f220000000200 */
[----:B------:R-:W-:Y:S01]  /*12a0*/  CS2R R66, SRZ ;  /* 0x0000000000427805 */ /* 0x000fe2000001ff00 */
[----:B------:R-:W-:Y:S01]  /*12b0*/  CS2R R64, SRZ ;  /* 0x0000000000407805 */ /* 0x000fe2000001ff00 */
[----:B------:R-:W-:Y:S01]  /*12c0*/  LEA.HI R7, R7, R0, RZ, 0x3 ;  /* 0x0000000007077211 */ /* 0x000fe200078f18ff */
[----:B------:R-:W2:Y:S01]  /*12d0*/  LDSM.16.M88.4 R176, [R4+0x8080] ;  /* 0x0080800004b0783b */ /* 0x000ea20000000200 */
[----:B------:R-:W-:Y:S01]  /*12e0*/  CS2R R58, SRZ ;  /* 0x00000000003a7805 */ /* 0x000fe2000001ff00 */
[----:B------:R-:W-:Y:S01]  /*12f0*/  CS2R R56, SRZ ;  /* 0x0000000000387805 */ /* 0x000fe2000001ff00 */
[----:B------:R-:W-:Y:S01]  /*1300*/  LOP3.LUT R12, R7, 0xfffffff8, RZ, 0xc0, !PT ;  /* 0xfffffff8070c7812 */ /* 0x000fe200078ec0ff */
[----:B------:R-:W2:Y:S01]  /*1310*/  LDSM.16.M88.4 R180, [R2+0xa080] ;  /* 0x00a0800002b4783b */ /* 0x000ea20000000200 */
[----:B------:R-:W-:Y:S01]  /*1320*/  CS2R R54, SRZ ;  /* 0x0000000000367805 */ /* 0x000fe2000001ff00 */
[----:B------:R-:W-:Y:S01]  /*1330*/  CS2R R52, SRZ ;  /* 0x0000000000347805 */ /* 0x000fe2000001ff00 */
[----:B------:R-:W-:Y:S01]  /*1340*/  CS2R R46, SRZ ;  /* 0x00000000002e7805 */ /* 0x000fe2000001ff00 */
[----:B------:R-:W2:Y:S01]  /*1350*/  LDSM.16.M88.4 R184, [R6+0xa080] ;  /* 0x00a0800006b8783b */ /* 0x000ea20000000200 */
[----:B------:R-:W-:Y:S01]  /*1360*/  IMAD.IADD R0, R0, 0x1, -R12 ;  /* 0x0000000100007824 */ /* 0x000fe200078e0a0c */
[----:B------:R-:W-:Y:S01]  /*1370*/  CS2R R44, SRZ ;  /* 0x00000000002c7805 */ /* 0x000fe2000001ff00 */
[----:B------:R-:W-:Y:S01]  /*1380*/  CS2R R50, SRZ ;  /* 0x0000000000327805 */ /* 0x000fe2000001ff00 */
[----:B------:R-:W2:Y:S01]  /*1390*/  LDSM.16.M88.4 R188, [R5+0xa080] ;  /* 0x00a0800005bc783b */ /* 0x000ea20000000200 */
[----:B------:R-:W-:Y:S01]  /*13a0*/  CS2R R48, SRZ ;  /* 0x0000000000307805 */ /* 0x000fe2000001ff00 */
[----:B------:R-:W-:Y:S01]  /*13b0*/  CS2R R42, SRZ ;  /* 0x00000000002a7805 */ /* 0x000fe2000001ff00 */
[----:B------:R-:W-:Y:S01]  /*13c0*/  CS2R R40, SRZ ;  /* 0x0000000000287805 */ /* 0x000fe2000001ff00 */
[----:B------:R-:W2:Y:S01]  /*13d0*/  LDSM.16.M88.4 R192, [R4+0xa080] ;  /* 0x00a0800004c0783b */ /* 0x000ea20000000200 */
[----:B-1----:R-:W-:-:S03]  /*13e0*/  CS2R R38, SRZ ;  /* 0x0000000000267805 */ /* 0x002fc6000001ff00 */
[----:B------:R-:W1:Y:S04]  /*13f0*/  LDSM.16.M88.4 R196, [R2+0xc080] ;  /* 0x00c0800002c4783b */ /* 0x000e680000000200 */
[----:B------:R-:W1:Y:S04]  /*1400*/  LDSM.16.M88.4 R200, [R6+0xc080] ;  /* 0x00c0800006c8783b */ /* 0x000e680000000200 */
[----:B------:R-:W1:Y:S04]  /*1410*/  LDSM.16.M88.4 R204, [R5+0xc080] ;  /* 0x00c0800005cc783b */ /* 0x000e680000000200 */
[----:B------:R-:W1:Y:S04]  /*1420*/  LDSM.16.M88.4 R208, [R4+0xc080] ;  /* 0x00c0800004d0783b */ /* 0x000e680000000200 */
[----:B------:R5:W1:Y:S04]  /*1430*/  LDSM.16.M88.4 R212, [R2+0xe080] ;  /* 0x00e0800002d4783b */ /* 0x000a680000000200 */
[----:B------:R2:W1:Y:S04]  /*1440*/  LDSM.16.M88.4 R216, [R6+0xe080] ;  /* 0x00e0800006d8783b */ /* 0x0004680000000200 */
[----:B------:R-:W1:Y:S04]  /*1450*/  LDSM.16.M88.4 R220, [R5+0xe080] ;  /* 0x00e0800005dc783b */ /* 0x000e680000000200 */
[----:B------:R-:W1:Y:S04]  /*1460*/  LDSM.16.M88.4 R224, [R4+0xe080] ;  /* 0x00e0800004e0783b */ /* 0x000e680000000200 */
[----:B------:R-:W-:Y:S06]  /*1470*/  BAR.SYNC.DEFER_BLOCKING 0x0 ;  /* 0x0000000000007b1d */ /* 0x000fec0000010000 */
[----:B------:R3:W-:Y:S01]  /*1480*/  STL [R1+0x34], R5 ;  /* 0x0000340501007387 */ /* 0x0007e20000100800 */
[----:B-----5:R-:W-:-:S03]  /*1490*/  SHF.R.S32.HI R2, RZ, 0x5, R17 ;  /* 0x00000005ff027819 */ /* 0x020fc60000011411 */
[----:B------:R5:W-:Y:S01]  /*14a0*/  STL [R1+0x30], R4 ;  /* 0x0000300401007387 */ /* 0x000be20000100800 */
[----:B--2---:R-:W-:-:S04]  /*14b0*/  LEA.HI R6, R17, R2, RZ, 0x1 ;  /* 0x0000000211067211 */ /* 0x004fc800078f08ff */
[----:B------:R-:W-:-:S05]  /*14c0*/  LOP3.LUT R6, R6, 0xfffffffe, RZ, 0xc0, !PT ;  /* 0xfffffffe06067812 */ /* 0x000fca00078ec0ff */
[----:B------:R-:W-:Y:S01]  /*14d0*/  IMAD.IADD R6, R2, 0x1, -R6 ;  /* 0x0000000102067824 */ /* 0x000fe200078e0a06 */
[----:B------:R-:W-:Y:S01]  /*14e0*/  @!PT LDS RZ, [RZ] ;  /* 0x00000000fffff984 */ /* 0x000fe20000000800 */
[----:B------:R-:W-:Y:S01]  /*14f0*/  @!PT LDS RZ, [RZ] ;  /* 0x00000000fffff984 */ /* 0x000fe20000000800 */
[----:B------:R-:W-:Y:S01]  /*1500*/  @!PT LDS RZ, [RZ] ;  /* 0x00000000fffff984 */ /* 0x000fe20000000800 */
[----:B------:R2:W-:Y:S03]  /*1510*/  LDGSTS.E.BYPASS.LTC128B.128 [R33+0x8080], [R36.64], !P3 ;  /* 0x0808000024217fae */ /* 0x0005e6000d901d52 */
[----:B------:R-:W-:Y:S01]  /*1520*/  IMAD.SHL.U32 R149, R6, 0x10, RZ ;  /* 0x0000001006957824 */ /* 0x000fe200078e00ff */
[----:B------:R-:W-:Y:S01]  /*1530*/  ISETP.GE.AND P3, PT, R14, c[0x0][0x1fc], PT ;  /* 0x00007f000e007a0c */ /* 0x000fe20003f66270 */
[----:B------:R-:W-:Y:S01]  /*1540*/  IMAD.SHL.U32 R6, R6, 0x400, RZ ;  /* 0x0000040006067824 */ /* 0x000fe200078e00ff */
[----:B------:R2:W-:Y:S01]  /*1550*/  LDGSTS.E.BYPASS.LTC128B.128 [R33+0x9080], [R36.64+0x80], !P5 ;  /* 0x0908008024217fae */ /* 0x0005e2000e901d52 */
[----:B------:R-:W-:Y:S01]  /*1560*/  ISETP.GE.OR P5, PT, R14, c[0x0][0x1fc], P1 ;  /* 0x00007f000e007a0c */ /* 0x000fe20000fa6670 */
[----:B---3--:R-:W-:Y:S02]  /*1570*/  IMAD.SHL.U32 R5, R150, 0x40, RZ ;  /* 0x0000004096057824 */ /* 0x008fe400078e00ff */
[----:B------:R2:W-:Y:S01]  /*1580*/  LDGSTS.E.BYPASS.LTC128B.128 [R33+0xa080], [R36.64+0x100], !P2 ;  /* 0x0a08010024217fae */ /* 0x0005e2000d101d52 */
[----:B------:R-:W-:Y:S01]  /*1590*/  ISETP.GE.AND P2, PT, R28, c[0x0][0x16c], PT ;  /* 0x00005b001c007a0c */ /* 0x000fe20003f46270 */
[----:B-----5:R-:W-:-:S02]  /*15a0*/  IMAD.SHL.U32 R4, R148, 0x8, RZ ;  /* 0x0000000894047824 */ /* 0x020fc400078e00ff */
[----:B------:R2:W-:Y:S01]  /*15b0*/  LDGSTS.E.BYPASS.LTC128B.128 [R33+0xb080], [R36.64+0x180], !P0 ;  /* 0x0b08018024217fae */ /* 0x0005e2000c101d52 */
[----:B------:R-:W-:Y:S02]  /*15c0*/  SEL R15, RZ, 0xffffffff, P2 ;  /* 0xffffffffff0f7807 */ /* 0x000fe40001000000 */
[----:B------:R-:W-:Y:S02]  /*15d0*/  ISETP.GE.AND P2, PT, R30, c[0x0][0x16c], PT ;  /* 0x00005b001e007a0c */ /* 0x000fe40003f46270 */
[----:B------:R-:W-:Y:S01]  /*15e0*/  LOP3.LUT R5, R5, 0x1c0, RZ, 0xc0, !PT ;  /* 0x000001c005057812 */ /* 0x000fe200078ec0ff */
[----:B------:R-:W-:Y:S01]  /*15f0*/  IMAD.SHL.U32 R15, R15, 0x2, RZ ;  /* 0x000000020f0f7824 */ /* 0x000fe200078e00ff */
[----:B------:R-:W-:Y:S02]  /*1600*/  SEL R22, RZ, 0x8, P2 ;  /* 0x00000008ff167807 */ /* 0x000fe40001000000 */
[----:B------:R-:W-:Y:S02]  /*1610*/  LEA R10, P2, R24, c[0x0][0x280], 0x2 ;  /* 0x0000a000180a7a11 */ /* 0x000fe400078410ff */
[----:B------:R-:W-:-:S02]  /*1620*/  ISETP.GE.AND P0, PT, R28, c[0x0][0x1fc], PT ;  /* 0x00007f001c007a0c */ /* 0x000fc40003f06270 */
[----:B------:R-:W-:Y:S02]  /*1630*/  LEA.HI.X R11, R24, c[0x0][0x284], R21, 0x2, P2 ;  /* 0x0000a100180b7a11 */ /* 0x000fe400010f1415 */
[----:B------:R-:W-:Y:S02]  /*1640*/  ISETP.GT.AND P2, PT, R154, 0x7, PT ;  /* 0x000000079a00780c */ /* 0x000fe40003f44270 */
[----:B------:R-:W-:Y:S02]  /*1650*/  LOP3.LUT R4, R4, 0x18, RZ, 0xc0, !PT ;  /* 0x0000001804047812 */ /* 0x000fe400078ec0ff */
[----:B------:R-:W-:Y:S02]  /*1660*/  SHF.R.U32.HI R14, RZ, 0x3, R5 ;  /* 0x00000003ff0e7819 */ /* 0x000fe40000011605 */
[----:B------:R-:W-:Y:S02]  /*1670*/  SEL R18, RZ, 0xffffffff, P0 ;  /* 0xffffffffff127807 */ /* 0x000fe40000000000 */
[----:B------:R-:W-:-:S02]  /*1680*/  LOP3.LUT R9, R9, 0x10, R149, 0xf8, !PT ;  /* 0x0000001009097812 */ /* 0x000fc400078ef895 */
[----:B------:R-:W-:Y:S02]  /*1690*/  LOP3.LUT R13, R4, 0x20, R13, 0xf8, !PT ;  /* 0x00000020040d7812 */ /* 0x000fe400078ef80d */
[----:B------:R-:W-:Y:S01]  /*16a0*/  LOP3.LUT R14, R14, R5, R4, 0x1e, !PT ;  /* 0x000000050e0e7212 */ /* 0x000fe200078e1e04 */
[----:B------:R-:W-:Y:S01]  /*16b0*/  @!P2 IMAD.SHL.U32 R4, R154, 0x10, RZ ;  /* 0x000000109a04a824 */ /* 0x000fe200078e00ff */
[----:B------:R-:W-:Y:S01]  /*16c0*/  SEL R28, RZ, 0x1, P3 ;  /* 0x00000001ff1c7807 */ /* 0x000fe20001800000 */
[----:B------:R-:W-:Y:S01]  /*16d0*/  IMAD.SHL.U32 R5, R18, 0x2, RZ ;  /* 0x0000000212057824 */ /* 0x000fe200078e00ff */
[----:B------:R-:W-:Y:S01]  /*16e0*/  LOP3.LUT R9, R9, 0x8, R29, 0xf8, !PT ;  /* 0x0000000809097812 */ /* 0x000fe200078ef81d */
[----:B--2---:R-:W-:Y:S01]  /*16f0*/  CS2R R36, SRZ ;  /* 0x0000000000247805 */ /* 0x004fe2000001ff00 */
[----:B------:R-:W-:Y:S01]  /*1700*/  ISETP.GE.AND P3, PT, R25, c[0x0][0x16c], PT ;  /* 0x00005b0019007a0c */ /* 0x000fe20003f66270 */
[----:B------:R2:W-:Y:S01]  /*1710*/  @!P2 LDGSTS.E.BYPASS.LTC128B.128 [R4+0x14080], [R26.64] ;  /* 0x140800001a04afae */ /* 0x0005e2000b901d52 */
[----:B------:R-:W-:-:S02]  /*1720*/  ISETP.GE.AND P0, PT, R30, c[0x0][0x1fc], PT ;  /* 0x00007f001e007a0c */ /* 0x000fc40003f06270 */
[----:B------:R-:W-:Y:S01]  /*1730*/  LOP3.LUT R12, R9, R8, RZ, 0x3c, !PT ;  /* 0x00000008090c7212 */ /* 0x000fe200078e3cff */
[----:B------:R-:W0:Y:S01]  /*1740*/  LDGDEPBAR ;  /* 0x00000000000079af */ /* 0x000e220000000000 */
[----:B------:R-:W-:Y:S02]  /*1750*/  SEL R23, RZ, 0x4, P3 ;  /* 0x00000004ff177807 */ /* 0x000fe40001800000 */
[----:B------:R-:W-:Y:S01]  /*1760*/  LOP3.LUT R8, R15, 0x2, R32, 0xe2, !PT ;  /* 0x000000020f087812 */ /* 0x000fe200078ee220 */
[----:B------:R3:W-:Y:S01]  /*1770*/  LDGSTS.E.BYPASS.LTC128B.128 [R33+0x10080], [R34.64], !P5 ;  /* 0x1008000022217fae */ /* 0x0007e2000e901d52 */
[----:B------:R-:W-:Y:S02]  /*1780*/  LOP3.LUT R5, R5, 0x2, R28, 0xe2, !PT ;  /* 0x0000000205057812 */ /* 0x000fe400078ee21c */
[----:B------:R-:W-:Y:S01]  /*1790*/  SEL R9, RZ, 0x8, P0 ;  /* 0x00000008ff097807 */ /* 0x000fe20000000000 */
[----:B------:R3:W-:Y:S01]  /*17a0*/  LDGSTS.E.BYPASS.LTC128B.128 [R33+0x11080], [R34.64+0x80], !P4 ;  /* 0x1108008022217fae */ /* 0x0007e2000e101d52 */
[C---:B------:R-:W-:Y:S01]  /*17b0*/  LOP3.LUT P0, RZ, R0.reuse, 0x4, RZ, 0xc0, !PT ;  /* 0x0000000400ff7812 */ /* 0x040fe2000780c0ff */
[----:B------:R-:W-:Y:S01]  /*17c0*/  CS2R R28, SRZ ;  /* 0x00000000001c7805 */ /* 0x000fe2000001ff00 */
[C---:B------:R-:W-:Y:S01]  /*17d0*/  LOP3.LUT P5, RZ, R0.reuse, 0x2, RZ, 0xc0, !PT ;  /* 0x0000000200ff7812 */ /* 0x040fe200078ac0ff */
[----:B------:R-:W-:Y:S01]  /*17e0*/  IMAD.SHL.U32 R0, R0, 0x40, RZ ;  /* 0x0000004000007824 */ /* 0x000fe200078e00ff */
[----:B------:R-:W-:-:S02]  /*17f0*/  LOP3.LUT R8, R22, R8, R23, 0xfe, !PT ;  /* 0x0000000816087212 */ /* 0x000fc400078efe17 */
[----:B------:R-:W-:Y:S01]  /*1800*/  LOP3.LUT R5, R9, R5, R19, 0xfe, !PT ;  /* 0x0000000509057212 */ /* 0x000fe200078efe13 */
[----:B------:R-:W-:Y:S01]  /*1810*/  CS2R R22, SRZ ;  /* 0x0000000000167805 */ /* 0x000fe2000001ff00 */
[----:B------:R-:W-:Y:S01]  /*1820*/  LOP3.LUT R0, R0, 0x1c0, RZ, 0xc0, !PT ;  /* 0x000001c000007812 */ /* 0x000fe200078ec0ff */
[----:B------:R5:W-:Y:S01]  /*1830*/  STL [R1+0x60], R8 ;  /* 0x0000600801007387 */ /* 0x000be20000100800 */
[----:B------:R-:W-:Y:S02]  /*1840*/  ISETP.GE.OR P3, PT, R25, c[0x0][0x1fc], P1 ;  /* 0x00007f0019007a0c */ /* 0x000fe40000f66670 */
[----:B------:R-:W-:Y:S01]  /*1850*/  ISETP.GE.OR P1, PT, R30, c[0x0][0x1fc], P1 ;  /* 0x00007f001e007a0c */ /* 0x000fe20000f26670 */
[----:B------:R1:W-:Y:S01]  /*1860*/  STL [R1+0x54], R5 ;  /* 0x0000540501007387 */ /* 0x0003e20000100800 */
[----:B--2---:R-:W-:Y:S01]  /*1870*/  IMAD.IADD R4, R154, 0x1, -R20 ;  /* 0x000000019a047824 */ /* 0x004fe200078e0a14 */
[----:B------:R-:W-:Y:S01]  /*1880*/  CS2R R30, SRZ ;  /* 0x00000000001e7805 */ /* 0x000fe2000001ff00 */
[----:B------:R-:W-:Y:S01]  /*1890*/  CS2R R26, SRZ ;  /* 0x00000000001a7805 */ /* 0x000fe2000001ff00 */
[----:B------:R-:W-:Y:S01]  /*18a0*/  CS2R R24, SRZ ;  /* 0x0000000000187805 */ /* 0x000fe2000001ff00 */
[----:B------:R-:W-:Y:S01]  /*18b0*/  IMAD R4, R4, 0x2, R6 ;  /* 0x0000000204047824 */ /* 0x000fe200078e0206 */
[----:B------:R-:W-:-:S03]  /*18c0*/  CS2R R20, SRZ ;  /* 0x0000000000147805 */ /* 0x000fc6000001ff00 */
[----:B------:R-:W-:Y:S01]  /*18d0*/  IMAD.IADD R14, R4, 0x1, R14 ;  /* 0x00000001040e7824 */ /* 0x000fe200078e020e */
[----:B------:R3:W-:Y:S01]  /*18e0*/  LDGSTS.E.BYPASS.LTC128B.128 [R33+0x12080], [R34.64+0x100], !P3 ;  /* 0x1208010022217fae */ /* 0x0007e2000d901d52 */
[----:B------:R-:W-:-:S03]  /*18f0*/  IMAD.SHL.U32 R4, R16, 0x8, RZ ;  /* 0x0000000810047824 */ /* 0x000fc600078e00ff */
[----:B------:R3:W-:Y:S01]  /*1900*/  LDGSTS.E.BYPASS.LTC128B.128 [R33+0x13080], [R34.64+0x180], !P1 ;  /* 0x1308018022217fae */ /* 0x0007e2000c901d52 */
[----:B------:R-:W-:Y:S02]  /*1910*/  PLOP3.LUT P1, PT, PT, PT, UP0, 0x80, 0x0 ;  /* 0x000000000000781c */ /* 0x000fe40003f2f008 */
[----:B------:R-:W-:Y:S01]  /*1920*/  LOP3.LUT R4, R0, 0x8, R4, 0xf8, !PT ;  /* 0x0000000800047812 */ /* 0x000fe200078ef804 */
[----:B-----5:R-:W-:Y:S02]  /*1930*/  IMAD.SHL.U32 R8, R7, 0x40, RZ ;  /* 0x0000004007087824 */ /* 0x020fe400078e00ff */
[----:B-1----:R-:W-:Y:S01]  /*1940*/  IMAD.SHL.U32 R5, R2, 0x8, RZ ;  /* 0x0000000802057824 */ /* 0x002fe200078e00ff */
[----:B------:R-:W-:Y:S02]  /*1950*/  SHF.R.U32.HI R2, RZ, 0x3, R0 ;  /* 0x00000003ff027819 */ /* 0x000fe40000011600 */
[----:B------:R-:W-:Y:S02]  /*1960*/  LOP3.LUT R8, R8, 0xfffffe00, RZ, 0xc0, !PT ;  /* 0xfffffe0008087812 */ /* 0x000fe400078ec0ff */
[----:B------:R-:W-:-:S02]  /*1970*/  LOP3.LUT R5, R0, 0x38, R5, 0xf8, !PT ;  /* 0x0000003800057812 */ /* 0x000fc400078ef805 */
[----:B------:R-:W-:Y:S01]  /*1980*/  LOP3.LUT R0, R2, R13, R0, 0x1e, !PT ;  /* 0x0000000d02007212 */ /* 0x000fe200078e1e00 */
[C---:B------:R-:W-:Y:S01]  /*1990*/  IMAD R7, R16.reuse, 0x1000, R8 ;  /* 0x0000100010077824 */ /* 0x040fe200078e0208 */
[----:B------:R-:W-:Y:S02]  /*19a0*/  LOP3.LUT R13, R17, 0xffffffe0, RZ, 0xc0, !PT ;  /* 0xffffffe0110d7812 */ /* 0x000fe400078ec0ff */
[-C--:B------:R-:W-:Y:S01]  /*19b0*/  LOP3.LUT R9, R5, R2.reuse, RZ, 0x3c, !PT ;  /* 0x0000000205097212 */ /* 0x080fe200078e3cff */
[----:B------:R-:W-:Y:S01]  /*19c0*/  IMAD R5, R16, 0x200, R12 ;  /* 0x0000020010057824 */ /* 0x000fe200078e020c */
[----:B------:R-:W-:Y:S01]  /*19d0*/  LOP3.LUT R4, R4, R2, RZ, 0x3c, !PT ;  /* 0x0000000204047212 */ /* 0x000fe200078e3cff */
[----:B------:R-:W-:Y:S01]  /*19e0*/  IMAD.IADD R13, R154, 0x1, -R13 ;  /* 0x000000019a0d7824 */ /* 0x000fe200078e0a0d */
[-C--:B------:R-:W-:Y:S01]  /*19f0*/  LOP3.LUT R0, R0, R8.reuse, RZ, 0xfc, !PT ;  /* 0x0000000800007212 */ /* 0x080fe200078efcff */
[----:B------:R-:W-:Y:S01]  /*1a00*/  IMAD.IADD R7, R7, 0x1, R9 ;  /* 0x0000000107077824 */ /* 0x000fe200078e0209 */
[CC--:B------:R-:W-:Y:S01]  /*1a10*/  IADD3 R2, R4.reuse, R8.reuse, R6 ;  /* 0x0000000804027210 */ /* 0x0c0fe20007ffe006 */
[----:B------:R-:W-:Y:S01]  /*1a20*/  IMAD.MOV.U32 R6, RZ, RZ, 0x10 ;  /* 0x00000010ff067424 */ /* 0x000fe200078e00ff */
[----:B------:R-:W-:Y:S01]  /*1a30*/  SHF.R.S32.HI R12, RZ, 0x1f, R13 ;  /* 0x0000001fff0c7819 */ /* 0x000fe2000001140d */
[----:B---3--:R-:W-:Y:S01]  /*1a40*/  CS2R R34, SRZ ;  /* 0x0000000000227805 */ /* 0x008fe2000001ff00 */
[----:B------:R-:W-:Y:S01]  /*1a50*/  LOP3.LUT R8, R4, R8, RZ, 0xfc, !PT ;  /* 0x0000000804087212 */ /* 0x000fe200078efcff */
[----:B------:R-:W-:Y:S01]  /*1a60*/  @!P2 IMAD.SHL.U32 R4, R154, 0x10, RZ ;  /* 0x000000109a04a824 */ /* 0x000fe200078e00ff */
[----:B------:R-:W-:Y:S01]  /*1a70*/  LEA.HI R12, R12, R13, RZ, 0x2 ;  /* 0x0000000d0c0c7211 */ /* 0x000fe200078f10ff */
[----:B------:R-:W-:Y:S01]  /*1a80*/  CS2R R32, SRZ ;  /* 0x0000000000207805 */ /* 0x000fe2000001ff00 */
[----:B------:R-:W-:-:S02]  /*1a90*/  SEL R6, R6, 0xfffffff0, !P5 ;  /* 0xfffffff006067807 */ /* 0x000fc40006800000 */
[----:B------:R-:W-:Y:S01]  /*1aa0*/  LEA.HI R9, R12, R149, RZ, 0x1e ;  /* 0x000000950c097211 */ /* 0x000fe200078ff0ff */
[----:B------:R1:W-:Y:S04]  /*1ab0*/  @!P2 LDGSTS.E.BYPASS.LTC128B.128 [R4+0x14100], [R10.64] ;  /* 0x141000000a04afae */ /* 0x0003e8000b901d52 */
[----:B------:R2:W-:Y:S04]  /*1ac0*/  STL [R1+0x6c], R9 ;  /* 0x00006c0901007387 */ /* 0x0005e80000100800 */
[----:B------:R-:W0:Y:S01]  /*1ad0*/  LDGDEPBAR ;  /* 0x00000000000079af */ /* 0x000e220000000000 */
[----:B-1----:R-:W-:Y:S01]  /*1ae0*/  SEL R4, R152, 0xffffffe0, !P0 ;  /* 0xffffffe098047807 */ /* 0x002fe20004000000 */
[----:B------:R-:W-:Y:S05]  /*1af0*/  @!P1 BRA `(.L_x_36) ;  /* 0x0000294000009947 */ /* 0x000fea0003800000 */
[----:B--2-4-:R-:W-:Y:S01]  /*1b00*/  SHF.R.S32.HI R9, RZ, 0x1f, R148 ;  /* 0x0000001fff097819 */ /* 0x014fe20000011494 */
[----:B------:R-:W-:Y:S01]  /*1b10*/  ULDC.64 UR4, c[0x0][0x238] ;  /* 0x00008e0000047ab9 */ /* 0x000fe20000000a00 */
[----:B------:R-:W-:Y:S01]  /*1b20*/  LOP3.LUT P0, RZ, R150, 0x4, RZ, 0xc0, !PT ;  /* 0x0000000496ff7812 */ /* 0x000fe2000780c0ff */
[----:B------:R-:W-:Y:S01]  /*1b30*/  UIMAD UR4, UR9, UR4, URZ ;  /* 0x00000004090472a4 */ /* 0x000fe2000f8e023f */
[----:B------:R-:W-:Y:S01]  /*1b40*/  LEA.HI R9, R9, R148, RZ, 0x2 ;  /* 0x0000009409097211 */ /* 0x000fe200078f10ff */
[----:B------:R-:W-:Y:S01]  /*1b50*/  IMAD.SHL.U32 R14, R14, 0x2, RZ ;  /* 0x000000020e0e7824 */ /* 0x000fe200078e00ff */
[----:B------:R-:W-:Y:S01]  /*1b60*/  LOP3.LUT R12, R12, 0xfffffffc, RZ, 0xc0, !PT ;  /* 0xfffffffc0c0c7812 */ /* 0x000fe200078ec0ff */
[----:B------:R-:W-:Y:S01]  /*1b70*/  IMAD.U32 R10, RZ, RZ, UR11 ;  /* 0x0000000bff0a7e24 */ /* 0x000fe2000f8e00ff */
[----:B------:R-:W-:Y:S01]  /*1b80*/  LOP3.LUT R9, R9, 0xfffffffc, RZ, 0xc0, !PT ;  /* 0xfffffffc09097812 */ /* 0x000fe200078ec0ff */
[----:B------:R-:W-:Y:S01]  /*1b90*/  UIMAD UR4, UR11, UR5, UR4 ;  /* 0x000000050b0472a4 */ /* 0x000fe2000f8e0204 */
[--C-:B------:R-:W-:Y:S01]  /*1ba0*/  SHF.R.S32.HI R155, RZ, 0x1f, R154.reuse ;  /* 0x0000001fff9b7819 */ /* 0x100fe2000001149a */
[----:B------:R-:W-:Y:S01]  /*1bb0*/  IMAD.SHL.U32 R2, R2, 0x2, RZ ;  /* 0x0000000202027824 */ /* 0x000fe200078e00ff */
[----:B------:R-:W-:Y:S01]  /*1bc0*/  IADD3 R13, R13, -R12, RZ ;  /* 0x8000000c0d0d7210 */ /* 0x000fe20007ffe0ff */
[----:B------:R-:W-:Y:S01]  /*1bd0*/  IMAD.IADD R9, R148, 0x1, -R9 ;  /* 0x0000000194097824 */ /* 0x000fe200078e0a09 */
[----:B------:R-:W-:Y:S01]  /*1be0*/  IADD3 R15, R14, 0x141c0, RZ ;  /* 0x000141c00e0f7810 */ /* 0x000fe20007ffe0ff */
[----:B------:R-:W-:Y:S01]  /*1bf0*/  IMAD.WIDE.U32 R10, R10, c[0x0][0x238], R154 ;  /* 0x00008e000a0a7a25 */ /* 0x000fe200078e009a */
[----:B------:R-:W-:Y:S01]  /*1c00*/  STL [R1+0x74], R155 ;  /* 0x0000749b01007387 */ /* 0x000fe20000100800 */
[----:B------:R-:W-:Y:S01]  /*1c10*/  LEA R7, R7, 0x80, 0x1 ;  /* 0x0000008007077811 */ /* 0x000fe200078e08ff */
[----:B------:R-:W-:Y:S01]  /*1c20*/  UIADD3 UR7, UR7, 0x1f, URZ ;  /* 0x0000001f07077890 */ /* 0x000fe2000fffe03f */
[----:B------:R-:W-:Y:S01]  /*1c30*/  IMAD R12, R9, -0x8, R151 ;  /* 0xfffffff8090c7824 */ /* 0x000fe200078e0297 */
[----:B------:R-:W-:Y:S01]  /*1c40*/  IADD3 R9, R14, 0x14180, RZ ;  /* 0x000141800e097810 */ /* 0x000fe20007ffe0ff */
[----:B------:R1:W-:Y:S01]  /*1c50*/  STL [R1+0x64], R14 ;  /* 0x0000640e01007387 */ /* 0x0003e20000100800 */
[----:B------:R-:W-:Y:S01]  /*1c60*/  IADD3 R11, R11, UR4, RZ ;  /* 0x000000040b0b7c10 */ /* 0x000fe2000fffe0ff */
[----:B------:R-:W-:Y:S01]  /*1c70*/  ULDC.64 UR4, c[0x0][0x240] ;  /* 0x0000900000047ab9 */ /* 0x000fe20000000a00 */
[----:B------:R-:W-:Y:S01]  /*1c80*/  @P0 IADD3 R15, R9, -0x40, RZ ;  /* 0xffffffc0090f0810 */ /* 0x000fe20007ffe0ff */
[----:B------:R-:W-:Y:S01]  /*1c90*/  UIMAD UR4, UR10, UR4, URZ ;  /* 0x000000040a0472a4 */ /* 0x000fe2000f8e023f */
[----:B------:R-:W-:Y:S01]  /*1ca0*/  LEA R8, R8, 0x15180, 0x1 ;  /* 0x0001518008087811 */ /* 0x000fe200078e08ff */
[----:B------:R-:W-:Y:S01]  /*1cb0*/  IMAD R12, R13, -0x2, R12 ;  /* 0xfffffffe0d0c7824 */ /* 0x000fe200078e020c */
[----:B------:R-:W-:Y:S01]  /*1cc0*/  CS2R R146, SRZ ;  /* 0x0000000000927805 */ /* 0x000fe2000001ff00 */
[----:B------:R2:W-:Y:S01]  /*1cd0*/  STL [R1+0x68], R15 ;  /* 0x0000680f01007387 */ /* 0x0005e20000100800 */
[----:B------:R-:W-:Y:S01]  /*1ce0*/  UIMAD UR5, UR12, UR5, UR4 ;  /* 0x000000050c0572a4 */ /* 0x000fe2000f8e0204 */
[----:B------:R-:W-:Y:S01]  /*1cf0*/  IMAD.SHL.U32 R0, R0, 0x2, RZ ;  /* 0x0000000200007824 */ /* 0x000fe200078e00ff */
[----:B------:R-:W-:Y:S01]  /*1d00*/  USHF.R.S32.HI UR4, URZ, 0x1f, UR7 ;  /* 0x0000001f3f047899 */ /* 0x000fe20008011407 */
[----:B------:R-:W-:Y:S01]  /*1d10*/  CS2R R144, SRZ ;  /* 0x0000000000907805 */ /* 0x000fe2000001ff00 */
[----:B------:R-:W-:Y:S01]  /*1d20*/  CS2R R142, SRZ ;  /* 0x00000000008e7805 */ /* 0x000fe2000001ff00 */
[----:B------:R-:W-:Y:S01]  /*1d30*/  CS2R R140, SRZ ;  /* 0x00000000008c7805 */ /* 0x000fe2000001ff00 */
[----:B------:R-:W-:Y:S01]  /*1d40*/  ULEA.HI UR4, UR4, UR7, URZ, 0x5 ;  /* 0x0000000704047291 */ /* 0x000fe2000f8f283f */
        /* <DEDUP_REMOVED lines=9> */
[----:B-1----:R-:W-:Y:S01]  /*1de0*/  IMAD.U32 R14, RZ, RZ, UR12 ;  /* 0x0000000cff0e7e24 */ /* 0x002fe2000f8e00ff */
[----:B------:R-:W-:Y:S01]  /*1df0*/  CS2R R120, SRZ ;  /* 0x0000000000787805 */ /* 0x000fe2000001ff00 */
[----:B------:R-:W-:Y:S01]  /*1e00*/  CS2R R118, SRZ ;  /* 0x0000000000767805 */ /* 0x000fe2000001ff00 */
[----:B------:R-:W-:Y:S01]  /*1e10*/  CS2R R116, SRZ ;  /* 0x0000000000747805 */ /* 0x000fe2000001ff00 */
[----:B------:R-:W-:Y:S01]  /*1e20*/  CS2R R114, SRZ ;  /* 0x0000000000727805 */ /* 0x000fe2000001ff00 */
[----:B------:R-:W-:Y:S01]  /*1e30*/  CS2R R112, SRZ ;  /* 0x0000000000707805 */ /* 0x000fe2000001ff00 */
[----:B------:R-:W-:Y:S01]  /*1e40*/  CS2R R110, SRZ ;  /* 0x00000000006e7805 */ /* 0x000fe2000001ff00 */
[----:B------:R-:W-:Y:S01]  /*1e50*/  CS2R R108, SRZ ;  /* 0x00000000006c7805 */ /* 0x000fe2000001ff00 */
[----:B--2---:R-:W-:Y:S01]  /*1e60*/  IMAD.WIDE.U32 R14, R14, c[0x0][0x240], R10 ;  /* 0x000090000e0e7a25 */ /* 0x004fe200078e000a */
        /* <DEDUP_REMOVED lines=33> */
[C---:B-1----:R-:W-:Y:S01]  /*2080*/  LEA R7, R5.reuse, R3, 0x1 ;  /* 0x0000000305077211 */ /* 0x042fe200078e08ff */
[----:B------:R-:W-:Y:S01]  /*2090*/  IMAD.SHL.U32 R3, R5, 0x2, RZ ;  /* 0x0000000205037824 */ /* 0x000fe200078e00ff */
[----:B------:R-:W-:Y:S01]  /*20a0*/  CS2R R46, SRZ ;  /* 0x00000000002e7805 */ /* 0x000fe2000001ff00 */
[----:B------:R-:W-:Y:S01]  /*20b0*/  IMAD R5, R4, 0x2, R8 ;  /* 0x0000000204057824 */ /* 0x000fe200078e0208 */
        /* <DEDUP_REMOVED lines=15> */
[----:B------:R-:W-:-:S02]  /*21b0*/  UMOV UR10, URZ ;  /* 0x0000003f000a7c82 */ /* 0x000fc40008000000 */
[----:B------:R-:W-:Y:S02]  /*21c0*/  ULDC UR9, c[0x0][0x168] ;  /* 0x00005a0000097ab9 */ /* 0x000fe40000000800 */
[----:B------:R-:W-:Y:S02]  /*21d0*/  USHF.R.S32.HI UR11, URZ, 0x5, UR4 ;  /* 0x000000053f0b7899 */ /* 0x000fe40008011404 */
[----:B------:R-:W-:Y:S01]  /*21e0*/  ULDC UR7, c[0x0][0x168] ;  /* 0x00005a0000077ab9 */ /* 0x000fe20000000800 */
[C---:B-1----:R-:W-:Y:S01]  /*21f0*/  LEA R7, R6.reuse, R8, 0x1 ;  /* 0x0000000806077211 */ /* 0x042fe200078e08ff */
[----:B--2---:R-:W-:-:S04]  /*2200*/  IMAD R3, R6, 0x2, R2 ;  /* 0x0000000206037824 */ /* 0x004fc800078e0202 */
[----:B------:R-:W-:Y:S01]  /*2210*/  STL [R1+0x44], R7 ;  /* 0x0000440701007387 */ /* 0x000fe20000100800 */
[C---:B------:R-:W-:Y:S01]  /*2220*/  IMAD R6, R4.reuse, 0x2, R2 ;  /* 0x0000000204067824 */ /* 0x040fe200078e0202 */
[----:B------:R-:W-:-:S04]  /*2230*/  LEA R252, R4, R3, 0x1 ;  /* 0x0000000304fc7211 */ /* 0x000fc800078e08ff */
[----:B------:R-:W-:Y:S04]  /*2240*/  STL [R1+0x20], R6 ;  /* 0x0000200601007387 */ /* 0x000fe80000100800 */
[----:B------:R1:W-:Y:S02]  /*2250*/  STL [R1+0x4c], R5 ;  /* 0x00004c0501007387 */ /* 0x0003e40000100800 */
[----:B-1----:R-:W-:Y:S01]  /*2260*/  IMAD R5, R4, 0x2, R7 ;  /* 0x0000000204057824 */ /* 0x002fe200078e0207 */
[----:B------:R-:W-:-:S04]  /*2270*/  IADD3 R4, R15, UR5, RZ ;  /* 0x000000050f047c10 */ /* 0x000fc8000fffe0ff */
[----:B------:R1:W-:Y:S04]  /*2280*/  STL [R1+0x48], R5 ;  /* 0x0000480501007387 */ /* 0x0003e80000100800 */
[----:B------:R1:W-:Y:S02]  /*2290*/  STL [R1+0x98], R4 ;  /* 0x0000980401007387 */ /* 0x0003e40000100800 */
[C---:B------:R-:W-:Y:S02]  /*22a0*/  ISETP.GT.AND P6, PT, R12.reuse, RZ, PT ;  /* 0x000000ff0c00720c */ /* 0x040fe40003fc4270 */
[C---:B------:R-:W-:Y:S02]  /*22b0*/  ISETP.GT.AND P5, PT, R12.reuse, 0x1, PT ;  /* 0x000000010c00780c */ /* 0x040fe40003fa4270 */
[C---:B------:R-:W-:Y:S02]  /*22c0*/  ISETP.GT.AND P4, PT, R12.reuse, 0x20, PT ;  /* 0x000000200c00780c */ /* 0x040fe40003f84270 */
[----:B------:R-:W-:-:S02]  /*22d0*/  ISETP.GT.AND P3, PT, R12, 0x21, PT ;  /* 0x000000210c00780c */ /* 0x000fc40003f64270 */
.L_x_39:
        /* <DEDUP_REMOVED lines=287> */
[----:B------:R-:W-:Y:S01]  /*34d0*/  UIMAD UR4, UR13, -0x20, UR9 ;  /* 0xffffffe00d0478a4 */ /* 0x000fe2000f8e0209 */
        /* <DEDUP_REMOVED lines=43> */
.L_x_37:
        /* <DEDUP_REMOVED lines=101> */
.L_x_38:
        /* <DEDUP_REMOVED lines=102> */
.L_x_36:
[----:B-12-4-:R-:W2:Y:S01]  /*4440*/  LDL.LU.64 R8, [R1+0x70] ;  /* 0x0000700001087983 */ /* 0x016ea20000300a00 */
[----:B------:R-:W1:Y:S01]  /*4450*/  S2UR UR4, SR_CTAID.X ;  /* 0x00000000000479c3 */ /* 0x000e620000002500 */
[----:B-----5:R-:W-:Y:S01]  /*4460*/  MOV R0, c[0x0][0x338] ;  /* 0x0000ce0000007a02 */ /* 0x020fe20000000f00 */
[----:B------:R-:W-:Y:S01]  /*4470*/  USHF.R.S32.HI UR6, URZ, 0x1f, UR12 ;  /* 0x0000001f3f067899 */ /* 0x000fe2000801140c */
[----:B------:R-:W3:Y:S01]  /*4480*/  S2R R2, SR_CTAID.Y ;  /* 0x0000000000027919 */ /* 0x000ee20000002600 */
[----:B------:R-:W-:Y:S01]  /*4490*/  FMUL.FTZ R84, R84, c[0x0][0x298] ;  /* 0x0000a60054547a20 */ /* 0x000fe20000410000 */
[----:B------:R-:W-:Y:S01]  /*44a0*/  ISETP.NE.AND P1, PT, R0, 0x1, PT ;  /* 0x000000010000780c */ /* 0x000fe20003f25270 */
[----:B-1----:R-:W-:-:S12]  /*44b0*/  USHF.L.U32 UR4, UR4, 0xe, URZ ;  /* 0x0000000e04047899 */ /* 0x002fd8000800063f */
[----:B---3--:R-:W-:Y:S01]  /*44c0*/  @P1 IMAD.HI.U32 R0, R2, c[0x0][0x33c], RZ ;  /* 0x0000cf0002001a27 */ /* 0x008fe200078e00ff */
[----:B------:R-:W-:Y:S01]  /*44d0*/  USHF.R.S32.HI UR8, URZ, 0x1f, UR4 ;  /* 0x0000001f3f087899 */ /* 0x000fe20008011404 */
[----:B------:R-:W-:-:S03]  /*44e0*/  SHF.R.S32.HI R3, RZ, 0x1f, R2 ;  /* 0x0000001fff037819 */ /* 0x000fc60000011402 */
[----:B------:R-:W-:-:S04]  /*44f0*/  @P1 SHF.R.U32.HI R0, RZ, c[0x0][0x340], R0 ;  /* 0x0000d000ff001a19 */ /* 0x000fc80000011600 */
[----:B------:R-:W-:Y:S02]  /*4500*/  @P1 SHF.R.S32.HI R6, RZ, 0x1f, R0 ;  /* 0x0000001fff061819 */ /* 0x000fe40000011400 */
[----:B------:R-:W-:Y:S02]  /*4510*/  @P1 MOV R2, R0 ;  /* 0x0000000000021202 */ /* 0x000fe40000000f00 */
[----:B------:R-:W-:-:S05]  /*4520*/  @P1 MOV R3, R6 ;  /* 0x0000000600031202 */ /* 0x000fca0000000f00 */
[C---:B------:R-:W-:Y:S02]  /*4530*/  IMAD R0, R3.reuse, c[0x0][0x328], RZ ;  /* 0x0000ca0003007a24 */ /* 0x040fe400078e02ff */
[----:B------:R-:W-:Y:S02]  /*4540*/  IMAD R3, R3, c[0x0][0x300], RZ ;  /* 0x0000c00003037a24 */ /* 0x000fe400078e02ff */
[----:B------:R-:W-:Y:S02]  /*4550*/  IMAD R0, R2, c[0x0][0x32c], R0 ;  /* 0x0000cb0002007a24 */ /* 0x000fe400078e0200 */
[----:B------:R-:W-:Y:S02]  /*4560*/  FMUL.FTZ R85, R85, c[0x0][0x298] ;  /* 0x0000a60055557a20 */ /* 0x000fe40000410000 */
[----:B------:R-:W-:Y:S02]  /*4570*/  FMUL.FTZ R87, R87, c[0x0][0x298] ;  /* 0x0000a60057577a20 */ /* 0x000fe40000410000 */
[----:B------:R-:W-:-:S02]  /*4580*/  FMUL.FTZ R88, R88, c[0x0][0x298] ;  /* 0x0000a60058587a20 */ /* 0x000fc40000410000 */
[----:B------:R-:W-:Y:S02]  /*4590*/  FMUL.FTZ R89, R89, c[0x0][0x298] ;  /* 0x0000a60059597a20 */ /* 0x000fe40000410000 */
[----:B------:R-:W-:Y:S02]  /*45a0*/  FMUL.FTZ R90, R90, c[0x0][0x298] ;  /* 0x0000a6005a5a7a20 */ /* 0x000fe40000410000 */
[----:B------:R-:W-:Y:S02]  /*45b0*/  FMUL.FTZ R91, R91, c[0x0][0x298] ;  /* 0x0000a6005b5b7a20 */ /* 0x000fe40000410000 */
        /* <DEDUP_REMOVED lines=45> */
[----:B------:R-:W-:Y:S01]  /*4890*/  FMUL.FTZ R137, R137, c[0x0][0x298] ;  /* 0x0000a60089897a20 */ /* 0x000fe20000410000 */
[C---:B--2---:R-:W-:Y:S01]  /*48a0*/  IADD3 R4, P0, R8.reuse, UR4, RZ ;  /* 0x0000000408047c10 */ /* 0x044fe2000ff1e0ff */
[----:B------:R-:W-:Y:S02]  /*48b0*/  ULDC.64 UR4, c[0x0][0x330] ;  /* 0x0000cc0000047ab9 */ /* 0x000fe40000000a00 */
[----:B------:R-:W-:Y:S01]  /*48c0*/  UIMAD UR4, UR6, UR4, URZ ;  /* 0x00000004060472a4 */ /* 0x000fe2000f8e023f */
[----:B------:R-:W-:-:S03]  /*48d0*/  LEA.HI.X.SX32 R5, R8, UR8, 0x1, P0 ;  /* 0x0000000808057c11 */ /* 0x000fc600080f0eff */
[----:B------:R-:W-:Y:S02]  /*48e0*/  UIMAD UR8, UR12, UR5, UR4 ;  /* 0x000000050c0872a4 */ /* 0x000fe4000f8e0204 */
[C-C-:B------:R-:W-:Y:S01]  /*48f0*/  IMAD.WIDE.U32 R8, R2.reuse, c[0x0][0x328], R4.reuse ;  /* 0x0000ca0002087a25 */ /* 0x140fe200078e0004 */
[----:B------:R-:W-:Y:S02]  /*4900*/  ULDC.64 UR4, c[0x0][0x308] ;  /* 0x0000c20000047ab9 */ /* 0x000fe40000000a00 */
[----:B------:R-:W-:Y:S01]  /*4910*/  UIMAD UR4, UR6, UR4, URZ ;  /* 0x00000004060472a4 */ /* 0x000fe2000f8e023f */
[C---:B------:R-:W-:Y:S01]  /*4920*/  IMAD.WIDE.U32 R6, R2.reuse, c[0x0][0x300], R4 ;  /* 0x0000c00002067a25 */ /* 0x040fe200078e0004 */
[----:B------:R-:W-:Y:S02]  /*4930*/  IADD3 R5, R9, R0, RZ ;  /* 0x0000000009057210 */ /* 0x000fe40007ffe0ff */
[----:B------:R-:W-:Y:S01]  /*4940*/  MOV R9, UR12 ;  /* 0x0000000c00097c02 */ /* 0x000fe20008000f00 */
[----:B------:R-:W-:Y:S01]  /*4950*/  IMAD R2, R2, c[0x0][0x304], R3 ;  /* 0x0000c10002027a24 */ /* 0x000fe200078e0203 */
[----:B------:R-:W-:Y:S01]  /*4960*/  MOV R4, R8 ;  /* 0x0000000800047202 */ /* 0x000fe20000000f00 */
[----:B------:R-:W-:Y:S01]  /*4970*/  UIMAD UR4, UR12, UR5, UR4 ;  /* 0x000000050c0472a4 */ /* 0x000fe2000f8e0204 */
[----:B------:R-:W-:-:S02]  /*4980*/  MOV R0, UR12 ;  /* 0x0000000c00007c02 */ /* 0x000fc40008000f00 */
[----:B------:R-:W-:Y:S01]  /*4990*/  IADD3 R3, R7, R2, RZ ;  /* 0x0000000207037210 */ /* 0x000fe20007ffe0ff */
[----:B------:R-:W-:Y:S01]  /*49a0*/  IMAD.WIDE.U32 R8, R9, c[0x0][0x330], R4 ;  /* 0x0000cc0009087a25 */ /* 0x000fe200078e0004 */
[----:B------:R-:W-:-:S05]  /*49b0*/  MOV R2, R6 ;  /* 0x0000000600027202 */ /* 0x000fca0000000f00 */
[----:B------:R-:W-:Y:S01]  /*49c0*/  IMAD.WIDE.U32 R6, R0, c[0x0][0x308], R2 ;  /* 0x0000c20000067a25 */ /* 0x000fe200078e0002 */
[----:B------:R-:W-:Y:S02]  /*49d0*/  IADD3 R0, R9, UR8, RZ ;  /* 0x0000000809007c10 */ /* 0x000fe4000fffe0ff */
[----:B------:R-:W-:Y:S02]  /*49e0*/  LEA R2, P1, R8, c[0x0][0x310], 0x2 ;  /* 0x0000c40008027a11 */ /* 0x000fe400078210ff */
[----:B------:R-:W-:Y:S02]  /*49f0*/  LEA R4, P0, R6, c[0x0][0x2e8], 0x2 ;  /* 0x0000ba0006047a11 */ /* 0x000fe400078010ff */
[----:B------:R-:W-:Y:S01]  /*4a00*/  LEA.HI.X R3, R8, c[0x0][0x314], R0, 0x2, P1 ;  /* 0x0000c50008037a11 */ /* 0x000fe200008f1400 */
[----:B------:R-:W-:Y:S01]  /*4a10*/  BAR.SYNC.DEFER_BLOCKING 0x1, 0x100 ;  /* 0x0044000000007b1d */ /* 0x000fe20000010000 */
[----:B------:R-:W-:-:S05]  /*4a20*/  IADD3 R5, R7, UR4, RZ ;  /* 0x0000000407057c10 */ /* 0x000fca000fffe0ff */
[----:B------:R-:W-:Y:S01]  /*4a30*/  RED.E.ADD.F32.FTZ.RN.STRONG.GPU [R2.64], R20 ;  /* 0x000000140200798e */ /* 0x000fe2000c10e792 */
[----:B------:R-:W-:-:S03]  /*4a40*/  LEA.HI.X R5, R6, c[0x0][0x2ec], R5, 0x2, P0 ;  /* 0x0000bb0006057a11 */ /* 0x000fc600000f1405 */
[----:B------:R-:W-:Y:S04]  /*4a50*/  RED.E.ADD.F32.FTZ.RN.STRONG.GPU [R2.64+0x400], R21 ;  /* 0x000400150200798e */ /* 0x000fe8000c10e792 */
        /* <DEDUP_REMOVED lines=55> */
[----:B------:R-:W-:Y:S01]  /*4dd0*/  RED.E.ADD.F32.FTZ.RN.STRONG.GPU [R2.64+0xe400], R81 ;  /* 0x00e400510200798e */ /* 0x000fe2000c10e792 */
[----:B------:R-:W-:-:S03]  /*4de0*/  FMUL.FTZ R7, R86, c[0x0][0x298] ;  /* 0x0000a60056077a20 */ /* 0x000fc60000410000 */
[----:B------:R-:W-:Y:S04]  /*4df0*/  RED.E.ADD.F32.FTZ.RN.STRONG.GPU [R2.64+0xe800], R82 ;  /* 0x00e800520200798e */ /* 0x000fe8000c10e792 */
[----:B------:R-:W-:Y:S04]  /*4e00*/  RED.E.ADD.F32.FTZ.RN.STRONG.GPU [R2.64+0xec00], R83 ;  /* 0x00ec00530200798e */ /* 0x000fe8000c10e792 */
[----:B------:R-:W-:Y:S04]  /*4e10*/  RED.E.ADD.F32.FTZ.RN.STRONG.GPU [R2.64+0xf000], R76 ;  /* 0x00f0004c0200798e */ /* 0x000fe8000c10e792 */
[----:B------:R-:W-:Y:S04]  /*4e20*/  RED.E.ADD.F32.FTZ.RN.STRONG.GPU [R2.64+0xf400], R77 ;  /* 0x00f4004d0200798e */ /* 0x000fe8000c10e792 */
[----:B------:R-:W-:Y:S04]  /*4e30*/  RED.E.ADD.F32.FTZ.RN.STRONG.GPU [R2.64+0xf800], R78 ;  /* 0x00f8004e0200798e */ /* 0x000fe8000c10e792 */
[----:B------:R-:W-:Y:S04]  /*4e40*/  RED.E.ADD.F32.FTZ.RN.STRONG.GPU [R2.64+0xfc00], R79 ;  /* 0x00fc004f0200798e */ /* 0x000fe8000c10e792 */
[----:B------:R-:W-:Y:S04]  /*4e50*/  RED.E.ADD.F32.FTZ.RN.STRONG.GPU [R4.64], R84 ;  /* 0x000000540400798e */ /* 0x000fe8000c10e792 */
        /* <DEDUP_REMOVED lines=73> */
[----:B------:R-:W-:Y:S05]  /*52f0*/  EXIT ;  /* 0x000000000000794d */ /* 0x000fea0003800000 */
.L_x_40:
        /* <DEDUP_REMOVED lines=16> */
.L_x_1147:


//--------------------- .text._ZN7cutlass13device_kernelIN5flash19enable_sm80_to_sm89INS1_16FlashAttnBwdSm80INS1_25CollectiveMainloopBwdSm80ILi1ELi1EN4cute5tupleIJNS5_1CILi32EEENS7_ILi64EEENS7_ILi256EEEEEENS_6half_tEfNS_4arch4Sm80ELb0ELb0ELb1ELb1ELb0ELb0ELb0ELb0ELi2ELi2ELi2ELi1ELb1EEENS1_21CollectiveEpilogueBwdISB_SC_SE_Li256ELb1ELb0ELi4EEENS1_19SingleTileSchedulerILb1ELb0ELb0ELi64EEEEEEEEEvNT_6ParamsE --------------------------
	.section	.text._ZN7cutlass13device_kernelIN5flash19enable_sm80_to_sm89INS1_16FlashAttnBwdSm80INS1_25CollectiveMainloopBwdSm80ILi1ELi1EN4cute5tupleIJNS5_1CILi32EEENS7_ILi64EEENS7_ILi256EEEEEENS_6half_tEfNS_4arch4Sm80ELb0ELb0ELb1ELb1ELb0ELb0ELb0ELb0ELi2ELi2ELi2ELi1ELb1EEENS1_21CollectiveEpilogueBwdISB_SC_SE_Li256ELb1ELb0ELi4EEENS1_19SingleTileSchedulerILb1ELb0ELb0ELi64EEEEEEEEEvNT_6ParamsE,"ax",@progbits
	.sectioninfo	@"SHI_REGISTERS=255"
	.align	128
.text._ZN7cutlass13device_kernelIN5flash19enable_sm80_to_sm89INS1_16FlashAttnBwdSm80INS1_25CollectiveMainloopBwdSm80ILi1ELi1EN4cute5tupleIJNS5_1CILi32EEENS7_ILi64EEENS7_ILi256EEEEEENS_6half_tEfNS_4arch4Sm80ELb0ELb0ELb1ELb1ELb0ELb0ELb0ELb0ELi2ELi2ELi2ELi1ELb1EEENS1_21CollectiveEpilogueBwdISB_SC_SE_Li256ELb1ELb0ELi4EEENS1_19SingleTileSchedulerILb1ELb0ELb0ELi64EEEEEEEEEvNT_6ParamsE:
        .type           _ZN7cutlass13device_kernelIN5flash19enable_sm80_to_sm89INS1_16FlashAttnBwdSm80INS1_25CollectiveMainloopBwdSm80ILi1ELi1EN4cute5tupleIJNS5_1CILi32EEENS7_ILi64EEENS7_ILi256EEEEEENS_6half_tEfNS_4arch4Sm80ELb0ELb0ELb1ELb1ELb0ELb0ELb0ELb0ELi2ELi2ELi2ELi1ELb1EEENS1_21CollectiveEpilogueBwdISB_SC_SE_Li256ELb1ELb0ELi4EEENS1_19SingleTileSchedulerILb1ELb0ELb0ELi64EEEEEEEEEvNT_6ParamsE,@function
        .size           _ZN7cutlass13device_kernelIN5flash19enable_sm80_to_sm89INS1_16FlashAttnBwdSm80INS1_25CollectiveMainloopBwdSm80ILi1ELi1EN4cute5tupleIJNS5_1CILi32EEENS7_ILi64EEENS7_ILi256EEEEEENS_6half_tEfNS_4arch4Sm80ELb0ELb0ELb1ELb1ELb0ELb0ELb0ELb0ELi2ELi2ELi2ELi1ELb1EEENS1_21CollectiveEpilogueBwdISB_SC_SE_Li256ELb1ELb0ELi4EEENS1_19SingleTileSchedulerILb1ELb0ELb0ELi64EEEEEEEEEvNT_6ParamsE,(.L_x_1148 - _ZN7cutlass13device_kernelIN5flash19enable_sm80_to_sm89INS1_16FlashAttnBwdSm80INS1_25CollectiveMainloopBwdSm80ILi1ELi1EN4cute5tupleIJNS5_1CILi32EEENS7_ILi64EEENS7_ILi256EEEEEENS_6half_tEfNS_4arch4Sm80ELb0ELb0ELb1ELb1ELb0ELb0ELb0ELb0ELi2ELi2ELi2ELi1ELb1EEENS1_21CollectiveEpilogueBwdISB_SC_SE_Li256ELb1ELb0ELi4EEENS1_19SingleTileSchedulerILb1ELb0ELb0ELi64EEEEEEEEEvNT_6ParamsE)
        .other          _ZN7cutlass13device_kernelIN5flash19enable_sm80_to_sm89INS1_16FlashAttnBwdSm80INS1_25CollectiveMainloopBwdSm80ILi1ELi1EN4cute5tupleIJNS5_1CILi32EEENS7_ILi64EEENS7_ILi256EEEEEENS_6half_tEfNS_4arch4Sm80ELb0ELb0ELb1ELb1ELb0ELb0ELb0ELb0ELi2ELi2ELi2ELi1ELb1EEENS1_21CollectiveEpilogueBwdISB_SC_SE_Li256ELb1ELb0ELi4EEENS1_19SingleTileSchedulerILb1ELb0ELb0ELi64EEEEEEEEEvNT_6ParamsE,@"STO_CUDA_ENTRY STV_DEFAULT"
_ZN7cutlass13device_kernelIN5flash19enable_sm80_to_sm89INS1_16FlashAttnBwdSm80INS1_25CollectiveMainloopBwdSm80ILi1ELi1EN4cute5tupleIJNS5_1CILi32EEENS7_ILi64EEENS7_ILi256EEEEEENS_6half_tEfNS_4arch4Sm80ELb0ELb0ELb1ELb1ELb0ELb0ELb0ELb0ELi2ELi2ELi2ELi1ELb1EEENS1_21CollectiveEpilogueBwdISB_SC_SE_Li256ELb1ELb0ELi4EEENS1_19SingleTileSchedulerILb1ELb0ELb0ELi64EEEEEEEEEvNT_6ParamsE:
[----:B------:R-:W-:Y:S02]  /*0000*/  MOV R1, c[0x0][0x28] ;  /* 0x00000a0000017a02 */ /* 0x000fe40000000f00 */
[----:B------:R-:W1:Y:S01]  /*0010*/  S2R R86, SR_TID.X ;  /* 0x0000000000567919 */ /* 0x000e620000002100 */
[----:B------:R-:W-:Y:S01]  /*0020*/  IMAD.MOV.U32 R8, RZ, RZ, 0x4 ;  /* 0x00000004ff087424 */ /* 0x000fe200078e00ff */
[----:B------:R-:W-:Y:S01]  /*0030*/  ULDC.64 UR4, c[0x0][0x118] ;  /* 0x0000460000047ab9 */ /* 0x000fe20000000a00 */
[----:B------:R-:W-:Y:S01]  /*0040*/  IADD3 R1, R1, -0xc0, RZ ;  /* 0xffffff4001017810 */ /* 0x000fe20007ffe0ff */
[----:B------:R-:W2:Y:S04]  /*0050*/  S2R R5, SR_CTAID.Z ;  /* 0x0000000000057919 */ /* 0x000ea80000002700 */
[----:B------:R-:W3:Y:S04]  /*0060*/  S2R R85, SR_CTAID.X ;  /* 0x0000000000557919 */ /* 0x000ee80000002500 */
[----:B------:R-:W4:Y:S01]  /*0070*/  S2R R84, SR_CTAID.Y ;  /* 0x0000000000547919 */ /* 0x000f220000002600 */
[----:B-1----:R-:W-:Y:S01]  /*0080*/  SHF.R.U32.HI R0, RZ, 0x5, R86 ;  /* 0x00000005ff007819 */ /* 0x002fe20000011656 */
[----:B--2---:R-:W-:-:S05]  /*0090*/  IMAD.WIDE R2, R5, R8, c[0x0][0x3c0] ;  /* 0x0000f00005027625 */ /* 0x004fca00078e0208 */
[----:B------:R-:W1:Y:S02]  /*00a0*/  SHFL.IDX PT, R0, R0, RZ, 0x1f ;  /* 0x00001fff00007589 */ /* 0x000e6400000e0000 */
[----:B-1----:R-:W-:-:S13]  /*00b0*/  ISETP.NE.AND P0, PT, R0, RZ, PT ;  /* 0x000000ff0000720c */ /* 0x002fda0003f05270 */
[----:B------:R-:W-:Y:S05]  /*00c0*/  @!P0 BRA `(.L_x_41) ;  /* 0x0000013000008947 */ /* 0x000fea0003800000 */
[----:B---34-:R-:W-:-:S04]  /*00d0*/  ISETP.NE.U32.AND P0, PT, RZ, c[0x0][0x3c0], PT ;  /* 0x0000f000ff007a0c */ /* 0x018fc80003f05070 */
[----:B------:R-:W-:-:S13]  /*00e0*/  ISETP.NE.AND.EX P0, PT, RZ, c[0x0][0x3c4], PT, P0 ;  /* 0x0000f100ff007a0c */ /* 0x000fda0003f05300 */
[----:B------:R-:W-:Y:S05]  /*00f0*/  @!P0 BRA `(.L_x_42) ;  /* 0x0000002000008947 */ /* 0x000fea0003800000 */
[----:B------:R1:W5:Y:S01]  /*0100*/  LDG.E R0, [R2.64] ;  /* 0x0000000402007981 */ /* 0x000362000c1e1900 */
[----:B------:R-:W-:Y:S05]  /*0110*/  BRA `(.L_x_43) ;  /* 0x0000009000007947 */ /* 0x000fea0003800000 */
.L_x_42:
[----:B------:R-:W-:-:S04]  /*0120*/  ISETP.NE.U32.AND P0, PT, RZ, c[0x0][0x3b8], PT ;  /* 0x0000ee00ff007a0c */ /* 0x000fc80003f05070 */
[----:B------:R-:W-:-:S13]  /*0130*/  ISETP.NE.AND.EX P0, PT, RZ, c[0x0][0x3bc], PT, P0 ;  /* 0x0000ef00ff007a0c */ /* 0x000fda0003f05300 */
[----:B------:R-:W-:Y:S05]  /*0140*/  @!P0 BRA `(.L_x_44) ;  /* 0x0000005000008947 */ /* 0x000fea0003800000 */
[----:B------:R-:W-:-:S05]  /*0150*/  IMAD.WIDE R2, R5, R8, c[0x0][0x3b8] ;  /* 0x0000ee0005027625 */ /* 0x000fca00078e0208 */
[----:B------:R-:W2:Y:S04]  /*0160*/  LDG.E R4, [R2.64] ;  /* 0x0000000402047981 */ /* 0x000ea8000c1e1900 */
[----:B------:R-:W2:Y:S02]  /*0170*/  LDG.E R0, [R2.64+0x4] ;  /* 0x0000040402007981 */ /* 0x000ea4000c1e1900 */
[----:B--2---:R-:W-:Y:S01]  /*0180*/  IADD3 R0, -R4, R0, RZ ;  /* 0x0000000004007210 */ /* 0x004fe20007ffe1ff */
[----:B------:R-:W-:Y:S05]  /*0190*/  BRA `(.L_x_43) ;  /* 0x0000001000007947 */ /* 0x000fea0003800000 */
.L_x_44:
[----:B------:R-:W-:Y:S02]  /*01a0*/  MOV R0, c[0x0][0x3a4] ;  /* 0x0000e90000007a02 */ /* 0x000fe40000000f00 */
.L_x_43:
[----:B-1----:R-:W-:-:S05]  /*01b0*/  IMAD.SHL.U32 R2, R85, 0x40, RZ ;  /* 0x0000004055027824 */ /* 0x002fca00078e00ff */
[----:B-----5:R-:W-:-:S04]  /*01c0*/  ISETP.GE.AND P0, PT, R2, R0, PT ;  /* 0x000000000200720c */ /* 0x020fc80003f06270 */
[----:B------:R-:W-:-:S05]  /*01d0*/  SEL R0, R5, 0xffffffff, !P0 ;  /* 0xffffffff05007807 */ /* 0x000fca0004000000 */
[----:B------:R1:W-:Y:S01]  /*01e0*/  STL [R1+0xa8], R0 ;  /* 0x0000a80001007387 */ /* 0x0003e20000100800 */
[----:B------:R-:W-:Y:S05]  /*01f0*/  BRA `(.L_x_45) ;  /* 0x0000012000007947 */ /* 0x000fea0003800000 */
.L_x_41:
[----:B---34-:R-:W-:-:S04]  /*0200*/  ISETP.NE.U32.AND P0, PT, RZ, c[0x0][0x3c0], PT ;  /* 0x0000f000ff007a0c */ /* 0x018fc80003f05070 */
[----:B------:R-:W-:-:S13]  /*0210*/  ISETP.NE.AND.EX P0, PT, RZ, c[0x0][0x3c4], PT, P0 ;  /* 0x0000f100ff007a0c */ /* 0x000fda0003f05300 */
[----:B------:R-:W-:Y:S05]  /*0220*/  @!P0 BRA `(.L_x_46) ;  /* 0x0000002000008947 */ /* 0x000fea0003800000 */
[----:B------:R1:W5:Y:S01]  /*0230*/  LDG.E R0, [R2.64] ;  /* 0x0000000402007981 */ /* 0x000362000c1e1900 */
[----:B------:R-:W-:Y:S05]  /*0240*/  BRA `(.L_x_47) ;  /* 0x0000009000007947 */ /* 0x000fea0003800000 */
.L_x_46:
        /* <DEDUP_REMOVED lines=8> */
.L_x_48:
[----:B------:R-:W-:Y:S02]  /*02d0*/  MOV R0, c[0x0][0x3a4] ;  /* 0x0000e90000007a02 */ /* 0x000fe40000000f00 */
.L_x_47:
[----:B-1----:R-:W-:-:S05]  /*02e0*/  IMAD.SHL.U32 R2, R85, 0x40, RZ ;  /* 0x0000004055027824 */ /* 0x002fca00078e00ff */
[----:B-----5:R-:W-:-:S04]  /*02f0*/  ISETP.GE.AND P0, PT, R2, R0, PT ;  /* 0x000000000200720c */ /* 0x020fc80003f06270 */
[----:B------:R-:W-:-:S05]  /*0300*/  SEL R0, R5, 0xffffffff, !P0 ;  /* 0xffffffff05007807 */ /* 0x000fca0004000000 */
[----:B------:R1:W-:Y:S04]  /*0310*/  STL [R1+0xa8], R0 ;  /* 0x0000a80001007387 */ /* 0x0003e80000100800 */
.L_x_45:
[----:B------:R-:W2:Y:S02]  /*0320*/  LDL R88, [R1+0xa8] ;  /* 0x0000a80001587983 */ /* 0x000ea40000100800 */
[----:B--2---:R-:W-:-:S13]  /*0330*/  ISETP.GE.AND P0, PT, R88, RZ, PT ;  /* 0x000000ff5800720c */ /* 0x004fda0003f06270 */
[----:B------:R-:W-:Y:S05]  /*0340*/  @!P0 EXIT ;  /* 0x000000000000894d */ /* 0x000fea0003800000 */
[----:B------:R-:W-:Y:S01]  /*0350*/  ISETP.NE.U32.AND P0, PT, RZ, c[0x0][0x2c8], PT ;  /* 0x0000b200ff007a0c */ /* 0x000fe20003f05070 */
[----:B------:R-:W-:-:S03]  /*0360*/  IMAD.WIDE R4, R88, R8, c[0x0][0x2c8] ;  /* 0x0000b20058047625 */ /* 0x000fc600078e0208 */
[----:B------:R-:W-:Y:S02]  /*0370*/  ISETP.NE.AND.EX P2, PT, RZ, c[0x0][0x2cc], PT, P0 ;  /* 0x0000b300ff007a0c */ /* 0x000fe40003f45300 */
[----:B------:R-:W-:-:S04]  /*0380*/  ISETP.NE.U32.AND P0, PT, RZ, c[0x0][0x2d8], PT ;  /* 0x0000b600ff007a0c */ /* 0x000fc80003f05070 */
[----:B------:R-:W-:Y:S01]  /*0390*/  ISETP.NE.AND.EX P0, PT, RZ, c[0x0][0x2dc], PT, P0 ;  /* 0x0000b700ff007a0c */ /* 0x000fe20003f05300 */
[----:B------:R-:W-:Y:S01]  /*03a0*/  IMAD.MOV.U32 R11, RZ, RZ, c[0x0][0x168] ;  /* 0x00005a00ff0b7624 */ /* 0x000fe200078e00ff */
[----:B------:R-:W-:-:S05]  /*03b0*/  ISETP.NE.U32.AND P4, PT, RZ, c[0x0][0x2d0], PT ;  /* 0x0000b400ff007a0c */ /* 0x000fca0003f85070 */
[----:B-1----:R-:W2:Y:S01]  /*03c0*/  @P2 LDG.E R0, [R4.64] ;  /* 0x0000000404002981 */ /* 0x002ea2000c1e1900 */
[----:B------:R-:W-:Y:S01]  /*03d0*/  ISETP.NE.AND.EX P4, PT, RZ, c[0x0][0x2d4], PT, P4 ;  /* 0x0000b500ff007a0c */ /* 0x000fe20003f85340 */
[----:B------:R-:W-:Y:S02]  /*03e0*/  IMAD.MOV.U32 R9, RZ, RZ, RZ ;  /* 0x000000ffff097224 */ /* 0x000fe400078e00ff */
[----:B------:R-:W-:Y:S02]  /*03f0*/  IMAD.MOV.U32 R10, RZ, RZ, RZ ;  /* 0x000000ffff0a7224 */ /* 0x000fe400078e00ff */
[CC--:B------:R-:W-:Y:S02]  /*0400*/  @P0 IMAD.WIDE R6, R88.reuse, R8.reuse, c[0x0][0x2d8] ;  /* 0x0000b60058060625 */ /* 0x0c0fe400078e0208 */
[----:B------:R1:W5:Y:S02]  /*0410*/  @P2 LDG.E R9, [R4.64] ;  /* 0x0000000404092981 */ /* 0x000364000c1e1900 */
[----:B------:R-:W-:-:S02]  /*0420*/  IMAD.WIDE R2, R88, R8, c[0x0][0x2d0] ;  /* 0x0000b40058027625 */ /* 0x000fc400078e0208 */
[----:B------:R-:W3:Y:S04]  /*0430*/  @P0 LDG.E R11, [R6.64] ;  /* 0x00000004060b0981 */ /* 0x000ee8000c1e1900 */
[----:B------:R1:W5:Y:S01]  /*0440*/  @P4 LDG.E R10, [R2.64] ;  /* 0x00000004020a4981 */ /* 0x000362000c1e1900 */
[----:B------:R-:W-:Y:S01]  /*0450*/  MOV R18, c[0x0][0x198] ;  /* 0x0000660000127a02 */ /* 0x000fe20000000f00 */
[----:B--2---:R-:W-:Y:S02]  /*0460*/  @P2 IMAD R0, R88, 0x20, R0 ;  /* 0x0000002058002824 */ /* 0x004fe400078e0200 */
[----:B---3--:R1:W-:Y:S03]  /*0470*/  STL [R1+0x74], R11 ;  /* 0x0000740b01007387 */ /* 0x0083e60000100800 */
[----:B------:R-:W-:-:S02]  /*0480*/  @P2 SHF.R.S32.HI R6, RZ, 0x1f, R0 ;  /* 0x0000001fff062819 */ /* 0x000fc40000011400 */
[----:B------:R-:W-:Y:S02]  /*0490*/  MOV R87, R11 ;  /* 0x0000000b00577202 */ /* 0x000fe40000000f00 */
[----:B------:R-:W-:Y:S01]  /*04a0*/  @P2 LEA.HI R0, R6, R0, RZ, 0x5 ;  /* 0x0000000006002211 */ /* 0x000fe200078f28ff */
[----:B------:R-:W-:-:S03]  /*04b0*/  IMAD.MOV.U32 R6, RZ, RZ, RZ ;  /* 0x000000ffff067224 */ /* 0x000fc600078e00ff */
[----:B------:R-:W-:Y:S01]  /*04c0*/  @P2 LOP3.LUT R6, R0, 0xffffffe0, RZ, 0xc0, !PT ;  /* 0xffffffe000062812 */ /* 0x000fe200078ec0ff */
[----:B------:R-:W-:Y:S05]  /*04d0*/  @P0 BRA `(.L_x_49) ;  /* 0x0000005000000947 */ /* 0x000fea0003800000 */
[----:B------:R-:W-:Y:S05]  /*04e0*/  @!P2 BRA `(.L_x_49) ;  /* 0x000000400000a947 */ /* 0x000fea0003800000 */
[----:B------:R2:W3:Y:S04]  /*04f0*/  LDG.E R0, [R4.64] ;  /* 0x0000000404007981 */ /* 0x0004e8000c1e1900 */
[----:B-12---:R-:W3:Y:S02]  /*0500*/  LDG.E R4, [R4.64+0x4] ;  /* 0x0000040404047981 */ /* 0x006ee4000c1e1900 */
[----:B---3--:R-:W-:-:S05]  /*0510*/  IADD3 R87, -R0, R4, RZ ;  /* 0x0000000400577210 */ /* 0x008fca0007ffe1ff */
[----:B------:R1:W-:Y:S02]  /*0520*/  STL [R1+0x74], R87 ;  /* 0x0000745701007387 */ /* 0x0003e40000100800 */
.L_x_49:
[----:B------:R-:W-:-:S04]  /*0530*/  ISETP.NE.U32.AND P0, PT, RZ, c[0x0][0x2e0], PT ;  /* 0x0000b800ff007a0c */ /* 0x000fc80003f05070 */
[----:B------:R-:W-:-:S13]  /*0540*/  ISETP.NE.AND.EX P0, PT, RZ, c[0x0][0x2e4], PT, P0 ;  /* 0x0000b900ff007a0c */ /* 0x000fda0003f05300 */
[----:B------:R-:W-:Y:S05]  /*0550*/  @!P0 BRA `(.L_x_50) ;  /* 0x0000003000008947 */ /* 0x000fea0003800000 */
[----:B-1----:R-:W-:-:S05]  /*0560*/  IMAD.WIDE R2, R88, R8, c[0x0][0x2e0] ;  /* 0x0000b80058027625 */ /* 0x002fca00078e0208 */
[----:B------:R1:W5:Y:S01]  /*0570*/  LDG.E R18, [R2.64] ;  /* 0x0000000402127981 */ /* 0x000362000c1e1900 */
[----:B------:R-:W-:Y:S05]  /*0580*/  BRA `(.L_x_51) ;  /* 0x0000004000007947 */ /* 0x000fea0003800000 */
.L_x_50:
[----:B------:R-:W-:Y:S05]  /*0590*/  @!P4 BRA `(.L_x_51) ;  /* 0x000000300000c947 */ /* 0x000fea0003800000 */
[----:B------:R2:W3:Y:S04]  /*05a0*/  LDG.E R0, [R2.64] ;  /* 0x0000000402007981 */ /* 0x0004e8000c1e1900 */
[----:B-12---:R-:W3:Y:S02]  /*05b0*/  LDG.E R2, [R2.64+0x4] ;  /* 0x0000040402027981 */ /* 0x006ee4000c1e1900 */
[----:B---3--:R-:W-:Y:S02]  /*05c0*/  IADD3 R18, -R0, R2, RZ ;  /* 0x0000000200127210 */ /* 0x008fe40007ffe1ff */
.L_x_51:
[----:B------:R-:W-:Y:S01]  /*05d0*/  ISETP.GE.AND P1, PT, R87, 0x1, PT ;  /* 0x000000015700780c */ /* 0x000fe20003f26270 */
[----:B------:R-:W-:Y:S01]  /*05e0*/  CS2R R142, SRZ ;  /* 0x00000000008e7805 */ /* 0x000fe2000001ff00 */
[----:B------:R-:W-:Y:S01]  /*05f0*/  PLOP3.LUT P0, PT, PT, PT, PT, 0x80, 0x0 ;  /* 0x000000000000781c */ /* 0x000fe20003f0f070 */
[----:B-1----:R-:W-:Y:S01]  /*0600*/  IMAD.MOV.U32 R11, RZ, RZ, RZ ;  /* 0x000000ffff0b7224 */ /* 0x002fe200078e00ff */
[----:B------:R-:W-:Y:S01]  /*0610*/  CS2R R146, SRZ ;  /* 0x0000000000927805 */ /* 0x000fe2000001ff00 */
[----:B------:R-:W-:Y:S01]  /*0620*/  IMAD.MOV.U32 R140, RZ, RZ, RZ ;  /* 0x000000ffff8c7224 */ /* 0x000fe200078e00ff */
[----:B------:R-:W-:Y:S01]  /*0630*/  CS2R R144, SRZ ;  /* 0x0000000000907805 */ /* 0x000fe2000001ff00 */
[----:B------:R-:W-:Y:S01]  /*0640*/  CS2R R12, SRZ ;  /* 0x00000000000c7805 */ /* 0x000fe2000001ff00 */
[----:B------:R-:W-:Y:S01]  /*0650*/  MOV R138, RZ ;  /* 0x000000ff008a7202 */ /* 0x000fe20000000f00 */
[----:B------:R-:W-:Y:S01]  /*0660*/  CS2R R136, SRZ ;  /* 0x0000000000887805 */ /* 0x000fe2000001ff00 */
[----:B------:R-:W-:Y:S01]  /*0670*/  CS2R R134, SRZ ;  /* 0x0000000000867805 */ /* 0x000fe2000001ff00 */
[----:B------:R-:W-:Y:S01]  /*0680*/  IMAD.MOV.U32 R7, RZ, RZ, RZ ;  /* 0x000000ffff077224 */ /* 0x000fe200078e00ff */
[----:B------:R-:W-:Y:S01]  /*0690*/  MOV R132, RZ ;  /* 0x000000ff00847202 */ /* 0x000fe20000000f00 */
[----:B------:R-:W-:Y:S01]  /*06a0*/  IMAD.MOV.U32 R8, RZ, RZ, RZ ;  /* 0x000000ffff087224 */ /* 0x000fe200078e00ff */
[----:B------:R-:W-:Y:S01]  /*06b0*/  MOV R126, RZ ;  /* 0x000000ff007e7202 */ /* 0x000fe20000000f00 */
[----:B------:R-:W-:Y:S01]  /*06c0*/  CS2R R124, SRZ ;  /* 0x00000000007c7805 */ /* 0x000fe2000001ff00 */
[----:B------:R-:W-:Y:S01]  /*06d0*/  IMAD.MOV.U32 R130, RZ, RZ, RZ ;  /* 0x000000ffff827224 */ /* 0x000fe200078e00ff */
[----:B------:R-:W-:Y:S01]  /*06e0*/  CS2R R14, SRZ ;  /* 0x00000000000e7805 */ /* 0x000fe2000001ff00 */
[----:B------:R-:W-:Y:S01]  /*06f0*/  MOV R128, RZ ;  /* 0x000000ff00807202 */ /* 0x000fe20000000f00 */
        /* <DEDUP_REMOVED lines=18> */
[----:B------:R-:W-:Y:S01]  /*0820*/  MOV R0, RZ ;  /* 0x000000ff00007202 */ /* 0x000fe20000000f00 */
[----:B------:R-:W-:Y:S01]  /*0830*/  CS2R R2, SRZ ;  /* 0x0000000000027805 */ /* 0x000fe2000001ff00 */
[----:B------:R-:W-:Y:S01]  /*0840*/  CS2R R4, SRZ ;  /* 0x0000000000047805 */ /* 0x000fe2000001ff00 */
[----:B------:R-:W-:Y:S01]  /*0850*/  CS2R R148, SRZ ;  /* 0x0000000000947805 */ /* 0x000fe2000001ff00 */
        /* <DEDUP_REMOVED lines=33> */
[----:B------:R-:W-:Y:S05]  /*0a70*/  @!P1 BRA `(.L_x_52) ;  /* 0x0000424000009947 */ /* 0x000fea0003800000 */
[----:B------:R-:W-:Y:S01]  /*0a80*/  IMAD.SHL.U32 R0, R6, 0x100, RZ ;  /* 0x0000010006007824 */ /* 0x000fe200078e00ff */
[----:B------:R-:W-:Y:S01]  /*0a90*/  SHF.R.S32.HI R5, RZ, 0x1f, R86 ;  /* 0x0000001fff057819 */ /* 0x000fe20000011456 */
[----:B------:R-:W-:Y:S01]  /*0aa0*/  IMAD.MOV.U32 R2, RZ, RZ, c[0x0][0x248] ;  /* 0x00009200ff027624 */ /* 0x000fe200078e00ff */
[----:B------:R-:W-:Y:S01]  /*0ab0*/  SHF.R.S32.HI R3, RZ, 0x1f, R6 ;  /* 0x0000001fff037819 */ /* 0x000fe20000011406 */
[----:B------:R-:W-:Y:S01]  /*0ac0*/  IMAD.SHL.U32 R4, R86, 0x4, RZ ;  /* 0x0000000456047824 */ /* 0x000fe200078e00ff */
[----:B------:R-:W-:Y:S01]  /*0ad0*/  IADD3 R24, P0, R0, R86, RZ ;  /* 0x0000005600187210 */ /* 0x000fe20007f1e0ff */
[----:B-----5:R-:W-:Y:S01]  /*0ae0*/  IMAD R37, R85, -0x40, R18 ;  /* 0xffffffc055257824 */ /* 0x020fe200078e0212 */
[----:B------:R-:W-:Y:S01]  /*0af0*/  ISETP.NE.AND P3, PT, R2, 0x1, PT ;  /* 0x000000010200780c */ /* 0x000fe20003f65270 */
[----:B------:R-:W-:Y:S01]  /*0b00*/  IMAD.MOV.U32 R149, RZ, RZ, 0x20 ;  /* 0x00000020ff957424 */ /* 0x000fe200078e00ff */
[----:B------:R-:W-:Y:S01]  /*0b10*/  IADD3 R2, P1, R4, R6, RZ ;  /* 0x0000000604027210 */ /* 0x000fe20007f3e0ff */
[----:B------:R-:W-:Y:S01]  /*0b20*/  IMAD.MOV.U32 R6, RZ, RZ, R84 ;  /* 0x000000ffff067224 */ /* 0x000fe200078e0054 */
[----:B------:R-:W-:Y:S01]  /*0b30*/  LEA.HI.X.SX32 R25, R0, R5, 0x1, P0 ;  /* 0x0000000500197211 */ /* 0x000fe200000f0eff */
[----:B------:R-:W-:Y:S01]  /*0b40*/  IMAD.MOV.U32 R248, RZ, RZ, RZ ;  /* 0x000000fffff87224 */ /* 0x000fe200078e00ff */
[----:B------:R-:W-:Y:S01]  /*0b50*/  SHF.R.S32.HI R35, RZ, 0x1f, R86 ;  /* 0x0000001fff237819 */ /* 0x000fe20000011456 */
[----:B------:R-:W-:Y:S01]  /*0b60*/  CS2R R146, SRZ ;  /* 0x0000000000927805 */ /* 0x000fe2000001ff00 */
[----:B------:R-:W-:Y:S01]  /*0b70*/  IADD3 R0, R87, 0x1f, RZ ;  /* 0x0000001f57007810 */ /* 0x000fe20007ffe0ff */
[----:B------:R-:W-:Y:S01]  /*0b80*/  IMAD.WIDE.U32 R24, R84, c[0x0][0x238], R24 ;  /* 0x00008e0054187a25 */ /* 0x000fe200078e0018 */
[----:B------:R-:W-:Y:S01]  /*0b90*/  LEA.HI.X.SX32 R3, R4, R3, 0x1, P1 ;  /* 0x0000000304037211 */ /* 0x000fe200008f0eff */
[----:B------:R-:W-:Y:S01]  /*0ba0*/  CS2R R144, SRZ ;  /* 0x0000000000907805 */ /* 0x000fe2000001ff00 */
[CC--:B------:R-:W-:Y:S01]  /*0bb0*/  LEA.HI R38, R35.reuse, R86.reuse, RZ, 0x3 ;  /* 0x0000005623267211 */ /* 0x0c0fe200078f18ff */
[----:B------:R-:W-:Y:S01]  /*0bc0*/  @P3 IMAD.HI.U32 R7, R84, c[0x0][0x24c], RZ ;  /* 0x0000930054073a27 */ /* 0x000fe200078e00ff */
[----:B------:R-:W-:Y:S01]  /*0bd0*/  SHF.R.S32.HI R4, RZ, 0x1f, R0 ;  /* 0x0000001fff047819 */ /* 0x000fe20000011400 */
[----:B------:R-:W-:Y:S01]  /*0be0*/  CS2R R142, SRZ ;  /* 0x00000000008e7805 */ /* 0x000fe2000001ff00 */
[C---:B------:R-:W-:Y:S01]  /*0bf0*/  LEA.HI R36, R35.reuse, R86, RZ, 0x2 ;  /* 0x0000005623247211 */ /* 0x040fe200078f10ff */
[----:B------:R-:W-:Y:S01]  /*0c00*/  CS2R R140, SRZ ;  /* 0x00000000008c7805 */ /* 0x000fe2000001ff00 */
[----:B------:R-:W-:Y:S01]  /*0c10*/  SHF.R.S32.HI R50, RZ, 0x3, R38 ;  /* 0x00000003ff327819 */ /* 0x000fe20000011426 */
[----:B------:R-:W-:Y:S01]  /*0c20*/  CS2R R138, SRZ ;  /* 0x00000000008a7805 */ /* 0x000fe2000001ff00 */
[----:B------:R-:W-:Y:S01]  /*0c30*/  LEA.HI R148, R4, R0, RZ, 0x5 ;  /* 0x0000000004947211 */ /* 0x000fe200078f28ff */
[----:B------:R-:W-:Y:S01]  /*0c40*/  CS2R R136, SRZ ;  /* 0x0000000000887805 */ /* 0x000fe2000001ff00 */
[--C-:B------:R-:W-:Y:S01]  /*0c50*/  SHF.R.S32.HI R16, RZ, 0x2, R36.reuse ;  /* 0x00000002ff107819 */ /* 0x100fe20000011424 */
[----:B------:R-:W-:Y:S01]  /*0c60*/  CS2R R134, SRZ ;  /* 0x0000000000867805 */ /* 0x000fe2000001ff00 */
[----:B------:R-:W-:Y:S01]  /*0c70*/  SHF.R.S32.HI R0, RZ, 0x1f, R36 ;  /* 0x0000001fff007819 */ /* 0x000fe20000011424 */
[----:B------:R-:W-:Y:S01]  /*0c80*/  CS2R R132, SRZ ;  /* 0x0000000000847805 */ /* 0x000fe2000001ff00 */
[----:B------:R-:W-:Y:S01]  /*0c90*/  SHF.R.S32.HI R34, RZ, 0x1f, R84 ;  /* 0x0000001fff227819 */ /* 0x000fe20000011454 */
[----:B------:R-:W-:Y:S01]  /*0ca0*/  CS2R R130, SRZ ;  /* 0x0000000000827805 */ /* 0x000fe2000001ff00 */
[----:B------:R-:W-:Y:S01]  /*0cb0*/  SHF.R.S32.HI R5, RZ, 0x1f, R50 ;  /* 0x0000001fff057819 */ /* 0x000fe20000011432 */
[----:B------:R-:W-:Y:S01]  /*0cc0*/  CS2R R128, SRZ ;  /* 0x0000000000807805 */ /* 0x000fe2000001ff00 */
[----:B------:R-:W-:Y:S01]  /*0cd0*/  IADD3 R21, P1, R50, R9, RZ ;  /* 0x0000000932157210 */ /* 0x000fe20007f3e0ff */
[----:B------:R-:W-:Y:S01]  /*0ce0*/  IMAD R12, R34, c[0x0][0x288], RZ ;  /* 0x0000a200220c7a24 */ /* 0x000fe200078e02ff */
[----:B------:R-:W-:Y:S01]  /*0cf0*/  IADD3 R8, P0, R50, R10, RZ ;  /* 0x0000000a32087210 */ /* 0x000fe20007f1e0ff */
[----:B------:R-:W-:Y:S01]  /*0d00*/  IMAD R14, R34, c[0x0][0x270], RZ ;  /* 0x00009c00220e7a24 */ /* 0x000fe200078e02ff */
[----:B------:R-:W-:Y:S01]  /*0d10*/  LEA.HI R0, R0, R16, RZ, 0x3 ;  /* 0x0000001000007211 */ /* 0x000fe200078f18ff */
[C---:B------:R-:W-:Y:S01]  /*0d20*/  IMAD R12, R84.reuse, c[0x0][0x28c], R12 ;  /* 0x0000a300540c7a24 */ /* 0x040fe200078e020c */
[----:B------:R-:W-:Y:S01]  /*0d30*/  LEA.HI R39, R35, R86, RZ, 0x4 ;  /* 0x0000005623277211 */ /* 0x000fe200078f20ff */
[----:B------:R-:W-:Y:S01]  /*0d40*/  IMAD R14, R84, c[0x0][0x274], R14 ;  /* 0x00009d00540e7a24 */ /* 0x000fe200078e020e */
[-C--:B------:R-:W-:Y:S01]  /*0d50*/  LEA.HI.X.SX32 R26, R9, R5.reuse, 0x1, P1 ;  /* 0x00000005091a7211 */ /* 0x080fe200008f0eff */
[----:B------:R-:W-:Y:S01]  /*0d60*/  CS2R R126, SRZ ;  /* 0x00000000007e7805 */ /* 0x000fe2000001ff00 */
[----:B------:R-:W-:Y:S01]  /*0d70*/  LEA.HI.X.SX32 R9, R10, R5, 0x1, P0 ;  /* 0x000000050a097211 */ /* 0x000fe200000f0eff */
[--C-:B------:R-:W-:Y:S01]  /*0d80*/  IMAD.WIDE.U32 R4, R84, c[0x0][0x270], R2.reuse ;  /* 0x00009c0054047a25 */ /* 0x100fe200078e0002 */
[----:B------:R-:W-:Y:S01]  /*0d90*/  LOP3.LUT R0, R0, 0xfffffff8, RZ, 0xc0, !PT ;  /* 0xfffffff800007812 */ /* 0x000fe200078ec0ff */
[----:B------:R-:W-:Y:S01]  /*0da0*/  CS2R R124, SRZ ;  /* 0x00000000007c7805 */ /* 0x000fe2000001ff00 */
[----:B------:R-:W-:Y:S01]  /*0db0*/  LOP3.LUT R11, R38, 0xfffffff8, RZ, 0xc0, !PT ;  /* 0xfffffff8260b7812 */ /* 0x000fe200078ec0ff */
[----:B------:R-:W-:Y:S01]  /*0dc0*/  IMAD.WIDE.U32 R2, R84, c[0x0][0x288], R2 ;  /* 0x0000a20054027a25 */ /* 0x000fe200078e0002 */
[----:B------:R-:W-:Y:S01]  /*0dd0*/  SHF.R.S32.HI R10, RZ, 0x4, R39 ;  /* 0x00000004ff0a7819 */ /* 0x000fe20000011427 */
[----:B------:R-:W-:Y:S01]  /*0de0*/  CS2R R122, SRZ ;  /* 0x00000000007a7805 */ /* 0x000fe2000001ff00 */
[----:B------:R-:W-:Y:S01]  /*0df0*/  @P3 SHF.R.U32.HI R6, RZ, c[0x0][0x250], R7 ;  /* 0x00009400ff063a19 */ /* 0x000fe20000011607 */
[----:B------:R-:W-:Y:S01]  /*0e00*/  IMAD.IADD R29, R16, 0x1, -R0 ;  /* 0x00000001101d7824 */ /* 0x000fe200078e0a00 */
[----:B------:R-:W-:Y:S01]  /*0e10*/  LEA.HI R7, R39, R10, RZ, 0x1 ;  /* 0x0000000a27077211 */ /* 0x000fe200078f08ff */
[----:B------:R-:W-:Y:S01]  /*0e20*/  IMAD.IADD R22, R86, 0x1, -R11 ;  /* 0x0000000156167824 */ /* 0x000fe200078e0a0b */
[----:B------:R-:W-:Y:S01]  /*0e30*/  LEA.HI R0, R35, R86, RZ, 0x6 ;  /* 0x0000005623007211 */ /* 0x000fe200078f30ff */
[----:B------:R-:W-:Y:S01]  /*0e40*/  IMAD.IADD R13, R3, 0x1, R12 ;  /* 0x00000001030d7824 */ /* 0x000fe200078e020c */
[----:B------:R-:W-:Y:S01]  /*0e50*/  LOP3.LUT R7, R7, 0xfffffffe, RZ, 0xc0, !PT ;  /* 0xfffffffe07077812 */ /* 0x000fe200078ec0ff */
[----:B------:R-:W-:Y:S01]  /*0e60*/  IMAD.SHL.U32 R3, R50, 0x40, RZ ;  /* 0x0000004032037824 */ /* 0x000fe200078e00ff */
[----:B------:R-:W-:Y:S01]  /*0e70*/  SHF.R.S32.HI R23, RZ, 0x6, R0 ;  /* 0x00000006ff177819 */ /* 0x000fe20000011400 */
[----:B------:R-:W-:Y:S01]  /*0e80*/  IMAD.IADD R15, R5, 0x1, R14 ;  /* 0x00000001050f7824 */ /* 0x000fe200078e020e */
[----:B------:R-:W-:Y:S01]  /*0e90*/  SHF.R.S32.HI R5, RZ, 0x1f, R6 ;  /* 0x0000001fff057819 */ /* 0x000fe20000011406 */
[----:B------:R-:W-:Y:S01]  /*0ea0*/  IMAD.SHL.U32 R16, R22, 0x8, RZ ;  /* 0x0000000816107824 */ /* 0x000fe200078e00ff */
[----:B------:R-:W-:Y:S01]  /*0eb0*/  LOP3.LUT R0, R3, 0x1c0, RZ, 0xc0, !PT ;  /* 0x000001c003007812 */ /* 0x000fe200078ec0ff */
[----:B------:R-:W-:Y:S01]  /*0ec0*/  IMAD.MOV.U32 R12, RZ, RZ, R2 ;  /* 0x000000ffff0c7224 */ /* 0x000fe200078e0002 */
[----:B------:R-:W-:Y:S01]  /*0ed0*/  SEL R31, R88, RZ, !P2 ;  /* 0x000000ff581f7207 */ /* 0x000fe20005000000 */
[----:B------:R-:W-:Y:S01]  /*0ee0*/  IMAD.IADD R30, R10, 0x1, -R7 ;  /* 0x000000010a1e7824 */ /* 0x000fe200078e0a07 */
[--C-:B------:R-:W-:Y:S01]  /*0ef0*/  SHF.R.S32.HI R17, RZ, 0x1f, R16.reuse ;  /* 0x0000001fff117819 */ /* 0x100fe20000011410 */
[----:B------:R-:W-:Y:S01]  /*0f00*/  IMAD R2, R5, c[0x0][0x1e0], RZ ;  /* 0x0000780005027a24 */ /* 0x000fe200078e02ff */
[----:B------:R-:W-:Y:S01]  /*0f10*/  LOP3.LUT R10, R0, 0x38, R16, 0xf8, !PT ;  /* 0x00000038000a7812 */ /* 0x000fe200078ef810 */
[----:B------:R-:W-:Y:S01]  /*0f20*/  IMAD.SHL.U32 R40, R23, 0x200, RZ ;  /* 0x0000020017287824 */ /* 0x000fe200078e00ff */
[----:B------:R-:W-:Y:S01]  /*0f30*/  SHF.R.U32.HI R7, RZ, 0x3, R0 ;  /* 0x00000003ff077819 */ /* 0x000fe20000011600 */
[----:B------:R-:W-:Y:S01]  /*0f40*/  IMAD.MOV.U32 R14, RZ, RZ, R4 ;  /* 0x000000ffff0e7224 */ /* 0x000fe200078e0004 */
[----:B------:R-:W-:Y:S01]  /*0f50*/  SHF.R.S32.HI R0, RZ, 0x1f, R88 ;  /* 0x0000001fff007819 */ /* 0x000fe20000011458 */
[----:B------:R-:W-:Y:S01]  /*0f60*/  IMAD R4, R6, c[0x0][0x1e4], R2 ;  /* 0x0000790006047a24 */ /* 0x000fe200078e0202 */
[----:B------:R-:W-:Y:S01]  /*0f70*/  LOP3.LUT R28, R40, R10, R7, 0xf6, !PT ;  /* 0x0000000a281c7212 */ /* 0x000fe200078ef607 */
[----:B------:R-:W-:Y:S01]  /*0f80*/  IMAD.WIDE.U32 R2, R6, c[0x0][0x1e0], R16 ;  /* 0x0000780006027a25 */ /* 0x000fe200078e0010 */
[C---:B------:R-:W-:Y:S01]  /*0f90*/  SEL R7, R0.reuse, RZ, !P4 ;  /* 0x000000ff00077207 */ /* 0x040fe20006000000 */
[----:B------:R-:W-:Y:S01]  /*0fa0*/  CS2R R120, SRZ ;  /* 0x0000000000787805 */ /* 0x000fe2000001ff00 */
[----:B------:R-:W-:Y:S01]  /*0fb0*/  SEL R27, R0, RZ, !P2 ;  /* 0x000000ff001b7207 */ /* 0x000fe20005000000 */
[----:B------:R-:W-:Y:S01]  /*0fc0*/  IMAD R5, R5, c[0x0][0x1b0], RZ ;  /* 0x00006c0005057a24 */ /* 0x000fe200078e02ff */
[----:B------:R-:W-:Y:S01]  /*0fd0*/  SEL R0, R88, RZ, !P4 ;  /* 0x000000ff58007207 */ /* 0x000fe20006000000 */
[----:B------:R-:W-:Y:S01]  /*0fe0*/  IMAD.IADD R3, R3, 0x1, R4 ;  /* 0x0000000103037824 */ /* 0x000fe200078e0204 */
[----:B------:R-:W-:Y:S01]  /*0ff0*/  IADD3 R32, R16, 0x40, RZ ;  /* 0x0000004010207810 */ /* 0x000fe20007ffe0ff */
[----:B------:R-:W-:Y:S01]  /*1000*/  IMAD R10, R6, c[0x0][0x1b4], R5 ;  /* 0x00006d00060a7a24 */ /* 0x000fe200078e0205 */
[----:B------:R-:W-:Y:S01]  /*1010*/  ISETP.GE.AND P3, PT, R16, c[0x0][0x1cc], PT ;  /* 0x0000730010007a0c */ /* 0x000fe20003f66270 */
[----:B------:R-:W-:Y:S01]  /*1020*/  IMAD.WIDE.U32 R4, R6, c[0x0][0x1b0], R16 ;  /* 0x00006c0006047a25 */ /* 0x000fe200078e0010 */
[----:B------:R-:W-:Y:S01]  /*1030*/  ISETP.GE.AND P2, PT, R32, c[0x0][0x1cc], PT ;  /* 0x0000730020007a0c */ /* 0x000fe20003f46270 */
[----:B------:R-:W-:Y:S01]  /*1040*/  CS2R R118, SRZ ;  /* 0x0000000000767805 */ /* 0x000fe2000001ff00 */
[----:B------:R-:W-:Y:S01]  /*1050*/  IADD3 R33, R16, 0x80, RZ ;  /* 0x0000008010217810 */ /* 0x000fe20007ffe0ff */
[----:B------:R-:W-:Y:S01]  /*1060*/  IMAD R6, R7, c[0x0][0x1e8], RZ ;  /* 0x00007a0007067a24 */ /* 0x000fe200078e02ff */
[----:B------:R-:W-:Y:S01]  /*1070*/  LEA.HI R35, R35, R86, RZ, 0x5 ;  /* 0x0000005623237211 */ /* 0x000fe200078f28ff */
[----:B------:R-:W-:Y:S01]  /*1080*/  IMAD.IADD R11, R5, 0x1, R10 ;  /* 0x00000001050b7824 */ /* 0x000fe200078e020a */
[----:B------:R-:W-:Y:S01]  /*1090*/  CS2R R116, SRZ ;  /* 0x0000000000747805 */ /* 0x000fe2000001ff00 */
[----:B------:R-:W-:Y:S01]  /*10a0*/  IMAD R18, R27, c[0x0][0x278], RZ ;  /* 0x00009e001b127a24 */ /* 0x000fe200078e02ff */
[----:B------:R-:W-:Y:S01]  /*10b0*/  CS2R R114, SRZ ;  /* 0x0000000000727805 */ /* 0x000fe2000001ff00 */
[C---:B------:R-:W-:Y:S01]  /*10c0*/  IMAD R6, R0.reuse, c[0x0][0x1ec], R6 ;  /* 0x00007b0000067a24 */ /* 0x040fe200078e0206 */
[----:B------:R-:W-:Y:S01]  /*10d0*/  CS2R R112, SRZ ;  /* 0x0000000000707805 */ /* 0x000fe2000001ff00 */
[C---:B------:R-:W-:Y:S01]  /*10e0*/  IMAD.WIDE.U32 R2, R0.reuse, c[0x0][0x1e8], R2 ;  /* 0x00007a0000027a25 */ /* 0x040fe200078e0002 */
[----:B------:R-:W-:Y:S01]  /*10f0*/  CS2R R110, SRZ ;  /* 0x00000000006e7805 */ /* 0x000fe2000001ff00 */
[----:B------:R-:W-:Y:S01]  /*1100*/  CS2R R108, SRZ ;  /* 0x00000000006c7805 */ /* 0x000fe2000001ff00 */
[----:B------:R-:W-:Y:S01]  /*1110*/  CS2R R106, SRZ ;  /* 0x00000000006a7805 */ /* 0x000fe2000001ff00 */
[----:B------:R-:W-:Y:S01]  /*1120*/  IMAD R7, R7, c[0x0][0x1b8], RZ ;  /* 0x00006e0007077a24 */ /* 0x000fe200078e02ff */
[----:B------:R-:W-:Y:S01]  /*1130*/  CS2R R104, SRZ ;  /* 0x0000000000687805 */ /* 0x000fe2000001ff00 */
[----:B------:R-:W-:Y:S01]  /*1140*/  IMAD R5, R27, c[0x0][0x290], RZ ;  /* 0x0000a4001b057a24 */ /* 0x000fe200078e02ff */
[----:B------:R-:W-:Y:S01]  /*1150*/  CS2R R102, SRZ ;  /* 0x0000000000667805 */ /* 0x000fe2000001ff00 */
[----:B------:R-:W-:Y:S01]  /*1160*/  IMAD.WIDE R8, R85, 0x40, R8 ;  /* 0x0000004055087825 */ /* 0x000fe200078e0208 */
[----:B------:R-:W-:Y:S01]  /*1170*/  CS2R R100, SRZ ;  /* 0x0000000000647805 */ /* 0x000fe2000001ff00 */
[----:B------:R-:W-:Y:S01]  /*1180*/  CS2R R98, SRZ ;  /* 0x0000000000627805 */ /* 0x000fe2000001ff00 */
[----:B------:R-:W-:Y:S01]  /*1190*/  CS2R R96, SRZ ;  /* 0x0000000000607805 */ /* 0x000fe2000001ff00 */
[----:B------:R-:W-:Y:S01]  /*11a0*/  IMAD.MOV.U32 R10, RZ, RZ, R4 ;  /* 0x000000ffff0a7224 */ /* 0x000fe200078e0004 */
[----:B------:R-:W-:Y:S01]  /*11b0*/  CS2R R94, SRZ ;  /* 0x00000000005e7805 */ /* 0x000fe2000001ff00 */
[----:B------:R-:W-:Y:S01]  /*11c0*/  IMAD R19, R31, c[0x0][0x27c], R18 ;  /* 0x00009f001f137a24 */ /* 0x000fe200078e0212 */
[----:B------:R-:W-:Y:S01]  /*11d0*/  CS2R R92, SRZ ;  /* 0x00000000005c7805 */ /* 0x000fe2000001ff00 */
[----:B------:R-:W-:Y:S01]  /*11e0*/  IMAD.IADD R3, R3, 0x1, R6 ;  /* 0x0000000103037824 */ /* 0x000fe200078e0206 */
[----:B------:R-:W-:Y:S01]  /*11f0*/  CS2R R90, SRZ ;  /* 0x00000000005a7805 */ /* 0x000fe2000001ff00 */
[----:B------:R-:W-:Y:S01]  /*1200*/  IMAD R20, R0, c[0x0][0x1bc], R7 ;  /* 0x00006f0000147a24 */ /* 0x000fe200078e0207 */
[----:B------:R-:W-:Y:S01]  /*1210*/  CS2R R88, SRZ ;  /* 0x0000000000587805 */ /* 0x000fe2000001ff00 */
[C---:B------:R-:W-:Y:S01]  /*1220*/  IMAD R18, R31.reuse, c[0x0][0x294], R5 ;  /* 0x0000a5001f127a24 */ /* 0x040fe200078e0205 */
[----:B------:R-:W-:Y:S01]  /*1230*/  CS2R R82, SRZ ;  /* 0x0000000000527805 */ /* 0x000fe2000001ff00 */
[C---:B------:R-:W-:Y:S01]  /*1240*/  IMAD.WIDE.U32 R6, R31.reuse, c[0x0][0x278], R14 ;  /* 0x00009e001f067a25 */ /* 0x040fe200078e000e */
[----:B------:R-:W-:Y:S01]  /*1250*/  CS2R R80, SRZ ;  /* 0x0000000000507805 */ /* 0x000fe2000001ff00 */
[----:B------:R-:W-:Y:S01]  /*1260*/  CS2R R78, SRZ ;  /* 0x00000000004e7805 */ /* 0x000fe2000001ff00 */
[----:B------:R-:W-:Y:S01]  /*1270*/  CS2R R76, SRZ ;  /* 0x00000000004c7805 */ /* 0x000fe2000001ff00 */
[----:B------:R-:W-:Y:S01]  /*1280*/  IMAD.WIDE.U32 R4, R31, c[0x0][0x290], R12 ;  /* 0x0000a4001f047a25 */ /* 0x000fe200078e000c */
[----:B------:R-:W-:Y:S01]  /*1290*/  LEA R46, P1, R6, c[0x0][0x258], 0x2 ;  /* 0x00009600062e7a11 */ /* 0x000fe200078210ff */
[----:B------:R-:W-:Y:S01]  /*12a0*/  CS2R R74, SRZ ;  /* 0x00000000004a7805 */ /* 0x000fe2000001ff00 */
[----:B------:R-:W-:Y:S01]  /*12b0*/  CS2R R72, SRZ ;  /* 0x0000000000487805 */ /* 0x000fe2000001ff00 */
[----:B------:R-:W-:Y:S01]  /*12c0*/  IMAD R14, R9, c[0x0][0x1d8], RZ ;  /* 0x00007600090e7a24 */ /* 0x000fe200078e02ff */
[----:B------:R-:W-:Y:S01]  /*12d0*/  LEA R42, P0, R4, c[0x0][0x280], 0x2 ;  /* 0x0000a000042a7a11 */ /* 0x000fe200078010ff */
[----:B------:R-:W-:Y:S01]  /*12e0*/  IMAD.WIDE.U32 R10, R0, c[0x0][0x1b8], R10 ;  /* 0x00006e00000a7a25 */ /* 0x000fe200078e000a */
[----:B------:R-:W-:Y:S01]  /*12f0*/  CS2R R70, SRZ ;  /* 0x0000000000467805 */ /* 0x000fe2000001ff00 */
[----:B------:R-:W-:Y:S01]  /*1300*/  CS2R R68, SRZ ;  /* 0x0000000000447805 */ /* 0x000fe2000001ff00 */
[----:B------:R-:W-:Y:S01]  /*1310*/  CS2R R66, SRZ ;  /* 0x0000000000427805 */ /* 0x000fe2000001ff00 */
[----:B------:R-:W-:Y:S01]  /*1320*/  IMAD.IADD R0, R7, 0x1, R19 ;  /* 0x0000000107007824 */ /* 0x000fe200078e0213 */
[----:B------:R-:W-:Y:S01]  /*1330*/  CS2R R64, SRZ ;  /* 0x0000000000407805 */ /* 0x000fe2000001ff00 */
[----:B------:R-:W-:Y:S01]  /*1340*/  IMAD.IADD R7, R5, 0x1, R18 ;  /* 0x0000000105077824 */ /* 0x000fe200078e0212 */
[----:B------:R-:W-:Y:S01]  /*1350*/  CS2R R62, SRZ ;  /* 0x00000000003e7805 */ /* 0x000fe2000001ff00 */
[----:B------:R-:W-:Y:S01]  /*1360*/  IMAD R14, R8, c[0x0][0x1dc], R14 ;  /* 0x00007700080e7a24 */ /* 0x000fe200078e020e */
[----:B------:R-:W-:Y:S01]  /*1370*/  LEA.HI.X R47, R6, c[0x0][0x25c], R0, 0x2, P1 ;  /* 0x00009700062f7a11 */ /* 0x000fe200008f1400 */
[----:B------:R-:W-:Y:S01]  /*1380*/  IMAD.WIDE.U32 R12, R8, c[0x0][0x1d8], R2 ;  /* 0x00007600080c7a25 */ /* 0x000fe200078e0002 */
[----:B------:R-:W-:Y:S01]  /*1390*/  LEA.HI.X R43, R4, c[0x0][0x284], R7, 0x2, P0 ;  /* 0x0000a100042b7a11 */ /* 0x000fe200000f1407 */
[----:B------:R-:W-:Y:S01]  /*13a0*/  CS2R R60, SRZ ;  /* 0x00000000003c7805 */ /* 0x000fe2000001ff00 */
[----:B------:R-:W-:Y:S01]  /*13b0*/  ISETP.GE.AND P1, PT, R33, c[0x0][0x1cc], PT ;  /* 0x0000730021007a0c */ /* 0x000fe20003f26270 */
[----:B------:R-:W-:Y:S01]  /*13c0*/  IMAD R3, R9, c[0x0][0x1a8], RZ ;  /* 0x00006a0009037a24 */ /* 0x000fe200078e02ff */
[----:B------:R-:W-:Y:S01]  /*13d0*/  LEA R2, P0, R12, c[0x0][0x1c0], 0x1 ;  /* 0x000070000c027a11 */ /* 0x000fe200078008ff */
[----:B------:R-:W-:Y:S01]  /*13e0*/  IMAD.IADD R0, R13, 0x1, R14 ;  /* 0x000000010d007824 */ /* 0x000fe200078e020e */
[----:B------:R-:W-:Y:S01]  /*13f0*/  STL.64 [R1+0xa0], R46 ;  /* 0x0000a02e01007387 */ /* 0x000fe20000100a00 */
[----:B------:R-:W-:Y:S01]  /*1400*/  IMAD.IADD R5, R11, 0x1, R20 ;  /* 0x000000010b057824 */ /* 0x000fe200078e0214 */
[----:B------:R-:W-:Y:S01]  /*1410*/  CS2R R58, SRZ ;  /* 0x00000000003a7805 */ /* 0x000fe2000001ff00 */
[----:B------:R-:W-:Y:S01]  /*1420*/  IMAD.MOV.U32 R4, RZ, RZ, R10 ;  /* 0x000000ffff047224 */ /* 0x000fe200078e000a */
[----:B------:R-:W-:Y:S01]  /*1430*/  STL.64 [R1+0x98], R42 ;  /* 0x0000982a01007387 */ /* 0x000fe20000100a00 */
[----:B------:R-:W-:Y:S01]  /*1440*/  IMAD R7, R8, c[0x0][0x1ac], R3 ;  /* 0x00006b0008077a24 */ /* 0x000fe200078e0203 */
[----:B------:R-:W-:Y:S01]  /*1450*/  LEA.HI.X R3, R12, c[0x0][0x1c4], R0, 0x1, P0 ;  /* 0x000071000c037a11 */ /* 0x000fe200000f0c00 */
[----:B------:R-:W-:Y:S01]  /*1460*/  IMAD.IADD R0, R37, 0x1, -R50 ;  /* 0x0000000125007824 */ /* 0x000fe200078e0a32 */
[----:B------:R-:W-:Y:S01]  /*1470*/  CS2R R56, SRZ ;  /* 0x0000000000387805 */ /* 0x000fe2000001ff00 */
[----:B------:R-:W-:Y:S01]  /*1480*/  IMAD.WIDE.U32 R8, R8, c[0x0][0x1a8], R4 ;  /* 0x00006a0008087a25 */ /* 0x000fe200078e0004 */
[----:B------:R-:W-:Y:S01]  /*1490*/  CS2R R54, SRZ ;  /* 0x0000000000367805 */ /* 0x000fe2000001ff00 */
[----:B------:R-:W-:Y:S01]  /*14a0*/  CS2R R52, SRZ ;  /* 0x0000000000347805 */ /* 0x000fe2000001ff00 */
[C---:B------:R-:W-:Y:S01]  /*14b0*/  ISETP.LT.OR P5, PT, R0.reuse, 0x1, P3 ;  /* 0x000000010000780c */ /* 0x040fe20001fa1670 */
[----:B------:R-:W-:Y:S01]  /*14c0*/  IMAD.MOV.U32 R5, RZ, RZ, c[0x0][0x1d8] ;  /* 0x00007600ff057624 */ /* 0x000fe200078e00ff */
[----:B------:R-:W-:Y:S01]  /*14d0*/  ISETP.LT.OR P6, PT, R0, 0x1, P2 ;  /* 0x000000010000780c */ /* 0x000fe200017c1670 */
[----:B------:R-:W-:Y:S01]  /*14e0*/  IMAD.MOV.U32 R10, RZ, RZ, c[0x0][0x1dc] ;  /* 0x00007700ff0a7624 */ /* 0x000fe200078e00ff */
[----:B------:R-:W-:Y:S01]  /*14f0*/  LEA R6, P0, R8, c[0x0][0x190], 0x1 ;  /* 0x0000640008067a11 */ /* 0x000fe200078008ff */
[----:B------:R-:W-:Y:S01]  /*1500*/  IMAD.IADD R7, R9, 0x1, R7 ;  /* 0x0000000109077824 */ /* 0x000fe200078e0207 */
[C---:B------:R-:W-:Y:S01]  /*1510*/  LEA R4, P4, R5.reuse, R2, 0x6 ;  /* 0x0000000205047211 */ /* 0x040fe200078830ff */
[----:B------:R-:W-:Y:S01]  /*1520*/  IMAD.SHL.U32 R41, R28, 0x2, RZ ;  /* 0x000000021c297824 */ /* 0x000fe200078e00ff */
[----:B------:R-:W-:Y:S01]  /*1530*/  IADD3 R28, R16, 0xc0, RZ ;  /* 0x000000c0101c7810 */ /* 0x000fe20007ffe0ff */
[----:B------:R-:W-:Y:S01]  /*1540*/  IMAD.MOV.U32 R13, RZ, RZ, c[0x0][0x1a8] ;  /* 0x00006a00ff0d7624 */ /* 0x000fe200078e00ff */
[----:B------:R-:W-:Y:S01]  /*1550*/  LEA.HI.X R5, R5, R3, R10, 0x6, P4 ;  /* 0x0000000305057211 */ /* 0x000fe200020f340a */
[----:B------:R-:W-:Y:S01]  /*1560*/  IMAD.MOV.U32 R18, RZ, RZ, c[0x0][0x1ac] ;  /* 0x00006b00ff127624 */ /* 0x000fe200078e00ff */
[----:B------:R-:W-:Y:S01]  /*1570*/  ISETP.LT.OR P4, PT, R0, 0x1, P1 ;  /* 0x000000010000780c */ /* 0x000fe20000f81670 */
[----:B------:R-:W-:Y:S01]  /*1580*/  @!PT LDS RZ, [RZ] ;  /* 0x00000000fffff984 */ /* 0x000fe20000000800 */
[----:B------:R-:W-:Y:S01]  /*1590*/  @!PT LDS RZ, [RZ] ;  /* 0x00000000fffff984 */ /* 0x000fe20000000800 */
[----:B------:R-:W-:Y:S01]  /*15a0*/  @!PT LDS RZ, [RZ] ;  /* 0x00000000fffff984 */ /* 0x000fe20000000800 */
[----:B------:R1:W-:Y:S01]  /*15b0*/  LDGSTS.E.BYPASS.LTC128B.128 [R41+0x8080], [R2.64], !P5 ;  /* 0x0808000002297fae */ /* 0x0003e2000e901d44 */
[----:B------:R-:W-:Y:S01]  /*15c0*/  LEA.HI.X R7, R8, c[0x0][0x194], R7, 0x1, P0 ;  /* 0x0000650008077a11 */ /* 0x000fe200000f0c07 */
[----:B------:R-:W-:Y:S01]  /*15d0*/  IMAD R9, R26, c[0x0][0x208], RZ ;  /* 0x000082001a097a24 */ /* 0x000fe200078e02ff */
[----:B------:R-:W-:Y:S01]  /*15e0*/  ISETP.GE.AND P0, PT, R28, c[0x0][0x1cc], PT ;  /* 0x000073001c007a0c */ /* 0x000fe20003f06270 */
[----:B------:R1:W-:Y:S01]  /*15f0*/  LDGSTS.E.BYPASS.LTC128B.128 [R41+0xa080], [R2.64+0x80], !P6 ;  /* 0x0a08008002297fae */ /* 0x0003e2000f101d44 */
[----:B------:R-:W-:Y:S01]  /*1600*/  ISETP.LT.OR P5, PT, R0, 0x21, P3 ;  /* 0x000000210000780c */ /* 0x000fe20001fa1670 */
[----:B------:R-:W-:Y:S01]  /*1610*/  IMAD R8, R26, c[0x0][0x178], RZ ;  /* 0x00005e001a087a24 */ /* 0x000fe200078e02ff */
[C---:B------:R-:W-:Y:S01]  /*1620*/  ISETP.LT.OR P6, PT, R0.reuse, 0x1, P0 ;  /* 0x000000010000780c */ /* 0x040fe200007c1670 */
[C---:B------:R-:W-:Y:S01]  /*1630*/  IMAD R15, R21.reuse, c[0x0][0x20c], R9 ;  /* 0x00008300150f7a24 */ /* 0x040fe200078e0209 */
[C---:B------:R-:W-:Y:S01]  /*1640*/  ISETP.LT.OR P3, PT, R0.reuse, 0x21, P2 ;  /* 0x000000210000780c */ /* 0x040fe20001761670 */
[C---:B------:R-:W-:Y:S01]  /*1650*/  IMAD.WIDE.U32 R10, R21.reuse, c[0x0][0x208], R16 ;  /* 0x00008200150a7a25 */ /* 0x040fe200078e0010 */
[C---:B------:R-:W-:Y:S01]  /*1660*/  ISETP.LT.OR P2, PT, R0.reuse, 0x21, P1 ;  /* 0x000000210000780c */ /* 0x040fe20000f41670 */
[----:B------:R1:W-:Y:S01]  /*1670*/  LDGSTS.E.BYPASS.LTC128B.128 [R41+0xc080], [R2.64+0x100], !P4 ;  /* 0x0c08010002297fae */ /* 0x0003e2000e101d44 */
[----:B------:R-:W-:Y:S01]  /*1680*/  ISETP.LT.OR P1, PT, R0, 0x21, P0 ;  /* 0x000000210000780c */ /* 0x000fe20000721670 */
[----:B------:R-:W-:Y:S01]  /*1690*/  IMAD R14, R21, c[0x0][0x17c], R8 ;  /* 0x00005f00150e7a24 */ /* 0x000fe200078e0208 */
[----:B------:R-:W-:Y:S01]  /*16a0*/  LEA R12, P0, R13, R6, 0x6 ;  /* 0x000000060d0c7211 */ /* 0x000fe200078030ff */
[----:B------:R-:W-:Y:S01]  /*16b0*/  IMAD.WIDE.U32 R8, R21, c[0x0][0x178], R16 ;  /* 0x00005e0015087a25 */ /* 0x000fe200078e0010 */
[----:B------:R-:W-:Y:S01]  /*16c0*/  ISETP.GE.AND P4, PT, R16, c[0x0][0x19c], PT ;  /* 0x0000670010007a0c */ /* 0x000fe20003f86270 */
[----:B------:R-:W-:Y:S01]  /*16d0*/  STL [R1+0x54], R41 ;  /* 0x0000542901007387 */ /* 0x000fe20000100800 */
[----:B------:R-:W-:Y:S01]  /*16e0*/  LEA.HI.X R13, R13, R7, R18, 0x6, P0 ;  /* 0x000000070d0d7211 */ /* 0x000fe200000f3412 */
[----:B------:R-:W-:Y:S01]  /*16f0*/  IMAD R19, R34, c[0x0][0x238], RZ ;  /* 0x00008e0022137a24 */ /* 0x000fe200078e02ff */
[----:B------:R-:W-:Y:S01]  /*1700*/  ISETP.LT.OR P0, PT, R0, 0x1, P4 ;  /* 0x000000010000780c */ /* 0x000fe20002701670 */
[----:B------:R1:W-:Y:S02]  /*1710*/  LDGSTS.E.BYPASS.LTC128B.128 [R41+0xe080], [R2.64+0x180], !P6 ;  /* 0x0e08018002297fae */ /* 0x0003e4000f101d44 */
[----:B------:R-:W-:-:S02]  /*1720*/  IMAD R19, R84, c[0x0][0x23c], R19 ;  /* 0x00008f0054137a24 */ /* 0x000fc400078e0213 */
[----:B------:R2:W-:Y:S04]  /*1730*/  LDGSTS.E.BYPASS.LTC128B.128 [R41+0x9080], [R4.64], !P5 ;  /* 0x0908000004297fae */ /* 0x0005e8000e901d44 */
[----:B------:R2:W-:Y:S01]  /*1740*/  LDGSTS.E.BYPASS.LTC128B.128 [R41+0xb080], [R4.64+0x80], !P3 ;  /* 0x0b08008004297fae */ /* 0x0005e2000d901d44 */
[----:B------:R-:W-:-:S03]  /*1750*/  ISETP.LT.OR P3, PT, R0, 0x21, P4 ;  /* 0x000000210000780c */ /* 0x000fc60002761670 */
[----:B------:R2:W-:Y:S01]  /*1760*/  LDGSTS.E.BYPASS.LTC128B.128 [R41+0xd080], [R4.64+0x100], !P2 ;  /* 0x0d08010004297fae */ /* 0x0005e2000d101d44 */
[----:B------:R-:W-:Y:S02]  /*1770*/  ISETP.GE.AND P2, PT, R28, c[0x0][0x19c], PT ;  /* 0x000067001c007a0c */ /* 0x000fe40003f46270 */
[----:B------:R-:W-:Y:S01]  /*1780*/  P2R R18, PR, RZ, 0x8 ;  /* 0x00000008ff127803 */ /* 0x000fe20000000000 */
[----:B------:R2:W-:Y:S01]  /*1790*/  LDGSTS.E.BYPASS.LTC128B.128 [R41+0xf080], [R4.64+0x180], !P1 ;  /* 0x0f08018004297fae */ /* 0x0005e2000c901d44 */
[----:B------:R-:W-:-:S03]  /*17a0*/  ISETP.GE.AND P1, PT, R32, c[0x0][0x19c], PT ;  /* 0x0000670020007a0c */ /* 0x000fc60003f26270 */
[----:B------:R-:W0:Y:S01]  /*17b0*/  LDGDEPBAR ;  /* 0x00000000000079af */ /* 0x000e220000000000 */
[C---:B------:R-:W-:Y:S02]  /*17c0*/  ISETP.LT.OR P4, PT, R0.reuse, 0x1, P1 ;  /* 0x000000010000780c */ /* 0x040fe40000f81670 */
[----:B------:R-:W-:Y:S02]  /*17d0*/  ISETP.LT.OR P1, PT, R0, 0x21, P1 ;  /* 0x000000210000780c */ /* 0x000fe40000f21670 */
[----:B-1----:R-:W-:Y:S01]  /*17e0*/  P2R R2, PR, RZ, 0x1 ;  /* 0x00000001ff027803 */ /* 0x002fe20000000000 */
[----:B------:R-:W-:Y:S01]  /*17f0*/  IMAD.IADD R3, R9, 0x1, R14 ;  /* 0x0000000109037824 */ /* 0x000fe200078e020e */
[----:B------:R-:W-:Y:S02]  /*1800*/  ISETP.GE.AND P0, PT, R33, c[0x0][0x19c], PT ;  /* 0x0000670021007a0c */ /* 0x000fe40003f06270 */
[----:B------:R-:W-:Y:S01]  /*1810*/  ISETP.NE.AND P5, PT, R2, RZ, PT ;  /* 0x000000ff0200720c */ /* 0x000fe20003fa5270 */
[----:B------:R-:W-:Y:S01]  /*1820*/  IMAD.MOV.U32 R2, RZ, RZ, R8 ;  /* 0x000000ffff027224 */ /* 0x000fe200078e0008 */
[----:B------:R-:W-:-:S02]  /*1830*/  P2R R17, PR, RZ, 0x2 ;  /* 0x00000002ff117803 */ /* 0x000fc40000000000 */
[----:B------:R-:W-:Y:S01]  /*1840*/  ISETP.LT.OR P3, PT, R0, 0x1, P0 ;  /* 0x000000010000780c */ /* 0x000fe20000761670 */
[----:B------:R-:W-:Y:S01]  /*1850*/  IMAD.WIDE.U32 R2, R84, c[0x0][0x180], R2 ;  /* 0x0000600054027a25 */ /* 0x000fe200078e0002 */
[C---:B------:R-:W-:Y:S02]  /*1860*/  ISETP.LT.OR P6, PT, R0.reuse, 0x21, P0 ;  /* 0x000000210000780c */ /* 0x040fe400007c1670 */
[----:B------:R-:W-:Y:S01]  /*1870*/  ISETP.LT.OR P1, PT, R0, 0x1, P2 ;  /* 0x000000010000780c */ /* 0x000fe20001721670 */
[----:B--2---:R-:W-:-:S04]  /*1880*/  IMAD.IADD R5, R11, 0x1, R15 ;  /* 0x000000010b057824 */ /* 0x004fc800078e020f */
[----:B------:R1:W-:Y:S01]  /*1890*/  LDGSTS.E.BYPASS.LTC128B.128 [R41+0x80], [R6.64], !P5 ;  /* 0x0008000006297fae */ /* 0x0003e2000e901d44 */
[----:B------:R-:W-:Y:S01]  /*18a0*/  ISETP.LT.OR P5, PT, R0, 0x21, P2 ;  /* 0x000000210000780c */ /* 0x000fe200017a1670 */
[----:B------:R-:W-:Y:S01]  /*18b0*/  IMAD R0, R34, c[0x0][0x180], RZ ;  /* 0x0000600022007a24 */ /* 0x000fe200078e02ff */
[----:B------:R-:W-:Y:S01]  /*18c0*/  LOP3.LUT P2, RZ, R22, 0x4, RZ, 0xc0, !PT ;  /* 0x0000000416ff7812 */ /* 0x000fe2000784c0ff */
[----:B------:R-:W-:Y:S01]  /*18d0*/  IMAD R15, R34, c[0x0][0x210], RZ ;  /* 0x00008400220f7a24 */ /* 0x000fe200078e02ff */
[----:B------:R-:W-:Y:S01]  /*18e0*/  SHF.R.S32.HI R34, RZ, 0x5, R35 ;  /* 0x00000005ff227819 */ /* 0x000fe20000011423 */
[----:B------:R-:W-:Y:S01]  /*18f0*/  IMAD.MOV.U32 R4, RZ, RZ, R10 ;  /* 0x000000ffff047224 */ /* 0x000fe200078e000a */
[----:B------:R1:W-:Y:S01]  /*1900*/  LDGSTS.E.BYPASS.LTC128B.128 [R41+0x2080], [R6.64+0x80], !P4 ;  /* 0x0208008006297fae */ /* 0x0003e2000e101d44 */
[C---:B------:R-:W-:Y:S01]  /*1910*/  IMAD R0, R84.reuse, c[0x0][0x184], R0 ;  /* 0x0000610054007a24 */ /* 0x040fe200078e0200 */
[----:B------:R-:W-:Y:S01]  /*1920*/  LOP3.LUT P4, RZ, R29, 0x4, RZ, 0xc0, !PT ;  /* 0x000000041dff7812 */ /* 0x000fe2000788c0ff */
[----:B------:R-:W-:Y:S01]  /*1930*/  IMAD.WIDE.U32 R8, R84, c[0x0][0x210], R4 ;  /* 0x0000840054087a25 */ /* 0x000fe200078e0004 */
[----:B------:R-:W-:Y:S01]  /*1940*/  LEA.HI R5, R35, R34, RZ, 0x1 ;  /* 0x0000002223057211 */ /* 0x000fe200078f08ff */
[----:B------:R1:W-:Y:S01]  /*1950*/  LDGSTS.E.BYPASS.LTC128B.128 [R41+0x4080], [R6.64+0x100], !P3 ;  /* 0x0408010006297fae */ /* 0x0003e2000d901d44 */
[----:B------:R-:W-:Y:S01]  /*1960*/  LOP3.LUT R4, R36, 0x3ffffffc, RZ, 0xc0, !PT ;  /* 0x3ffffffc24047812 */ /* 0x000fe200078ec0ff */
[----:B------:R-:W-:Y:S01]  /*1970*/  IMAD.IADD R3, R3, 0x1, R0 ;  /* 0x0000000103037824 */ /* 0x000fe200078e0200 */
[----:B------:R-:W-:Y:S01]  /*1980*/  LOP3.LUT R5, R5, 0xfffffffe, RZ, 0xc0, !PT ;  /* 0xfffffffe05057812 */ /* 0x000fe200078ec0ff */
[----:B------:R-:W-:Y:S01]  /*1990*/  IMAD R11, R27, c[0x0][0x188], RZ ;  /* 0x000062001b0b7a24 */ /* 0x000fe200078e02ff */
[----:B------:R-:W-:Y:S01]  /*19a0*/  ISETP.NE.AND P3, PT, R17, RZ, PT ;  /* 0x000000ff1100720c */ /* 0x000fe20003f65270 */
[----:B------:R-:W-:Y:S01]  /*19b0*/  IMAD R15, R84, c[0x0][0x214], R15 ;  /* 0x00008500540f7a24 */ /* 0x000fe200078e020f */
[----:B------:R1:W-:Y:S01]  /*19c0*/  LDGSTS.E.BYPASS.LTC128B.128 [R41+0x6080], [R6.64+0x180], !P1 ;  /* 0x0608018006297fae */ /* 0x0003e2000c901d44 */
[----:B------:R-:W-:Y:S01]  /*19d0*/  IMAD.IADD R14, R86, 0x1, -R4 ;  /* 0x00000001560e7824 */ /* 0x000fe200078e0a04 */
[----:B------:R-:W-:Y:S01]  /*19e0*/  LOP3.LUT P1, RZ, R22, 0x2, RZ, 0xc0, !PT ;  /* 0x0000000216ff7812 */ /* 0x000fe2000782c0ff */
[----:B------:R-:W-:Y:S01]  /*19f0*/  IMAD.IADD R21, R34, 0x1, -R5 ;  /* 0x0000000122157824 */ /* 0x000fe200078e0a05 */
[----:B------:R-:W-:Y:S01]  /*1a00*/  CS2R R84, SRZ ;  /* 0x0000000000547805 */ /* 0x000fe2000001ff00 */
[----:B------:R-:W-:-:S02]  /*1a10*/  IMAD R11, R31, c[0x0][0x18c], R11 ;  /* 0x000063001f0b7a24 */ /* 0x000fc400078e020b */
[----:B------:R-:W-:-:S04]  /*1a20*/  IMAD.WIDE.U32 R4, R31, c[0x0][0x188], R2 ;  /* 0x000062001f047a25 */ /* 0x000fc800078e0002 */
[----:B------:R-:W-:Y:S01]  /*1a30*/  IMAD.IADD R3, R9, 0x1, R15 ;  /* 0x0000000109037824 */ /* 0x000fe200078e020f */
[C---:B------:R-:W-:Y:S01]  /*1a40*/  LEA R48, P0, R4.reuse, c[0x0][0x160], 0x1 ;  /* 0x0000580004307a11 */ /* 0x040fe200078008ff */
[----:B------:R-:W-:Y:S02]  /*1a50*/  IMAD.IADD R9, R5, 0x1, R11 ;  /* 0x0000000105097824 */ /* 0x000fe400078e020b */
[----:B------:R-:W-:Y:S02]  /*1a60*/  IMAD.SHL.U32 R0, R29, 0x40, RZ ;  /* 0x000000401d007824 */ /* 0x000fe400078e00ff */
[----:B------:R-:W-:Y:S01]  /*1a70*/  IMAD.SHL.U32 R10, R23, 0x8, RZ ;  /* 0x00000008170a7824 */ /* 0x000fe200078e00ff */
[----:B------:R-:W-:Y:S01]  /*1a80*/  LEA.HI.X R49, R4, c[0x0][0x164], R9, 0x1, P0 ;  /* 0x0000590004317a11 */ /* 0x000fe200000f0c09 */
[----:B------:R-:W-:Y:S01]  /*1a90*/  IMAD.SHL.U32 R26, R21, 0x400, RZ ;  /* 0x00000400151a7824 */ /* 0x000fe200078e00ff */
[----:B------:R-:W-:Y:S02]  /*1aa0*/  ISETP.NE.AND P0, PT, R18, RZ, PT ;  /* 0x000000ff1200720c */ /* 0x000fe40003f05270 */
[----:B------:R-:W-:Y:S01]  /*1ab0*/  LOP3.LUT R0, R0, 0x1c0, RZ, 0xc0, !PT ;  /* 0x000001c000007812 */ /* 0x000fe200078ec0ff */
[----:B------:R-:W-:Y:S01]  /*1ac0*/  IMAD R2, R14, 0x2, R26 ;  /* 0x000000020e027824 */ /* 0x000fe200078e021a */
[----:B------:R-:W-:Y:S01]  /*1ad0*/  LOP3.LUT R20, R10, 0x18, RZ, 0xc0, !PT ;  /* 0x000000180a147812 */ /* 0x000fe200078ec0ff */
[----:B------:R-:W-:Y:S01]  /*1ae0*/  STL.64 [R1+0x80], R48 ;  /* 0x0000803001007387 */ /* 0x000fe20000100a00 */
[----:B------:R-:W-:Y:S01]  /*1af0*/  SHF.R.U32.HI R10, RZ, 0x3, R0 ;  /* 0x00000003ff0a7819 */ /* 0x000fe20000011600 */
[----:B-1----:R-:W-:-:S03]  /*1b00*/  IMAD R6, R30, 0x800, R40 ;  /* 0x000008001e067824 */ /* 0x002fc600078e0228 */
[----:B------:R-:W-:Y:S01]  /*1b10*/  LOP3.LUT R0, R10, R0, R20, 0x1e, !PT ;  /* 0x000000000a007212 */ /* 0x000fe200078e1e14 */
[----:B------:R-:W-:Y:S02]  /*1b20*/  IMAD.SHL.U32 R10, R22, 0x40, RZ ;  /* 0x00000040160a7824 */ /* 0x000fe400078e00ff */
[----:B------:R1:W-:Y:S02]  /*1b30*/  LDGSTS.E.BYPASS.LTC128B.128 [R41+0x1080], [R12.64], !P0 ;  /* 0x010800000c297fae */ /* 0x0003e4000c101d44 */
[----:B------:R-:W-:Y:S01]  /*1b40*/  IMAD.IADD R5, R2, 0x1, R0 ;  /* 0x0000000102057824 */ /* 0x000fe200078e0200 */
[----:B------:R-:W-:Y:S01]  /*1b50*/  LOP3.LUT R10, R10, 0x1c0, RZ, 0xc0, !PT ;  /* 0x000001c00a0a7812 */ /* 0x000fe200078ec0ff */
[----:B------:R1:W-:Y:S01]  /*1b60*/  LDGSTS.E.BYPASS.LTC128B.128 [R41+0x3080], [R12.64+0x80], !P3 ;  /* 0x030800800c297fae */ /* 0x0003e2000d901d44 */
[----:B------:R-:W-:Y:S02]  /*1b70*/  IMAD R0, R27, c[0x0][0x218], RZ ;  /* 0x000086001b007a24 */ /* 0x000fe400078e02ff */
[----:B------:R-:W-:Y:S01]  /*1b80*/  LOP3.LUT R4, R10, 0x8, R38, 0xf8, !PT ;  /* 0x000000080a047812 */ /* 0x000fe200078ef826 */
[----:B------:R1:W-:Y:S01]  /*1b90*/  LDGSTS.E.BYPASS.LTC128B.128 [R41+0x5080], [R12.64+0x100], !P6 ;  /* 0x050801000c297fae */ /* 0x0003e2000f101d44 */
[----:B------:R-:W-:Y:S01]  /*1ba0*/  SHF.R.U32.HI R14, RZ, 0x3, R10 ;  /* 0x00000003ff0e7819 */ /* 0x000fe2000001160a */
[----:B------:R-:W-:Y:S01]  /*1bb0*/  IMAD.MOV.U32 R2, RZ, RZ, R8 ;  /* 0x000000ffff027224 */ /* 0x000fe200078e0008 */
[----:B------:R-:W-:Y:S01]  /*1bc0*/  ISETP.GE.AND P6, PT, R16, c[0x0][0x1fc], PT ;  /* 0x00007f0010007a0c */ /* 0x000fe20003fc6270 */
[----:B------:R1:W-:Y:S01]  /*1bd0*/  LDGSTS.E.BYPASS.LTC128B.128 [R41+0x7080], [R12.64+0x180], !P5 ;  /* 0x070801800c297fae */ /* 0x0003e2000e901d44 */
[----:B------:R-:W-:Y:S01]  /*1be0*/  IMAD R7, R31, c[0x0][0x21c], R0 ;  /* 0x000087001f077a24 */ /* 0x000fe200078e0200 */
[----:B------:R-:W-:Y:S01]  /*1bf0*/  LOP3.LUT R0, R4, R14, RZ, 0x3c, !PT ;  /* 0x0000000e04007212 */ /* 0x000fe200078e3cff */
[----:B------:R-:W-:Y:S01]  /*1c00*/  IMAD.SHL.U32 R44, R5, 0x2, RZ ;  /* 0x00000002052c7824 */ /* 0x000fe200078e00ff */
[----:B------:R-:W0:Y:S01]  /*1c10*/  LDGDEPBAR ;  /* 0x00000000000079af */ /* 0x000e220000000000 */
[----:B------:R-:W-:Y:S01]  /*1c20*/  IMAD.WIDE.U32 R4, R31, c[0x0][0x218], R2 ;  /* 0x000086001f047a25 */ /* 0x000fe200078e0002 */
[----:B------:R-:W-:-:S02]  /*1c30*/  SHF.R.S32.HI R3, RZ, 0x1f, R23 ;  /* 0x0000001fff037819 */ /* 0x000fc40000011417 */
[----:B------:R2:W-:Y:S01]  /*1c40*/  STL [R1+0x68], R44 ;  /* 0x0000682c01007387 */ /* 0x0005e20000100800 */
[----:B------:R-:W-:Y:S01]  /*1c50*/  IMAD.IADD R2, R6, 0x1, R0 ;  /* 0x0000000106027824 */ /* 0x000fe200078e0200 */
[C---:B------:R-:W-:Y:S01]  /*1c60*/  IADD3 R8, R44.reuse, 0x14180, RZ ;  /* 0x000141802c087810 */ /* 0x040fe20007ffe0ff */
[----:B------:R-:W-:Y:S01]  /*1c70*/  IMAD.IADD R0, R5, 0x1, R7 ;  /* 0x0000000105007824 */ /* 0x000fe200078e0207 */
[----:B------:R-:W-:Y:S01]  /*1c80*/  IADD3 R9, R44, 0x141c0, RZ ;  /* 0x000141c02c097810 */ /* 0x000fe20007ffe0ff */
[----:B------:R-:W-:Y:S01]  /*1c90*/  IMAD.SHL.U32 R2, R2, 0x2, RZ ;  /* 0x0000000202027824 */ /* 0x000fe200078e00ff */
[----:B------:R-:W-:Y:S01]  /*1ca0*/  @P4 IADD3 R9, R8, -0x40, RZ ;  /* 0xffffffc008094810 */ /* 0x000fe20007ffe0ff */
[----:B------:R-:W-:Y:S01]  /*1cb0*/  IMAD.IADD R5, R25, 0x1, R19 ;  /* 0x0000000119057824 */ /* 0x000fe200078e0213 */
[----:B------:R-:W-:Y:S01]  /*1cc0*/  ISETP.GE.AND P4, PT, R16, c[0x0][0x16c], PT ;  /* 0x00005b0010007a0c */ /* 0x000fe20003f86270 */
[----:B------:R-:W-:Y:S01]  /*1cd0*/  IMAD R27, R27, c[0x0][0x240], RZ ;  /* 0x000090001b1b7a24 */ /* 0x000fe200078e02ff */
[----:B------:R-:W-:Y:S01]  /*1ce0*/  SEL R17, RZ, 0x1, P6 ;  /* 0x00000001ff117807 */ /* 0x000fe20003000000 */
[----:B------:R3:W-:Y:S01]  /*1cf0*/  STL [R1+0x70], R9 ;  /* 0x0000700901007387 */ /* 0x0007e20000100800 */
[----:B------:R-:W-:Y:S01]  /*1d00*/  SEL R18, RZ, 0x1, P4 ;  /* 0x00000001ff127807 */ /* 0x000fe20002000000 */
[----:B------:R-:W-:Y:S01]  /*1d10*/  IMAD R19, R31, c[0x0][0x244], R27 ;  /* 0x000091001f137a24 */ /* 0x000fe200078e021b */
[----:B------:R-:W-:Y:S01]  /*1d20*/  ISETP.GT.AND P6, PT, R86, 0x7, PT ;  /* 0x000000075600780c */ /* 0x000fe20003fc4270 */
[----:B------:R-:W-:-:S04]  /*1d30*/  DEPBAR.LE SB0, 0x1 ;  /* 0x000080400000791a */ /* 0x000fc80000000000 */
[----:B------:R-:W-:Y:S01]  /*1d40*/  BAR.SYNC.DEFER_BLOCKING 0x0 ;  /* 0x0000000000007b1d */ /* 0x000fe20000010000 */
[----:B--2---:R-:W-:-:S04]  /*1d50*/  LEA R44, P0, R4, c[0x0][0x1f0], 0x1 ;  /* 0x00007c00042c7a11 */ /* 0x004fc800078008ff */
[----:B------:R-:W-:Y:S01]  /*1d60*/  LEA.HI.X R45, R4, c[0x0][0x1f4], R0, 0x1, P0 ;  /* 0x00007d00042d7a11 */ /* 0x000fe200000f0c00 */
[----:B------:R-:W-:Y:S01]  /*1d70*/  IMAD.MOV.U32 R4, RZ, RZ, R24 ;  /* 0x000000ffff047224 */ /* 0x000fe200078e0018 */
[----:B------:R-:W-:Y:S01]  /*1d80*/  LEA.HI R0, R3, R23, RZ, 0x2 ;  /* 0x0000001703007211 */ /* 0x000fe200078f10ff */
[----:B------:R-:W-:Y:S01]  /*1d90*/  IMAD.MOV.U32 R3, RZ, RZ, 0x40 ;  /* 0x00000040ff037424 */ /* 0x000fe200078e00ff */
[----:B------:R-:W-:Y:S01]  /*1da0*/  ISETP.GT.AND P0, PT, R87, R50, PT ;  /* 0x000000325700720c */ /* 0x000fe20003f04270 */
[----:B------:R-:W-:Y:S01]  /*1db0*/  STL.64 [R1+0x78], R44 ;  /* 0x0000782c01007387 */ /* 0x000fe20000100a00 */
[----:B------:R-:W-:Y:S01]  /*1dc0*/  LOP3.LUT R6, R0, 0xfffffffc, RZ, 0xc0, !PT ;  /* 0xfffffffc00067812 */ /* 0x000fe200078ec0ff */
[----:B------:R-:W-:Y:S01]  /*1dd0*/  IMAD.WIDE.U32 R150, R31, c[0x0][0x240], R4 ;  /* 0x000090001f967a25 */ /* 0x000fe200078e0004 */
[----:B------:R-:W-:Y:S01]  /*1de0*/  SEL R0, R149, 0xffffffe0, !P1 ;  /* 0xffffffe095007807 */ /* 0x000fe20004800000 */
[----:B------:R-:W-:Y:S01]  /*1df0*/  STL [R1+0x28], R2 ;  /* 0x0000280201007387 */ /* 0x000fe20000100800 */
[----:B------:R-:W-:Y:S01]  /*1e00*/  SEL R3, R3, 0xffffffc0, !P2 ;  /* 0xffffffc003037807 */ /* 0x000fe20005000000 */
[----:B------:R-:W-:Y:S01]  /*1e10*/  IMAD.IADD R23, R23, 0x1, -R6 ;  /* 0x0000000117177824 */ /* 0x000fe200078e0a06 */
[----:B------:R-:W-:Y:S01]  /*1e20*/  ISETP.GE.OR P5, PT, R16, c[0x0][0x16c], !P0 ;  /* 0x00005b0010007a0c */ /* 0x000fe200047a6670 */
[----:B---3--:R-:W-:Y:S01]  /*1e30*/  IMAD.IADD R9, R2, 0x1, R0 ;  /* 0x0000000102097824 */ /* 0x008fe200078e0200 */
[----:B------:R-:W-:Y:S01]  /*1e40*/  ISETP.GE.OR P3, PT, R32, c[0x0][0x16c], !P0 ;  /* 0x00005b0020007a0c */ /* 0x000fe20004766670 */
[----:B------:R-:W-:Y:S01]  /*1e50*/  IMAD.IADD R8, R2, 0x1, R3 ;  /* 0x0000000102087824 */ /* 0x000fe200078e0203 */
[----:B------:R-:W-:Y:S01]  /*1e60*/  ISETP.GE.OR P2, PT, R33, c[0x0][0x16c], !P0 ;  /* 0x00005b0021007a0c */ /* 0x000fe20004746670 */
[----:B------:R-:W-:Y:S01]  /*1e70*/  IMAD.IADD R7, R3, 0x1, R9 ;  /* 0x0000000103077824 */ /* 0x000fe200078e0209 */
[----:B------:R-:W-:Y:S01]  /*1e80*/  ISETP.GE.OR P1, PT, R28, c[0x0][0x16c], !P0 ;  /* 0x00005b001c007a0c */ /* 0x000fe20004726670 */
[----:B------:R-:W2:Y:S01]  /*1e90*/  LDSM.16.M88.4 R164, [R2+0x8080] ;  /* 0x0080800002a4783b */ /* 0x000ea20000000200 */
[----:B------:R-:W-:Y:S01]  /*1ea0*/  LOP3.LUT R0, R35, 0xffffffe0, RZ, 0xc0, !PT ;  /* 0xffffffe023007812 */ /* 0x000fe200078ec0ff */
[----:B------:R-:W-:Y:S01]  /*1eb0*/  IMAD.SHL.U32 R4, R21, 0x10, RZ ;  /* 0x0000001015047824 */ /* 0x000fe200078e00ff */
[----:B------:R-:W-:Y:S01]  /*1ec0*/  ISETP.GE.OR P4, PT, R33, c[0x0][0x1fc], !P0 ;  /* 0x00007f0021007a0c */ /* 0x000fe20004786670 */
[----:B------:R-:W3:Y:S01]  /*1ed0*/  LDSM.16.M88.4 R168, [R9+0x8080] ;  /* 0x0080800009a8783b */ /* 0x000ee20000000200 */
[----:B------:R-:W-:Y:S01]  /*1ee0*/  CS2R R50, SRZ ;  /* 0x0000000000327805 */ /* 0x000fe2000001ff00 */
[----:B------:R-:W-:Y:S01]  /*1ef0*/  IMAD.IADD R0, R86, 0x1, -R0 ;  /* 0x0000000156007824 */ /* 0x000fe200078e0a00 */
[----:B------:R-:W-:Y:S01]  /*1f00*/  LOP3.LUT R10, R10, 0x10, R4, 0xf8, !PT ;  /* 0x000000100a0a7812 */ /* 0x000fe200078ef804 */
[----:B------:R-:W4:Y:S01]  /*1f10*/  LDSM.16.M88.4 R172, [R8+0x8080] ;  /* 0x0080800008ac783b */ /* 0x000f220000000200 */
[----:B------:R-:W-:-:S02]  /*1f20*/  CS2R R24, SRZ ;  /* 0x0000000000187805 */ /* 0x000fc4000001ff00 */
[----:B-1----:R-:W-:Y:S01]  /*1f30*/  SHF.R.S32.HI R12, RZ, 0x1f, R0 ;  /* 0x0000001fff0c7819 */ /* 0x002fe20000011400 */
[----:B------:R-:W1:Y:S03]  /*1f40*/  LDSM.16.M88.4 R176, [R7+0x8080] ;  /* 0x0080800007b0783b */ /* 0x000e660000000200 */
[----:B------:R-:W-:Y:S01]  /*1f50*/  LEA.HI R5, R12, R0, RZ, 0x2 ;  /* 0x000000000c057211 */ /* 0x000fe200078f10ff */
        /* <DEDUP_REMOVED lines=11> */
[----:B------:R-:W1:Y:S04]  /*2010*/  LDSM.16.M88.4 R224, [R7+0xe080] ;  /* 0x00e0800007e0783b */ /* 0x000e680000000200 */
[----:B------:R-:W-:Y:S06]  /*2020*/  BAR.SYNC.DEFER_BLOCKING 0x0 ;  /* 0x0000000000007b1d */ /* 0x000fec0000010000 */
[----:B------:R-:W-:Y:S01]  /*2030*/  STL [R1+0x2c], R9 ;  /* 0x00002c0901007387 */ /* 0x000fe20000100800 */
[----:B--2---:R-:W-:-:S03]  /*2040*/  LOP3.LUT R2, R39, 0xfffffff0, RZ, 0xc0, !PT ;  /* 0xfffffff027027812 */ /* 0x004fc600078ec0ff */
[----:B------:R2:W-:Y:S02]  /*2050*/  STL [R1+0x34], R8 ;  /* 0x0000340801007387 */ /* 0x0005e40000100800 */
[----:B------:R-:W-:Y:S02]  /*2060*/  IMAD.IADD R2, R86, 0x1, -R2 ;  /* 0x0000000156027824 */ /* 0x000fe400078e0a02 */
[----:B------:R1:W-:Y:S03]  /*2070*/  STL [R1+0x30], R7 ;  /* 0x0000300701007387 */ /* 0x0003e60000100800 */
[----:B------:R-:W-:Y:S01]  /*2080*/  SHF.R.S32.HI R6, RZ, 0x1f, R2 ;  /* 0x0000001fff067819 */ /* 0x000fe20000011402 */
[----:B------:R-:W-:Y:S03]  /*2090*/  STL.64 [R1+0x90], R150 ;  /* 0x0000909601007387 */ /* 0x000fe60000100a00 */
[----:B------:R-:W-:Y:S01]  /*20a0*/  LEA.HI R6, R6, R2, RZ, 0x3 ;  /* 0x0000000206067211 */ /* 0x000fe200078f18ff */
[----:B------:R-:W-:Y:S01]  /*20b0*/  @!PT LDS RZ, [RZ] ;  /* 0x00000000fffff984 */ /* 0x000fe20000000800 */
[----:B------:R-:W-:Y:S01]  /*20c0*/  @!PT LDS RZ, [RZ] ;  /* 0x00000000fffff984 */ /* 0x000fe20000000800 */
[----:B------:R-:W-:Y:S01]  /*20d0*/  @!PT LDS RZ, [RZ] ;  /* 0x00000000fffff984 */ /* 0x000fe20000000800 */
[----:B------:R3:W-:Y:S01]  /*20e0*/  LDGSTS.E.BYPASS.LTC128B.128 [R41+0x8080], [R48.64], !P5 ;  /* 0x0808000030297fae */ /* 0x0007e2000e901d44 */
[----:B------:R-:W-:-:S03]  /*20f0*/  ISETP.GE.OR P5, PT, R16, c[0x0][0x1fc], !P0 ;  /* 0x00007f0010007a0c */ /* 0x000fc600047a6670 */
[----:B------:R3:W-:Y:S01]  /*2100*/  LDGSTS.E.BYPASS.LTC128B.128 [R41+0x9080], [R48.64+0x80], !P3 ;  /* 0x0908008030297fae */ /* 0x0007e2000d901d44 */
[----:B------:R-:W-:Y:S02]  /*2110*/  P2R R11, PR, RZ, 0x20 ;  /* 0x00000020ff0b7803 */ /* 0x000fe40000000000 */
[C---:B------:R-:W-:Y:S01]  /*2120*/  ISETP.GE.AND P5, PT, R32.reuse, c[0x0][0x1fc], PT ;  /* 0x00007f0020007a0c */ /* 0x040fe20003fa6270 */
[----:B------:R3:W-:Y:S01]  /*2130*/  LDGSTS.E.BYPASS.LTC128B.128 [R41+0xa080], [R48.64+0x100], !P2 ;  /* 0x0a08010030297fae */ /* 0x0007e2000d101d44 */
[----:B------:R-:W-:Y:S01]  /*2140*/  ISETP.GE.OR P2, PT, R32, c[0x0][0x1fc], !P0 ;  /* 0x00007f0020007a0c */ /* 0x000fe20004746670 */
[----:B--2---:R-:W-:Y:S02]  /*2150*/  IMAD.SHL.U32 R8, R30, 0x20, RZ ;  /* 0x000000201e087824 */ /* 0x004fe400078e00ff */
[----:B------:R3:W-:Y:S01]  /*2160*/  LDGSTS.E.BYPASS.LTC128B.128 [R41+0xb080], [R48.64+0x180], !P1 ;  /* 0x0b08018030297fae */ /* 0x0007e2000c901d44 */
[----:B------:R-:W-:Y:S02]  /*2170*/  ISETP.GE.AND P1, PT, R32, c[0x0][0x16c], PT ;  /* 0x00005b0020007a0c */ /* 0x000fe40003f26270 */
[C---:B-1----:R-:W-:Y:S01]  /*2180*/  LOP3.LUT R7, R6.reuse, 0xfffffff8, RZ, 0xc0, !PT ;  /* 0xfffffff806077812 */ /* 0x042fe200078ec0ff */
[----:B------:R-:W-:Y:S01]  /*2190*/  IMAD.SHL.U32 R6, R6, 0x40, RZ ;  /* 0x0000004006067824 */ /* 0x000fe200078e00ff */
[----:B------:R-:W-:-:S02]  /*21a0*/  P2R R9, PR, RZ, 0x4 ;  /* 0x00000004ff097803 */ /* 0x000fc40000000000 */
[----:B------:R-:W-:Y:S01]  /*21b0*/  SEL R13, RZ, 0xffffffff, P1 ;  /* 0xffffffffff0d7807 */ /* 0x000fe20000800000 */
[----:B------:R-:W-:Y:S01]  /*21c0*/  IMAD.IADD R2, R2, 0x1, -R7 ;  /* 0x0000000102027824 */ /* 0x000fe200078e0a07 */
[----:B------:R-:W-:Y:S02]  /*21d0*/  LOP3.LUT R7, R5, 0xfffffffc, RZ, 0xc0, !PT ;  /* 0xfffffffc05077812 */ /* 0x000fe400078ec0ff */
[----:B------:R-:W-:Y:S02]  /*21e0*/  SEL R12, RZ, 0xffffffff, P5 ;  /* 0xffffffffff0c7807 */ /* 0x000fe40002800000 */
[----:B------:R-:W-:Y:S01]  /*21f0*/  ISETP.GE.AND P2, PT, R33, c[0x0][0x16c], PT ;  /* 0x00005b0021007a0c */ /* 0x000fe20003f46270 */
[----:B------:R-:W-:Y:S01]  /*2200*/  IMAD.IADD R7, R0, 0x1, -R7 ;  /* 0x0000000100077824 */ /* 0x000fe200078e0a07 */
[----:B------:R-:W-:Y:S01]  /*2210*/  ISETP.NE.AND P5, PT, R9, RZ, PT ;  /* 0x000000ff0900720c */ /* 0x000fe20003fa5270 */
[----:B------:R-:W-:Y:S01]  /*2220*/  IMAD.SHL.U32 R9, R13, 0x2, RZ ;  /* 0x000000020d097824 */ /* 0x000fe200078e00ff */
[----:B------:R-:W-:Y:S01]  /*2230*/  LEA.HI R5, R5, R4, RZ, 0x1e ;  /* 0x0000000405057211 */ /* 0x000fe200078ff0ff */
[----:B------:R-:W-:Y:S01]  /*2240*/  IMAD.SHL.U32 R4, R12, 0x2, RZ ;  /* 0x000000020c047824 */ /* 0x000fe200078e00ff */
[----:B------:R-:W-:-:S02]  /*2250*/  ISETP.GE.AND P1, PT, R28, c[0x0][0x16c], PT ;  /* 0x00005b001c007a0c */ /* 0x000fc40003f26270 */
[----:B------:R-:W-:Y:S01]  /*2260*/  LOP3.LUT R20, R20, 0x20, R8, 0xf8, !PT ;  /* 0x0000002014147812 */ /* 0x000fe200078ef808 */
[----:B------:R-:W-:Y:S01]  /*2270*/  IMAD R8, R23, -0x8, R37 ;  /* 0xfffffff817087824 */ /* 0x000fe200078e0225 */
[----:B------:R-:W-:Y:S01]  /*2280*/  SEL R16, RZ, 0x4, P2 ;  /* 0x00000004ff107807 */ /* 0x000fe20001000000 */
[----:B------:R1:W-:Y:S01]  /*2290*/  STL [R1+0x6c], R5 ;  /* 0x00006c0501007387 */ /* 0x0003e20000100800 */
[----:B------:R-:W-:Y:S01]  /*22a0*/  ISETP.GE.AND P2, PT, R33, c[0x0][0x1fc], PT ;  /* 0x00007f0021007a0c */ /* 0x000fe20003f46270 */
[----:B------:R-:W-:Y:S01]  /*22b0*/  CS2R R36, SRZ ;  /* 0x0000000000247805 */ /* 0x000fe2000001ff00 */
[----:B------:R-:W-:Y:S01]  /*22c0*/  LOP3.LUT R0, R10, 0x8, R38, 0xf8, !PT ;  /* 0x000000080a007812 */ /* 0x000fe200078ef826 */
[----:B------:R-:W-:Y:S01]  /*22d0*/  IMAD R10, R7, -0x2, R8 ;  /* 0xfffffffe070a7824 */ /* 0x000fe200078e0208 */
[----:B------:R-:W-:Y:S01]  /*22e0*/  SEL R15, RZ, 0x8, P1 ;  /* 0x00000008ff0f7807 */ /* 0x000fe20000800000 */
[----:B---3--:R-:W-:Y:S01]  /*22f0*/  CS2R R48, SRZ ;  /* 0x0000000000307805 */ /* 0x008fe2000001ff00 */
[----:B------:R-:W-:Y:S01]  /*2300*/  LOP3.LUT R8, R0, R14, RZ, 0x3c, !PT ;  /* 0x0000000e00087212 */ /* 0x000fe200078e3cff */
[----:B------:R-:W-:Y:S01]  /*2310*/  CS2R R38, SRZ ;  /* 0x0000000000267805 */ /* 0x000fe2000001ff00 */
[----:B------:R-:W-:Y:S01]  /*2320*/  SEL R7, RZ, 0x4, P2 ;  /* 0x00000004ff077807 */ /* 0x000fe20001000000 */
[----:B------:R-:W-:Y:S01]  /*2330*/  CS2R R32, SRZ ;  /* 0x0000000000207805 */ /* 0x000fe2000001ff00 */
[----:B------:R-:W-:Y:S01]  /*2340*/  ISETP.NE.AND P2, PT, R11, RZ, PT ;  /* 0x000000ff0b00720c */ /* 0x000fe20003f45270 */
[----:B------:R-:W-:Y:S01]  /*2350*/  CS2R R22, SRZ ;  /* 0x0000000000167805 */ /* 0x000fe2000001ff00 */
[----:B------:R-:W-:-:S02]  /*2360*/  ISETP.GE.AND P1, PT, R28, c[0x0][0x1fc], PT ;  /* 0x00007f001c007a0c */ /* 0x000fc40003f26270 */
[----:B------:R-:W-:Y:S02]  /*2370*/  LOP3.LUT R4, R4, 0x2, R17, 0xe2, !PT ;  /* 0x0000000204047812 */ /* 0x000fe400078ee211 */
[----:B------:R-:W-:Y:S02]  /*2380*/  ISETP.GE.OR P3, PT, R28, c[0x0][0x1fc], !P0 ;  /* 0x00007f001c007a0c */ /* 0x000fe40004766670 */
[----:B------:R-:W-:Y:S01]  /*2390*/  LOP3.LUT P0, RZ, R2, 0x2, RZ, 0xc0, !PT ;  /* 0x0000000202ff7812 */ /* 0x000fe2000780c0ff */
[----:B------:R-:W-:Y:S01]  /*23a0*/  CS2R R28, SRZ ;  /* 0x00000000001c7805 */ /* 0x000fe2000001ff00 */
[----:B------:R-:W-:Y:S02]  /*23b0*/  LOP3.LUT R6, R6, 0xfffffe00, RZ, 0xc0, !PT ;  /* 0xfffffe0006067812 */ /* 0x000fe400078ec0ff */
[----:B------:R-:W-:Y:S02]  /*23c0*/  SHF.R.S32.HI R11, RZ, 0x5, R148 ;  /* 0x00000005ff0b7819 */ /* 0x000fe40000011494 */
[----:B-1----:R-:W-:Y:S01]  /*23d0*/  LOP3.LUT R5, R9, 0x2, R18, 0xe2, !PT ;  /* 0x0000000209057812 */ /* 0x002fe200078ee212 */
[----:B------:R-:W-:-:S03]  /*23e0*/  @!P6 IMAD.SHL.U32 R9, R86, 0x10, RZ ;  /* 0x000000105609e824 */ /* 0x000fc600078e00ff */
[----:B------:R-:W-:Y:S02]  /*23f0*/  LOP3.LUT R0, R15, R5, R16, 0xfe, !PT ;  /* 0x000000050f007212 */ /* 0x000fe400078efe10 */
[----:B------:R-:W-:Y:S01]  /*2400*/  SEL R5, RZ, 0x8, P1 ;  /* 0x00000008ff057807 */ /* 0x000fe20000800000 */
[----:B------:R1:W-:Y:S01]  /*2410*/  @!P6 LDGSTS.E.BYPASS.LTC128B.128 [R9+0x14080], [R46.64] ;  /* 0x140800002e09efae */ /* 0x0003e2000b901d44 */
[----:B------:R-:W-:-:S03]  /*2420*/  LOP3.LUT P1, RZ, R2, 0x4, RZ, 0xc0, !PT ;  /* 0x0000000402ff7812 */ /* 0x000fc6000782c0ff */
[----:B------:R2:W-:Y:S04]  /*2430*/  STL [R1+0x64], R0 ;  /* 0x0000640001007387 */ /* 0x0005e80000100800 */
[----:B------:R-:W0:Y:S04]  /*2440*/  LDGDEPBAR ;  /* 0x00000000000079af */ /* 0x000e280000000000 */
[----:B------:R3:W-:Y:S01]  /*2450*/  LDGSTS.E.BYPASS.LTC128B.128 [R41+0x10080], [R44.64], !P2 ;  /* 0x100800002c297fae */ /* 0x0007e2000d101d44 */
[----:B------:R-:W-:-:S03]  /*2460*/  ISETP.GE.AND P2, PT, R86, 0x8, PT ;  /* 0x000000085600780c */ /* 0x000fc60003f46270 */
[----:B------:R3:W-:Y:S01]  /*2470*/  LDGSTS.E.BYPASS.LTC128B.128 [R41+0x11080], [R44.64+0x80], !P5 ;  /* 0x110800802c297fae */ /* 0x0007e2000e901d44 */
[----:B------:R-:W-:-:S03]  /*2480*/  ISETP.GT.AND P5, PT, R10, RZ, PT ;  /* 0x000000ff0a00720c */ /* 0x000fc60003fa4270 */
[----:B------:R3:W-:Y:S01]  /*2490*/  LDGSTS.E.BYPASS.LTC128B.128 [R41+0x12080], [R44.64+0x100], !P4 ;  /* 0x120801002c297fae */ /* 0x0007e2000e101d44 */
[----:B------:R-:W-:-:S03]  /*24a0*/  ISETP.GT.AND P4, PT, R10, 0x1, PT ;  /* 0x000000010a00780c */ /* 0x000fc60003f84270 */
[----:B------:R3:W-:Y:S01]  /*24b0*/  LDGSTS.E.BYPASS.LTC128B.128 [R41+0x13080], [R44.64+0x180], !P3 ;  /* 0x130801802c297fae */ /* 0x0007e2000d901d44 */
[----:B------:R-:W-:Y:S01]  /*24c0*/  ISETP.GT.AND P3, PT, R10, 0x20, PT ;  /* 0x000000200a00780c */ /* 0x000fe20003f64270 */
[----:B-1----:R-:W-:Y:S01]  /*24d0*/  CS2R R46, SRZ ;  /* 0x00000000002e7805 */ /* 0x002fe2000001ff00 */
[----:B--2---:R-:W-:Y:S01]  /*24e0*/  IMAD.SHL.U32 R0, R2, 0x40, RZ ;  /* 0x0000004002007824 */ /* 0x004fe200078e00ff */
[----:B------:R-:W-:Y:S01]  /*24f0*/  LOP3.LUT R2, R5, R4, R7, 0xfe, !PT ;  /* 0x0000000405027212 */ /* 0x000fe200078efe07 */
[----:B------:R-:W-:Y:S02]  /*2500*/  IMAD.SHL.U32 R5, R30, 0x8, RZ ;  /* 0x000000081e057824 */ /* 0x000fe400078e00ff */
[----:B------:R-:W-:Y:S01]  /*2510*/  IMAD.SHL.U32 R4, R34, 0x8, RZ ;  /* 0x0000000822047824 */ /* 0x000fe200078e00ff */
[----:B------:R-:W-:Y:S01]  /*2520*/  LOP3.LUT R0, R0, 0x1c0, RZ, 0xc0, !PT ;  /* 0x000001c000007812 */ /* 0x000fe200078ec0ff */
[----:B------:R1:W-:Y:S01]  /*2530*/  STL [R1+0x60], R2 ;  /* 0x0000600201007387 */ /* 0x0003e20000100800 */
[----:B------:R-:W-:-:S02]  /*2540*/  CS2R R34, SRZ ;  /* 0x0000000000227805 */ /* 0x000fc4000001ff00 */
[C---:B------:R-:W-:Y:S01]  /*2550*/  LOP3.LUT R7, R0.reuse, 0x8, R5, 0xf8, !PT ;  /* 0x0000000800077812 */ /* 0x040fe200078ef805 */
[----:B------:R-:W-:Y:S01]  /*2560*/  STL [R1+0x88], R11 ;  /* 0x0000880b01007387 */ /* 0x000fe20000100800 */
[----:B------:R-:W-:Y:S01]  /*2570*/  LOP3.LUT R5, R0, 0x38, R4, 0xf8, !PT ;  /* 0x0000003800057812 */ /* 0x000fe200078ef804 */
[----:B---3--:R-:W-:Y:S01]  /*2580*/  CS2R R44, SRZ ;  /* 0x00000000002c7805 */ /* 0x008fe2000001ff00 */
[----:B------:R-:W-:Y:S01]  /*2590*/  CS2R R40, SRZ ;  /* 0x0000000000287805 */ /* 0x000fe2000001ff00 */
[----:B-1----:R-:W-:-:S04]  /*25a0*/  SHF.R.U32.HI R2, RZ, 0x3, R0 ;  /* 0x00000003ff027819 */ /* 0x002fc80000011600 */
[----:B------:R-:W-:Y:S01]  /*25b0*/  LOP3.LUT R9, R2, R20, R0, 0x1e, !PT ;  /* 0x0000001402097212 */ /* 0x000fe200078e1e00 */
[C---:B------:R-:W-:Y:S01]  /*25c0*/  IMAD R0, R30.reuse, 0x200, R8 ;  /* 0x000002001e007824 */ /* 0x040fe200078e0208 */
[-C--:B------:R-:W-:Y:S01]  /*25d0*/  LOP3.LUT R5, R5, R2.reuse, RZ, 0x3c, !PT ;  /* 0x0000000205057212 */ /* 0x080fe200078e3cff */
[----:B------:R-:W-:Y:S01]  /*25e0*/  IMAD R8, R30, 0x1000, R6 ;  /* 0x000010001e087824 */ /* 0x000fe200078e0206 */
[----:B------:R-:W-:Y:S01]  /*25f0*/  LOP3.LUT R4, R7, R2, RZ, 0x3c, !PT ;  /* 0x0000000207047212 */ /* 0x000fe200078e3cff */
[----:B------:R-:W-:Y:S01]  /*2600*/  IMAD R3, R0, 0x2, R3 ;  /* 0x0000000200037824 */ /* 0x000fe200078e0203 */
[-C--:B------:R-:W-:Y:S01]  /*2610*/  LOP3.LUT R7, R9, R6.reuse, RZ, 0xfc, !PT ;  /* 0x0000000609077212 */ /* 0x080fe200078efcff */
[----:B------:R-:W-:Y:S01]  /*2620*/  IMAD.IADD R9, R151, 0x1, R19 ;  /* 0x0000000197097824 */ /* 0x000fe200078e0213 */
[-C--:B------:R-:W-:Y:S01]  /*2630*/  IADD3 R2, R4, R6.reuse, R26 ;  /* 0x0000000604027210 */ /* 0x080fe20007ffe01a */
[----:B------:R-:W-:Y:S01]  /*2640*/  IMAD.IADD R8, R8, 0x1, R5 ;  /* 0x0000000108087824 */ /* 0x000fe200078e0205 */
[----:B------:R-:W-:Y:S01]  /*2650*/  LOP3.LUT R6, R4, R6, RZ, 0xfc, !PT ;  /* 0x0000000604067212 */ /* 0x000fe200078efcff */
[----:B------:R-:W-:Y:S01]  /*2660*/  IMAD.MOV.U32 R5, RZ, RZ, 0x10 ;  /* 0x00000010ff057424 */ /* 0x000fe200078e00ff */
[----:B------:R1:W-:Y:S01]  /*2670*/  STL [R1+0x8c], R9 ;  /* 0x00008c0901007387 */ /* 0x0003e20000100800 */
[----:B------:R-:W-:Y:S01]  /*2680*/  @!P2 IMAD.SHL.U32 R4, R86, 0x10, RZ ;  /* 0x000000105604a824 */ /* 0x000fe200078e00ff */
[----:B------:R-:W-:Y:S01]  /*2690*/  CS2R R30, SRZ ;  /* 0x00000000001e7805 */ /* 0x000fe2000001ff00 */
[----:B------:R-:W-:Y:S01]  /*26a0*/  IMAD.SHL.U32 R0, R0, 0x2, RZ ;  /* 0x0000000200007824 */ /* 0x000fe200078e00ff */
[----:B------:R-:W-:Y:S01]  /*26b0*/  SEL R5, R5, 0xfffffff0, !P0 ;  /* 0xfffffff005057807 */ /* 0x000fe20004000000 */
[----:B------:R-:W-:Y:S01]  /*26c0*/  IMAD.SHL.U32 R2, R2, 0x2, RZ ;  /* 0x0000000202027824 */ /* 0x000fe200078e00ff */
[----:B------:R2:W-:Y:S01]  /*26d0*/  @!P2 LDGSTS.E.BYPASS.LTC128B.128 [R4+0x14100], [R42.64] ;  /* 0x141000002a04afae */ /* 0x0005e2000b901d44 */
[----:B------:R-:W-:Y:S01]  /*26e0*/  CS2R R86, SRZ ;  /* 0x0000000000567805 */ /* 0x000fe2000001ff00 */
[----:B------:R-:W-:Y:S01]  /*26f0*/  CS2R R26, SRZ ;  /* 0x00000000001a7805 */ /* 0x000fe2000001ff00 */
[----:B------:R-:W-:Y:S01]  /*2700*/  CS2R R20, SRZ ;  /* 0x0000000000147805 */ /* 0x000fe2000001ff00 */
[----:B------:R3:W-:Y:S01]  /*2710*/  STL [R1+0x38], R3 ;  /* 0x0000380301007387 */ /* 0x0007e20000100800 */
[----:B------:R-:W-:-:S03]  /*2720*/  ISETP.GT.AND P2, PT, R10, 0x21, PT ;  /* 0x000000210a00780c */ /* 0x000fc60003f44270 */
[----:B------:R4:W-:Y:S04]  /*2730*/  STL [R1+0x3c], R0 ;  /* 0x00003c0001007387 */ /* 0x0009e80000100800 */
[----:B------:R-:W0:Y:S01]  /*2740*/  LDGDEPBAR ;  /* 0x00000000000079af */ /* 0x000e220000000000 */
[----:B-1----:R-:W-:Y:S02]  /*2750*/  LEA R9, R6, 0x15180, 0x1 ;  /* 0x0001518006097811 */ /* 0x002fe400078e08ff */
[----:B------:R-:W-:-:S03]  /*2760*/  LEA R6, R8, 0x80, 0x1 ;  /* 0x0000008008067811 */ /* 0x000fc600078e08ff */
[----:B------:R-:W-:Y:S01]  /*2770*/  STL [R1+0x40], R9 ;  /* 0x0000400901007387 */ /* 0x000fe20000100800 */
[----:B--2---:R-:W-:-:S03]  /*2780*/  SEL R4, R149, 0xffffffe0, !P1 ;  /* 0xffffffe095047807 */ /* 0x004fc60004800000 */
[----:B------:R1:W-:Y:S01]  /*2790*/  STL [R1+0x24], R6 ;  /* 0x0000240601007387 */ /* 0x0003e20000100800 */
[--C-:B---3--:R-:W-:Y:S01]  /*27a0*/  IMAD R3, R5, 0x2, R2.reuse ;  /* 0x0000000205037824 */ /* 0x108fe200078e0202 */
[----:B------:R-:W-:Y:S01]  /*27b0*/  CS2R R42, SRZ ;  /* 0x00000000002a7805 */ /* 0x000fe2000001ff00 */
[----:B----4-:R-:W-:Y:S02]  /*27c0*/  IMAD.SHL.U32 R0, R7, 0x2, RZ ;  /* 0x0000000207007824 */ /* 0x010fe400078e00ff */
[C---:B------:R-:W-:Y:S02]  /*27d0*/  IMAD R7, R4.reuse, 0x2, R2 ;  /* 0x0000000204077824 */ /* 0x040fe400078e0202 */
[----:B------:R-:W-:-:S03]  /*27e0*/  IMAD R252, R4, 0x2, R3 ;  /* 0x0000000204fc7824 */ /* 0x000fc600078e0203 */
[----:B------:R2:W-:Y:S01]  /*27f0*/  STL [R1+0x20], R7 ;  /* 0x0000200701007387 */ /* 0x0005e20000100800 */
[--C-:B-1----:R-:W-:Y:S02]  /*2800*/  IMAD R6, R5, 0x2, R9.reuse ;  /* 0x0000000205067824 */ /* 0x102fe400078e0209 */
[C---:B------:R-:W-:Y:S02]  /*2810*/  IMAD R5, R4.reuse, 0x2, R9 ;  /* 0x0000000204057824 */ /* 0x040fe400078e0209 */
[----:B------:R-:W-:Y:S01]  /*2820*/  IMAD R4, R4, 0x2, R6 ;  /* 0x0000000204047824 */ /* 0x000fe200078e0206 */
[----:B------:R2:W-:Y:S04]  /*2830*/  STL [R1+0x44], R6 ;  /* 0x0000440601007387 */ /* 0x0005e80000100800 */
[----:B------:R2:W-:Y:S04]  /*2840*/  STL [R1+0x4c], R5 ;  /* 0x00004c0501007387 */ /* 0x0005e80000100800 */
[----:B------:R2:W-:Y:S02]  /*2850*/  STL [R1+0x48], R4 ;  /* 0x0000480401007387 */ /* 0x0005e40000100800 */
.L_x_55:
[----:B------:R-:W3:Y:S01]  /*2860*/  LDL R159, [R1+0x28] ;  /* 0x00002800019f7983 */ /* 0x000ee20000100800 */
[----:B------:R-:W-:Y:S04]  /*2870*/  DEPBAR.LE SB0, 0x0 ;  /* 0x000080000000791a */ /* 0x000fe80000000000 */
[----:B------:R-:W4:Y:S01]  /*2880*/  LDL R158, [R1+0x2c] ;  /* 0x00002c00019e7983 */ /* 0x000f220000100800 */
[----:B------:R-:W-:Y:S03]  /*2890*/  IADD3 R244, R248, 0x1, RZ ;  /* 0x00000001f8f47810 */ /* 0x000fe60007ffe0ff */
[----:B-----5:R-:W5:Y:S04]  /*28a0*/  LDL R157, [R1+0x34] ;  /* 0x00003400019d7983 */ /* 0x020f680000100800 */
[----:B--2---:R-:W2:Y:S04]  /*28b0*/  LDL R162, [R1+0x20] ;  /* 0x0000200001a27983 */ /* 0x004ea80000100800 */
[----:B------:R-:W2:Y:S04]  /*28c0*/  LDL R156, [R1+0x30] ;  /* 0x00003000019c7983 */ /* 0x000ea80000100800 */
[----:B------:R-:W-:Y:S06]  /*28d0*/  BAR.SYNC.DEFER_BLOCKING 0x0 ;  /* 0x0000000000007b1d */ /* 0x000fec0000010000 */
[----:B------:R-:W-:Y:S04]  /*28e0*/  LDSM.16.M88.4 R8, [R2+0x8080] ;  /* 0x008080000208783b */ /* 0x000fe80000000200 */
[----:B------:R-:W-:Y:S04]  /*28f0*/  LDSM.16.M88.4 R16, [R3+0x8080] ;  /* 0x008080000310783b */ /* 0x000fe80000000200 */
[----:B------:R-:W2:Y:S04]  /*2900*/  LDL R229, [R1+0x6c] ;  /* 0x00006c0001e57983 */ /* 0x000ea80000100800 */
[----:B------:R-:W2:Y:S04]  /*2910*/  LDL R245, [R1+0x88] ;  /* 0x0000880001f57983 */ /* 0x000ea80000100800 */
[----:B------:R-:W2:Y:S04]  /*2920*/  LDL R241, [R1+0x3c] ;  /* 0x00003c0001f17983 */ /* 0x000ea80000100800 */
[----:B------:R-:W2:Y:S04]  /*2930*/  LDL R240, [R1+0x38] ;  /* 0x0000380001f07983 */ /* 0x000ea80000100800 */
[----:B---3--:R-:W1:Y:S04]  /*2940*/  LDSM.16.M88.4 R12, [R159+0x80] ;  /* 0x000080009f0c783b */ /* 0x008e680000000200 */
[----:B----4-:R-:W3:Y:S04]  /*2950*/  LDSM.16.M88.4 R148, [R158+0x80] ;  /* 0x000080009e94783b */ /* 0x010ee80000000200 */
[----:B-----5:R-:W-:Y:S01]  /*2960*/  LDSM.16.M88.4 R152, [R157+0x80] ;  /* 0x000080009d98783b */ /* 0x020fe20000000200 */
[C---:B-1----:R-:W-:Y:S08]  /*2970*/  HMMA.16816.F32 R4, R8.reuse, R12, RZ ;  /* 0x0000000c0804723c */ /* 0x042ff000000018ff */
[----:B------:R-:W-:Y:S01]  /*2980*/  HMMA.16816.F32 R8, R8, R14, RZ ;  /* 0x0000000e0808723c */ /* 0x000fe200000018ff */
[----:B--2---:R-:W1:Y:S04]  /*2990*/  LDSM.16.M88.4 R12, [R162+0x8080] ;  /* 0x00808000a20c783b */ /* 0x004e680000000200 */
[----:B------:R-:W-:Y:S04]  /*29a0*/  LDS R160, [R229.X4+0x14080] ;  /* 0x01408000e5a07984 */ /* 0x000fe80000004800 */
[----:B------:R-:W-:Y:S01]  /*29b0*/  LDS R161, [R229.X4+0x140a0] ;  /* 0x0140a000e5a17984 */ /* 0x000fe20000004800 */
[----:B------:R-:W-:Y:S06]  /*29c0*/  ISETP.GE.AND P1, PT, R244, R245, PT ;  /* 0x000000f5f400720c */ /* 0x000fec0003f26270 */
        /* <DEDUP_REMOVED lines=126> */
[C---:B------:R-:W-:Y:S02]  /*31b0*/  FFMA.FTZ R152, -R157.reuse, R157, 1 ;  /* 0x3f8000009d987423 */ /* 0x040fe4000001019d */
[----:B------:R-:W-:Y:S04]  /*31c0*/  STL [R1+0x50], R244 ;  /* 0x000050f401007387 */ /* 0x000fe80000100800 */
[----:B------:R-:W-:Y:S03]  /*31d0*/  STL [R1+0x5c], R248 ;  /* 0x00005cf801007387 */ /* 0x000fe60000100800 */
        /* <DEDUP_REMOVED lines=130> */
[----:B--234-:R2:W-:Y:S04]  /*3a00*/  STL.64 [R1+0xb8], R4 ;  /* 0x0000b80401007387 */ /* 0x01c5e80000100a00 */
[----:B--2---:R-:W2:Y:S04]  /*3a10*/  LDL.64 R4, [R1+0x78] ;  /* 0x0000780001047983 */ /* 0x004ea80000100a00 */
[----:B------:R3:W-:Y:S04]  /*3a20*/  STL [R1+0xb0], R2 ;  /* 0x0000b00201007387 */ /* 0x0007e80000100800 */
[----:B------:R-:W4:Y:S04]  /*3a30*/  LDL R249, [R1+0x60] ;  /* 0x0000600001f97983 */ /* 0x000f280000100800 */
[----:B---3--:R-:W3:Y:S04]  /*3a40*/  LDL R2, [R1+0x50] ;  /* 0x0000500001027983 */ /* 0x008ee80000100800 */
[----:B------:R1:W-:Y:S04]  /*3a50*/  STL [R1+0xac], R0 ;  /* 0x0000ac0001007387 */ /* 0x0003e80000100800 */
[----:B------:R-:W2:Y:S01]  /*3a60*/  LDL.64 R250, [R1+0x98] ;  /* 0x0000980001fa7983 */ /* 0x000ea20000100a00 */
[----:B---3--:R-:W-:Y:S01]  /*3a70*/  SHF.R.S32.HI R244, RZ, 0x1f, R2 ;  /* 0x0000001ffff47819 */ /* 0x008fe20000011402 */
[----:B------:R-:W-:Y:S04]  /*3a80*/  IMAD.WIDE.U32 R246, R2, c[0x0][0x208], RZ ;  /* 0x0000820002f67a25 */ /* 0x000fe800078e00ff */
[----:B------:R-:W-:Y:S04]  /*3a90*/  IMAD R244, R244, c[0x0][0x208], RZ ;  /* 0x00008200f4f47a24 */ /* 0x000fe800078e02ff */
[----:B------:R-:W-:Y:S01]  /*3aa0*/  IMAD R245, R2, c[0x0][0x20c], R244 ;  /* 0x0000830002f57a24 */ /* 0x000fe200078e02f4 */
[C---:B--2---:R-:W-:Y:S03]  /*3ab0*/  LEA R244, P0, R246.reuse, R4, 0x6 ;  /* 0x00000004f6f47211 */ /* 0x044fe600078030ff */
[----:B------:R-:W-:Y:S02]  /*3ac0*/  IMAD.IADD R245, R247, 0x1, R245 ;  /* 0x00000001f7f57824 */ /* 0x000fe400078e02f5 */
[----:B------:R-:W1:Y:S03]  /*3ad0*/  S2R R247, SR_TID.X ;  /* 0x0000000000f77919 */ /* 0x000e660000002100 */
[----:B------:R-:W-:Y:S02]  /*3ae0*/  LEA.HI.X R245, R246, R5, R245, 0x6, P0 ;  /* 0x00000005f6f57211 */ /* 0x000fe400000f34f5 */
[----:B------:R2:W5:Y:S01]  /*3af0*/  LDL.LU.64 R4, [R1+0xb8] ;  /* 0x0000b80001047983 */ /* 0x0005620000300a00 */
[----:B----4-:R-:W-:Y:S03]  /*3b00*/  LOP3.LUT P0, RZ, R249, 0x1, RZ, 0xc0, !PT ;  /* 0x00000001f9ff7812 */ /* 0x010fe6000780c0ff */
[----:B------:R-:W3:Y:S01]  /*3b10*/  LDL R246, [R1+0x74] ;  /* 0x0000740001f67983 */ /* 0x000ee20000100800 */
[----:B-1----:R-:W-:Y:S04]  /*3b20*/  SHF.R.S32.HI R0, RZ, 0x1f, R247 ;  /* 0x0000001fff007819 */ /* 0x002fe800000114f7 */
[----:B------:R-:W-:Y:S02]  /*3b30*/  LEA.HI R0, R0, R247, RZ, 0x3 ;  /* 0x000000f700007211 */ /* 0x000fe400078f18ff */
[----:B------:R-:W4:Y:S02]  /*3b40*/  LDL R247, [R1+0x54] ;  /* 0x0000540001f77983 */ /* 0x000f240000100800 */
[----:B------:R-:W-:Y:S01]  /*3b50*/  SHF.R.S32.HI R0, RZ, 0x3, R0 ;  /* 0x00000003ff007819 */ /* 0x000fe20000011400 */
[----:B---3--:R-:W-:Y:S02]  /*3b60*/  IMAD R246, R2, -0x20, R246 ;  /* 0xffffffe002f67824 */ /* 0x008fe400078e02f6 */
[----:B------:R2:W5:Y:S03]  /*3b70*/  LDL.LU R2, [R1+0xb0] ;  /* 0x0000b00001027983 */ /* 0x0005660000300800 */
[----:B------:R-:W-:-:S13]  /*3b80*/  ISETP.LE.OR P0, PT, R246, R0, !P0 ;  /* 0x00000000f600720c */ /* 0x000fda0004703670 */
[----:B------:R-:W-:Y:S01]  /*3b90*/  @!PT LDS RZ, [RZ] ;  /* 0x00000000fffff984 */ /* 0x000fe20000000800 */
[----:B------:R-:W-:Y:S01]  /*3ba0*/  @!PT LDS RZ, [RZ] ;  /* 0x00000000fffff984 */ /* 0x000fe20000000800 */
[----:B------:R-:W-:Y:S01]  /*3bb0*/  @!PT LDS RZ, [RZ] ;  /* 0x00000000fffff984 */ /* 0x000fe20000000800 */
[----:B----4-:R1:W-:Y:S01]  /*3bc0*/  LDGSTS.E.BYPASS.LTC128B.128 [R247+0x10080], [R244.64], !P0 ;  /* 0x10080000f4f77fae */ /* 0x0103e2000c101d44 */
[----:B------:R-:W-:Y:S04]  /*3bd0*/  LOP3.LUT P0, RZ, R249, 0x2, RZ, 0xc0, !PT ;  /* 0x00000002f9ff7812 */ /* 0x000fe8000780c0ff */
[----:B------:R-:W-:-:S13]  /*3be0*/  ISETP.LE.OR P0, PT, R246, R0, !P0 ;  /* 0x00000000f600720c */ /* 0x000fda0004703670 */
[----:B------:R1:W-:Y:S01]  /*3bf0*/  LDGSTS.E.BYPASS.LTC128B.128 [R247+0x11080], [R244.64+0x80], !P0 ;  /* 0x11080080f4f77fae */ /* 0x0003e2000c101d44 */
[----:B------:R-:W-:Y:S04]  /*3c00*/  LOP3.LUT P0, RZ, R249, 0x4, RZ, 0xc0, !PT ;  /* 0x00000004f9ff7812 */ /* 0x000fe8000780c0ff */
[----:B------:R-:W-:-:S13]  /*3c10*/  ISETP.LE.OR P0, PT, R246, R0, !P0 ;  /* 0x00000000f600720c */ /* 0x000fda0004703670 */
[----:B------:R1:W-:Y:S01]  /*3c20*/  LDGSTS.E.BYPASS.LTC128B.128 [R247+0x12080], [R244.64+0x100], !P0 ;  /* 0x12080100f4f77fae */ /* 0x0003e2000c101d44 */
[----:B------:R-:W-:Y:S03]  /*3c30*/  LOP3.LUT P0, RZ, R249, 0x8, RZ, 0xc0, !PT ;  /* 0x00000008f9ff7812 */ /* 0x000fe6000780c0ff */
[----:B------:R-:W1:Y:S01]  /*3c40*/  S2R R249, SR_TID.X ;  /* 0x0000000000f97919 */ /* 0x000e620000002100 */
[----:B------:R-:W-:Y:S02]  /*3c50*/  ISETP.LE.OR P0, PT, R246, R0, !P0 ;  /* 0x00000000f600720c */ /* 0x000fe40004703670 */
[----:B------:R-:W-:Y:S01]  /*3c60*/  @!P6 LEA R246, R248, 0x20, 0x5 ;  /* 0x00000020f8f6e811 */ /* 0x000fe200078e28ff */
[----:B------:R2:W5:Y:S10]  /*3c70*/  LDL.LU R0, [R1+0xac] ;  /* 0x0000ac0001007983 */ /* 0x0005740000300800 */
[----:B------:R1:W-:Y:S02]  /*3c80*/  LDGSTS.E.BYPASS.LTC128B.128 [R247+0x13080], [R244.64+0x180], !P0 ;  /* 0x13080180f4f77fae */ /* 0x0003e4000c101d44 */
[----:B-1----:R-:W-:Y:S02]  /*3c90*/  @!P6 IMAD.SHL.U32 R247, R249, 0x10, RZ ;  /* 0x00000010f9f7e824 */ /* 0x002fe400078e00ff */
[----:B------:R-:W-:Y:S05]  /*3ca0*/  @!P6 IMAD.WIDE R244, R246, 0x4, R250 ;  /* 0x00000004f6f4e825 */ /* 0x000fea00078e02fa */
[----:B------:R2:W-:Y:S02]  /*3cb0*/  @!P6 LDGSTS.E.BYPASS.LTC128B.128 [R247+0x14100], [R244.64] ;  /* 0x14100000f4f7efae */ /* 0x0005e4000b901d44 */
.L_x_53:
[-C--:B-12345:R-:W-:Y:S01]  /*3cc0*/  HMMA.16816.F32 R84, R4, R8.reuse, R84 ;  /* 0x000000080454723c */ /* 0x0befe20000001854 */
        /* <DEDUP_REMOVED lines=49> */
[----:B----4-:R-:W2:Y:S04]  /*3fe0*/  LDL R149, [R1+0x50] ;  /* 0x0000500001957983 */ /* 0x010ea80000100800 */
[----:B-1----:R-:W4:Y:S04]  /*3ff0*/  LDL.64 R12, [R1+0x80] ;  /* 0x00008000010c7983 */ /* 0x002f280000100a00 */
[----:B------:R-:W5:Y:S04]  /*4000*/  LDL R148, [R1+0x74] ;  /* 0x0000740001947983 */ /* 0x000f680000100800 */
[----:B---3--:R-:W3:Y:S04]  /*4010*/  LDL R11, [R1+0x64] ;  /* 0x00006400010b7983 */ /* 0x008ee80000100800 */
[----:B------:R-:W5:Y:S04]  /*4020*/  LDL R10, [R1+0x54] ;  /* 0x00005400010a7983 */ /* 0x000f680000100800 */
[----:B------:R-:W5:Y:S04]  /*4030*/  LDL.64 R8, [R1+0xa0] ;  /* 0x0000a00001087983 */ /* 0x000f680000100a00 */
[----:B------:R-:W1:Y:S01]  /*4040*/  S2R R151, SR_TID.X ;  /* 0x0000000000977919 */ /* 0x000e620000002100 */
[----:B--2---:R-:W-:Y:S01]  /*4050*/  SHF.R.S32.HI R4, RZ, 0x1f, R149 ;  /* 0x0000001fff047819 */ /* 0x004fe20000011495 */
[C---:B------:R-:W-:Y:S04]  /*4060*/  IMAD.WIDE.U32 R6, R149.reuse, c[0x0][0x178], RZ ;  /* 0x00005e0095067a25 */ /* 0x040fe800078e00ff */
[----:B------:R-:W-:Y:S04]  /*4070*/  IMAD R4, R4, c[0x0][0x178], RZ ;  /* 0x00005e0004047a24 */ /* 0x000fe800078e02ff */
[----:B------:R-:W-:Y:S01]  /*4080*/  IMAD R5, R149, c[0x0][0x17c], R4 ;  /* 0x00005f0095057a24 */ /* 0x000fe200078e0204 */
[C---:B----4-:R-:W-:Y:S02]  /*4090*/  LEA R4, P0, R6.reuse, R12, 0x6 ;  /* 0x0000000c06047211 */ /* 0x050fe400078030ff */
[----:B---3--:R-:W-:Y:S01]  /*40a0*/  LOP3.LUT P1, RZ, R11, 0x1, RZ, 0xc0, !PT ;  /* 0x000000010bff7812 */ /* 0x008fe2000782c0ff */
[----:B------:R-:W-:Y:S02]  /*40b0*/  IMAD.IADD R5, R7, 0x1, R5 ;  /* 0x0000000107057824 */ /* 0x000fe400078e0205 */
[----:B------:R-:W-:Y:S01]  /*40c0*/  IMAD.SHL.U32 R7, R149, 0x20, RZ ;  /* 0x0000002095077824 */ /* 0x000fe200078e00ff */
[----:B-1----:R-:W-:Y:S02]  /*40d0*/  SHF.R.S32.HI R149, RZ, 0x1f, R151 ;  /* 0x0000001fff957819 */ /* 0x002fe40000011497 */
[----:B------:R-:W-:Y:S01]  /*40e0*/  LEA.HI.X R5, R6, R13, R5, 0x6, P0 ;  /* 0x0000000d06057211 */ /* 0x000fe200000f3405 */
[----:B-----5:R-:W-:Y:S01]  /*40f0*/  IMAD.IADD R6, R148, 0x1, -R7 ;  /* 0x0000000194067824 */ /* 0x020fe200078e0a07 */
[----:B------:R-:W-:Y:S02]  /*4100*/  LEA.HI R149, R149, R151, RZ, 0x3 ;  /* 0x0000009795957211 */ /* 0x000fe400078f18ff */
[C---:B------:R-:W-:Y:S02]  /*4110*/  LOP3.LUT P0, RZ, R11.reuse, 0x2, RZ, 0xc0, !PT ;  /* 0x000000020bff7812 */ /* 0x040fe4000780c0ff */
[----:B------:R-:W-:Y:S04]  /*4120*/  SHF.R.S32.HI R149, RZ, 0x3, R149 ;  /* 0x00000003ff957819 */ /* 0x000fe80000011495 */
[CC--:B------:R-:W-:Y:S02]  /*4130*/  ISETP.LE.OR P1, PT, R6.reuse, R149.reuse, !P1 ;  /* 0x000000950600720c */ /* 0x0c0fe40004f23670 */
[CC--:B------:R-:W-:Y:S11]  /*4140*/  ISETP.LE.OR P0, PT, R6.reuse, R149.reuse, !P0 ;  /* 0x000000950600720c */ /* 0x0c0ff60004703670 */
[----:B------:R-:W-:Y:S01]  /*4150*/  @!PT LDS RZ, [RZ] ;  /* 0x00000000fffff984 */ /* 0x000fe20000000800 */
[----:B------:R-:W-:Y:S01]  /*4160*/  @!PT LDS RZ, [RZ] ;  /* 0x00000000fffff984 */ /* 0x000fe20000000800 */
[----:B------:R-:W-:Y:S01]  /*4170*/  @!PT LDS RZ, [RZ] ;  /* 0x00000000fffff984 */ /* 0x000fe20000000800 */
[----:B------:R1:W-:Y:S01]  /*4180*/  LDGSTS.E.BYPASS.LTC128B.128 [R10+0x8080], [R4.64], !P1 ;  /* 0x08080000040a7fae */ /* 0x0003e2000c901d44 */
[C---:B------:R-:W-:Y:S03]  /*4190*/  LOP3.LUT P1, RZ, R11.reuse, 0x4, RZ, 0xc0, !PT ;  /* 0x000000040bff7812 */ /* 0x040fe6000782c0ff */
[----:B------:R1:W-:Y:S01]  /*41a0*/  LDGSTS.E.BYPASS.LTC128B.128 [R10+0x9080], [R4.64+0x80], !P0 ;  /* 0x09080080040a7fae */ /* 0x0003e2000c101d44 */
[CC--:B------:R-:W-:Y:S02]  /*41b0*/  ISETP.LE.OR P1, PT, R6.reuse, R149.reuse, !P1 ;  /* 0x000000950600720c */ /* 0x0c0fe40004f23670 */
[----:B------:R-:W-:Y:S02]  /*41c0*/  LOP3.LUT P0, RZ, R11, 0x8, RZ, 0xc0, !PT ;  /* 0x000000080bff7812 */ /* 0x000fe4000780c0ff */
[----:B------:R-:W2:Y:S02]  /*41d0*/  S2R R11, SR_TID.X ;  /* 0x00000000000b7919 */ /* 0x000ea40000002100 */
[----:B------:R-:W-:Y:S07]  /*41e0*/  ISETP.LE.OR P0, PT, R6, R149, !P0 ;  /* 0x000000950600720c */ /* 0x000fee0004703670 */
[----:B------:R1:W-:Y:S06]  /*41f0*/  LDGSTS.E.BYPASS.LTC128B.128 [R10+0xa080], [R4.64+0x100], !P1 ;  /* 0x0a080100040a7fae */ /* 0x0003ec000c901d44 */
[----:B------:R1:W-:Y:S01]  /*4200*/  LDGSTS.E.BYPASS.LTC128B.128 [R10+0xb080], [R4.64+0x180], !P0 ;  /* 0x0b080180040a7fae */ /* 0x0003e2000c101d44 */
[----:B--2---:R-:W-:Y:S02]  /*4210*/  @!P6 IMAD.SHL.U32 R6, R11, 0x10, RZ ;  /* 0x000000100b06e824 */ /* 0x004fe400078e00ff */
[----:B-1----:R-:W-:Y:S05]  /*4220*/  @!P6 IMAD.WIDE R4, R7, 0x4, R8 ;  /* 0x000000040704e825 */ /* 0x002fea00078e0208 */
[----:B------:R1:W-:Y:S02]  /*4230*/  @!P6 LDGSTS.E.BYPASS.LTC128B.128 [R6+0x14080], [R4.64] ;  /* 0x140800000406efae */ /* 0x0003e4000b901d44 */
.L_x_54:
[-C--:B-1-34-:R-:W-:Y:S01]  /*4240*/  HMMA.16816.F32 R4, R160, R16.reuse, RZ ;  /* 0x00000010a004723c */ /* 0x09afe200000018ff */
[----:B------:R-:W2:Y:S04]  /*4250*/  LDL.LU R240, [R1] ;  /* 0x0000000001f07983 */ /* 0x000ea80000300800 */
[----:B------:R-:W2:Y:S03]  /*4260*/  LDL.LU R241, [R1+0x4] ;  /* 0x0000040001f17983 */ /* 0x000ea60000300800 */
[C---:B------:R-:W-:Y:S01]  /*4270*/  HMMA.16816.F32 R8, R232.reuse, R16, RZ ;  /* 0x00000010e808723c */ /* 0x040fe200000018ff */
[----:B------:R-:W2:Y:S04]  /*4280*/  LDL.LU R242, [R1+0x8] ;  /* 0x0000080001f27983 */ /* 0x000ea80000300800 */
[----:B------:R-:W2:Y:S03]  /*4290*/  LDL.LU R243, [R1+0xc] ;  /* 0x00000c0001f37983 */ /* 0x000ea60000300800 */
[-C--:B------:R-:W-:Y:S01]  /*42a0*/  HMMA.16816.F32 R12, R232, R18.reuse, RZ ;  /* 0x00000012e80c723c */ /* 0x080fe200000018ff */
[----:B------:R-:W0:Y:S04]  /*42b0*/  LDGDEPBAR ;  /* 0x00000000000079af */ /* 0x000e280000000000 */
[----:B------:R-:W-:Y:S03]  /*42c0*/  STL.64 [R1+0xb8], R22 ;  /* 0x0000b81601007387 */ /* 0x000fe60000100a00 */
[C---:B------:R-:W-:Y:S01]  /*42d0*/  HMMA.16816.F32 R16, R160.reuse, R18, RZ ;  /* 0x00000012a010723c */ /* 0x040fe200000018ff */
[----:B------:R1:W-:Y:S07]  /*42e0*/  STL.64 [R1+0xb0], R20 ;  /* 0x0000b01401007387 */ /* 0x0003ee0000100a00 */
[-C--:B------:R-:W-:Y:S08]  /*42f0*/  HMMA.16816.F32 R148, R160, R236.reuse, RZ ;  /* 0x000000eca094723c */ /* 0x080ff000000018ff */
[C---:B------:R-:W-:Y:S08]  /*4300*/  HMMA.16816.F32 R152, R232.reuse, R236, RZ ;  /* 0x000000ece898723c */ /* 0x040ff000000018ff */
[-C--:B------:R-:W-:Y:S01]  /*4310*/  HMMA.16816.F32 R156, R232, R238.reuse, RZ ;  /* 0x000000eee89c723c */ /* 0x080fe200000018ff */
[----:B-1----:R-:W3:Y:S04]  /*4320*/  LDL.LU R20, [R1+0x10] ;  /* 0x0000100001147983 */ /* 0x002ee80000300800 */
[----:B------:R-:W3:Y:S03]  /*4330*/  LDL.LU R21, [R1+0x14] ;  /* 0x0000140001157983 */ /* 0x000ee60000300800 */
[----:B------:R-:W-:Y:S01]  /*4340*/  HMMA.16816.F32 R160, R160, R238, RZ ;  /* 0x000000eea0a0723c */ /* 0x000fe200000018ff */
[----:B------:R-:W4:Y:S04]  /*4350*/  LDL.LU R22, [R1+0x18] ;  /* 0x0000180001167983 */ /* 0x000f280000300800 */
[----:B------:R-:W4:Y:S03]  /*4360*/  LDL.LU R23, [R1+0x1c] ;  /* 0x00001c0001177983 */ /* 0x000f260000300800 */
[-C--:B------:R-:W-:Y:S01]  /*4370*/  HMMA.16816.F32 R4, R244, R248.reuse, R4 ;  /* 0x000000f8f404723c */ /* 0x080fe20000001804 */
[----:B------:R1:W-:Y:S04]  /*4380*/  STL [R1+0xac], R0 ;  /* 0x0000ac0001007387 */ /* 0x0003e80000100800 */
[----:B------:R-:W2:Y:S04]  /*4390*/  LDL R237, [R1+0x4c] ;  /* 0x00004c0001ed7983 */ /* 0x000ea80000100800 */
[----:B-1----:R-:W3:Y:S04]  /*43a0*/  LDL R0, [R1+0x24] ;  /* 0x0000240001007983 */ /* 0x002ee80000100800 */
[----:B--2---:R-:W-:Y:S01]  /*43b0*/  LDSM.16.M88.4 R228, [R237] ;  /* 0x00000000ede4783b */ /* 0x004fe20000000200 */
[C---:B------:R-:W-:Y:S03]  /*43c0*/  HMMA.16816.F32 R8, R240.reuse, R248, R8 ;  /* 0x000000f8f008723c */ /* 0x040fe60000001808 */
[----:B------:R-:W-:Y:S04]  /*43d0*/  LDSM.16.M88.4 R236, [R237+0x800] ;  /* 0x00080000edec783b */ /* 0x000fe80000000200 */
[----:B------:R-:W2:Y:S01]  /*43e0*/  LDL R249, [R1+0x48] ;  /* 0x0000480001f97983 */ /* 0x000ea20000100800 */
[-C--:B------:R-:W-:Y:S08]  /*43f0*/  HMMA.16816.F32 R12, R240, R250.reuse, R12 ;  /* 0x000000faf00c723c */ /* 0x080ff0000000180c */
[C---:B------:R-:W-:Y:S01]  /*4400*/  HMMA.16816.F32 R16, R244.reuse, R250, R16 ;  /* 0x000000faf410723c */ /* 0x040fe20000001810 */
[----:B---3--:R-:W1:Y:S07]  /*4410*/  LDSM.16.MT88.4 R232, [R0+0x1000] ;  /* 0x0010000000e8783b */ /* 0x008e6e0000004200 */
[-C--:B------:R-:W-:Y:S08]  /*4420*/  HMMA.16816.F32 R148, R244, R20.reuse, R148 ;  /* 0x00000014f494723c */ /* 0x080ff00000001894 */
[C---:B------:R-:W-:Y:S08]  /*4430*/  HMMA.16816.F32 R152, R240.reuse, R20, R152 ;  /* 0x00000014f098723c */ /* 0x040ff00000001898 */
[-C--:B----4-:R-:W-:Y:S01]  /*4440*/  HMMA.16816.F32 R156, R240, R22.reuse, R156 ;  /* 0x00000016f09c723c */ /* 0x090fe2000000189c */
[----:B------:R-:W3:Y:S07]  /*4450*/  LDSM.16.MT88.4 R240, [R0+0x5000] ;  /* 0x0050000000f0783b */ /* 0x000eee0000004200 */
[----:B------:R-:W-:Y:S01]  /*4460*/  HMMA.16816.F32 R160, R244, R22, R160 ;  /* 0x00000016f4a0723c */ /* 0x000fe200000018a0 */
[----:B------:R4:W5:Y:S04]  /*4470*/  LDL.LU.64 R22, [R1+0xb8] ;  /* 0x0000b80001167983 */ /* 0x0009680000300a00 */
[----:B------:R4:W5:Y:S03]  /*4480*/  LDL.LU.64 R20, [R1+0xb0] ;  /* 0x0000b00001147983 */ /* 0x0009660000300a00 */
[-C--:B-1----:R-:W-:Y:S08]  /*4490*/  HMMA.16816.F32 R4, R228, R232.reuse, R4 ;  /* 0x000000e8e404723c */ /* 0x082ff00000001804 */
[C---:B------:R-:W-:Y:S08]  /*44a0*/  HMMA.16816.F32 R8, R236.reuse, R232, R8 ;  /* 0x000000e8ec08723c */ /* 0x040ff00000001808 */
[-C--:B------:R-:W-:Y:S08]  /*44b0*/  HMMA.16816.F32 R12, R236, R234.reuse, R12 ;  /* 0x000000eaec0c723c */ /* 0x080ff0000000180c */
[C---:B------:R-:W-:Y:S01]  /*44c0*/  HMMA.16816.F32 R16, R228.reuse, R234, R16 ;  /* 0x000000eae410723c */ /* 0x040fe20000001810 */
[----:B------:R-:W-:Y:S07]  /*44d0*/  LDSM.16.MT88.4 R232, [R0+0x1800] ;  /* 0x0018000000e8783b */ /* 0x000fee0000004200 */
[-C--:B---3--:R-:W-:Y:S08]  /*44e0*/  HMMA.16816.F32 R148, R228, R240.reuse, R148 ;  /* 0x000000f0e494723c */ /* 0x088ff00000001894 */
[C---:B------:R-:W-:Y:S01]  /*44f0*/  HMMA.16816.F32 R152, R236.reuse, R240, R152 ;  /* 0x000000f0ec98723c */ /* 0x040fe20000001898 */
[----:B------:R-:W3:Y:S04]  /*4500*/  LDL.LU R240, [R1+0x5c] ;  /* 0x00005c0001f07983 */ /* 0x000ee80000300800 */
[----:B------:R-:W4:Y:S03]  /*4510*/  LDL R241, [R1+0x8c] ;  /* 0x00008c0001f17983 */ /* 0x000f260000100800 */
[-C--:B------:R-:W-:Y:S01]  /*4520*/  HMMA.16816.F32 R156, R236, R242.reuse, R156 ;  /* 0x000000f2ec9c723c */ /* 0x080fe2000000189c */
[----:B------:R1:W-:Y:S07]  /*4530*/  LDSM.16.MT88.4 R236, [R0+0x5800] ;  /* 0x0058000000ec783b */ /* 0x0003ee0000004200 */
[----:B------:R-:W-:Y:S01]  /*4540*/  HMMA.16816.F32 R160, R228, R242, R160 ;  /* 0x000000f2e4a0723c */ /* 0x000fe200000018a0 */
[----:B-1----:R1:W5:Y:S04]  /*4550*/  LDL.LU R0, [R1+0xac] ;  /* 0x0000ac0001007983 */ /* 0x0023680000300800 */
        /* <DEDUP_REMOVED lines=9> */
[-C--:B------:R-:W-:Y:S04]  /*45f0*/  HMMA.16816.F32 R156, R248, R238.reuse, R156 ;  /* 0x000000eef89c723c */ /* 0x080fe8000000189c */
[----:B---3--:R-:W-:Y:S02]  /*4600*/  IMAD.SHL.U32 R228, R240, 0x2000, RZ ;  /* 0x00002000f0e47824 */ /* 0x008fe400078e00ff */
[----:B------:R-:W2:Y:S02]  /*4610*/  LDL R240, [R1+0x88] ;  /* 0x0000880001f07983 */ /* 0x000ea40000100800 */
[----:B------:R-:W-:Y:S04]  /*4620*/  HMMA.16816.F32 R160, R244, R238, R160 ;  /* 0x000000eef4a0723c */ /* 0x000fe800000018a0 */
[C---:B----4-:R-:W-:Y:S04]  /*4630*/  IADD3 R229, P0, R228.reuse, R242, RZ ;  /* 0x000000f2e4e57210 */ /* 0x050fe80007f1e0ff */
[----:B------:R-:W-:Y:S02]  /*4640*/  LEA.HI.X.SX32 R230, R228, R241, 0x1, P0 ;  /* 0x000000f1e4e67211 */ /* 0x000fe400000f0eff */
[----:B------:R-:W2:Y:S02]  /*4650*/  LDL.LU R241, [R1+0x50] ;  /* 0x0000500001f17983 */ /* 0x000ea40000300800 */
[C---:B------:R-:W-:Y:S04]  /*4660*/  LEA R228, P0, R229.reuse, c[0x0][0x220], 0x2 ;  /* 0x00008800e5e47a11 */ /* 0x040fe800078010ff */
[----:B------:R-:W-:Y:S05]  /*4670*/  LEA.HI.X R229, R229, c[0x0][0x224], R230, 0x2, P0 ;  /* 0x00008900e5e57a11 */ /* 0x000fea00000f14e6 */
        /* <DEDUP_REMOVED lines=32> */
[----:B--2---:R-:W-:Y:S01]  /*4880*/  ISETP.GE.AND P0, PT, R241, R240, PT ;  /* 0x000000f0f100720c */ /* 0x004fe20003f06270 */
[----:B------:R-:W-:-:S12]  /*4890*/  IMAD.MOV.U32 R248, RZ, RZ, R241 ;  /* 0x000000fffff87224 */ /* 0x000fd800078e00f1 */
[----:B-1----:R-:W-:-:S05]  /*48a0*/  @!P0 BRA `(.L_x_55) ;  /* 0xffffdfb000008947 */ /* 0x002fca000383ffff */
[----:B------:R-:W-:Y:S01]  /*48b0*/  FMUL.FTZ R150, R84, c[0x0][0x298] ;  /* 0x0000a60054967a20 */ /* 0x000fe20000410000 */
[----:B------:R-:W-:Y:S01]  /*48c0*/  PLOP3.LUT P0, PT, PT, PT, PT, 0x8, 0x0 ;  /* 0x000000000000781c */ /* 0x000fe20003f0e170 */
[----:B------:R-:W-:Y:S02]  /*48d0*/  FMUL.FTZ R148, R85, c[0x0][0x298] ;  /* 0x0000a60055947a20 */ /* 0x000fe40000410000 */
[----:B------:R-:W-:Y:S02]  /*48e0*/  FMUL.FTZ R149, R86, c[0x0][0x298] ;  /* 0x0000a60056957a20 */ /* 0x000fe40000410000 */
[----:B------:R-:W-:Y:S02]  /*48f0*/  FMUL.FTZ R4, R87, c[0x0][0x298] ;  /* 0x0000a60057047a20 */ /* 0x000fe40000410000 */
[----:B------:R-:W-:Y:S02]  /*4900*/  FMUL.FTZ R5, R88, c[0x0][0x298] ;  /* 0x0000a60058057a20 */ /* 0x000fe40000410000 */
[----:B------:R-:W-:-:S02]  /*4910*/  FMUL.FTZ R2, R89, c[0x0][0x298] ;  /* 0x0000a60059027a20 */ /* 0x000fc40000410000 */
[----:B------:R-:W-:Y:S02]  /*4920*/  FMUL.FTZ R3, R90, c[0x0][0x298] ;  /* 0x0000a6005a037a20 */ /* 0x000fe40000410000 */
[----:B-----5:R-:W-:Y:S02]  /*4930*/  FMUL.FTZ R0, R91, c[0x0][0x298] ;  /* 0x0000a6005b007a20 */ /* 0x020fe40000410000 */
        /* <DEDUP_REMOVED lines=56> */
.L_x_52:
[----:B------:R-:W-:Y:S05]  /*4cc0*/  @P0 BRA `(.L_x_56) ;  /* 0x00001e6000000947 */ /* 0x000fea0003800000 */
[----:B------:R-:W2:Y:S01]  /*4cd0*/  LDL R111, [R1+0xa8] ;  /* 0x0000a800016f7983 */ /* 0x000ea20000100800 */
[----:B------:R-:W-:Y:S02]  /*4ce0*/  F2FP.PACK_AB R87, R33, R32 ;  /* 0x000000202157723e */ /* 0x000fe400000000ff */
[----:B------:R-:W-:Y:S01]  /*4cf0*/  F2FP.PACK_AB R33, R2, R5 ;  /* 0x000000050221723e */ /* 0x000fe200000000ff */
[----:B------:R-:W1:Y:S01]  /*4d00*/  S2R R119, SR_TID.X ;  /* 0x0000000000777919 */ /* 0x000e620000002100 */
[----:B------:R-:W-:-:S02]  /*4d10*/  F2FP.PACK_AB R32, R0, R3 ;  /* 0x000000030020723e */ /* 0x000fc400000000ff */
[----:B------:R-:W-:Y:S02]  /*4d20*/  F2FP.PACK_AB R36, R37, R36 ;  /* 0x000000242524723e */ /* 0x000fe400000000ff */
[----:B------:R-:W-:Y:S02]  /*4d30*/  F2FP.PACK_AB R90, R23, R22 ;  /* 0x00000016175a723e */ /* 0x000fe400000000ff */
[----:B------:R-:W-:Y:S02]  /*4d40*/  F2FP.PACK_AB R86, R35, R34 ;  /* 0x000000222356723e */ /* 0x000fe400000000ff */
[----:B------:R-:W-:Y:S02]  /*4d50*/  F2FP.PACK_AB R34, R4, R149 ;  /* 0x000000950422723e */ /* 0x000fe400000000ff */
[----:B------:R-:W-:Y:S02]  /*4d60*/  F2FP.PACK_AB R91, R21, R20 ;  /* 0x00000014155b723e */ /* 0x000fe400000000ff */
[----:B------:R-:W-:-:S02]  /*4d70*/  F2FP.PACK_AB R89, R25, R24 ;  /* 0x000000181959723e */ /* 0x000fc400000000ff */
[----:B------:R-:W-:Y:S02]  /*4d80*/  F2FP.PACK_AB R88, R27, R26 ;  /* 0x0000001a1b58723e */ /* 0x000fe400000000ff */
[----:B------:R-:W-:Y:S02]  /*4d90*/  F2FP.PACK_AB R85, R29, R28 ;  /* 0x0000001c1d55723e */ /* 0x000fe400000000ff */
[----:B------:R-:W-:Y:S02]  /*4da0*/  F2FP.PACK_AB R84, R31, R30 ;  /* 0x0000001e1f54723e */ /* 0x000fe400000000ff */
[----:B------:R-:W-:Y:S02]  /*4db0*/  F2FP.PACK_AB R38, R39, R38 ;  /* 0x000000262726723e */ /* 0x000fe400000000ff */
[----:B------:R-:W-:Y:S02]  /*4dc0*/  F2FP.PACK_AB R48, R49, R48 ;  /* 0x000000303130723e */ /* 0x000fe400000000ff */
[----:B-1----:R-:W-:-:S02]  /*4dd0*/  SHF.R.S32.HI R5, RZ, 0x1f, R119 ;  /* 0x0000001fff057819 */ /* 0x002fc40000011477 */
[----:B------:R-:W-:Y:S02]  /*4de0*/  F2FP.PACK_AB R50, R51, R50 ;  /* 0x000000323332723e */ /* 0x000fe400000000ff */
[CC--:B------:R-:W-:Y:S02]  /*4df0*/  LEA.HI R3, R5.reuse, R119.reuse, RZ, 0x2 ;  /* 0x0000007705037211 */ /* 0x0c0fe400078f10ff */
[----:B------:R-:W-:Y:S02]  /*4e00*/  LEA.HI R37, R5, R119, RZ, 0x5 ;  /* 0x0000007705257211 */ /* 0x000fe400078f28ff */
[--C-:B------:R-:W-:Y:S02]  /*4e10*/  SHF.R.S32.HI R6, RZ, 0x2, R3.reuse ;  /* 0x00000002ff067819 */ /* 0x100fe40000011403 */
[----:B------:R-:W-:Y:S02]  /*4e20*/  SHF.R.S32.HI R0, RZ, 0x1f, R3 ;  /* 0x0000001fff007819 */ /* 0x000fe40000011403 */
[----:B------:R-:W-:-:S02]  /*4e30*/  SHF.R.S32.HI R23, RZ, 0x5, R37 ;  /* 0x00000005ff177819 */ /* 0x000fc40000011425 */
[----:B------:R-:W-:Y:S02]  /*4e40*/  LEA.HI R0, R0, R6, RZ, 0x3 ;  /* 0x0000000600007211 */ /* 0x000fe400078f18ff */
[----:B------:R-:W-:Y:S02]  /*4e50*/  LEA.HI R5, R5, R119, RZ, 0x6 ;  /* 0x0000007705057211 */ /* 0x000fe400078f30ff */
[----:B------:R-:W-:Y:S02]  /*4e60*/  LOP3.LUT R0, R0, 0xfffffff8, RZ, 0xc0, !PT ;  /* 0xfffffff800007812 */ /* 0x000fe400078ec0ff */
[----:B------:R-:W-:Y:S02]  /*4e70*/  LOP3.LUT R3, R3, 0x3ffffffc, RZ, 0xc0, !PT ;  /* 0x3ffffffc03037812 */ /* 0x000fe400078ec0ff */
[----:B------:R-:W-:Y:S01]  /*4e80*/  SHF.R.U32.HI R5, RZ, 0x3, R5 ;  /* 0x00000003ff057819 */ /* 0x000fe20000011605 */
[----:B------:R-:W-:Y:S01]  /*4e90*/  IMAD.IADD R6, R6, 0x1, -R0 ;  /* 0x0000000106067824 */ /* 0x000fe200078e0a00 */
[----:B------:R-:W-:-:S02]  /*4ea0*/  LEA.HI R0, R37, R23, RZ, 0x1 ;  /* 0x0000001725007211 */ /* 0x000fc400078f08ff */
[----:B------:R-:W-:Y:S01]  /*4eb0*/  F2FP.PACK_AB R40, R41, R40 ;  /* 0x000000282928723e */ /* 0x000fe200000000ff */
[----:B------:R-:W-:Y:S01]  /*4ec0*/  IMAD.SHL.U32 R2, R6, 0x40, RZ ;  /* 0x0000004006027824 */ /* 0x000fe200078e00ff */
[----:B------:R-:W-:Y:S02]  /*4ed0*/  LOP3.LUT R4, R0, 0x1ffffe, RZ, 0xc0, !PT ;  /* 0x001ffffe00047812 */ /* 0x000fe400078ec0ff */
[----:B------:R-:W-:Y:S02]  /*4ee0*/  LOP3.LUT P0, RZ, R6, 0x4, RZ, 0xc0, !PT ;  /* 0x0000000406ff7812 */ /* 0x000fe4000780c0ff */
[----:B------:R-:W-:Y:S01]  /*4ef0*/  LOP3.LUT R0, R2, 0x1c0, RZ, 0xc0, !PT ;  /* 0x000001c002007812 */ /* 0x000fe200078ec0ff */
[----:B------:R-:W-:Y:S01]  /*4f00*/  IMAD.IADD R2, R119, 0x1, -R3 ;  /* 0x0000000177027824 */ /* 0x000fe200078e0a03 */
[----:B------:R-:W-:Y:S01]  /*4f10*/  F2FP.PACK_AB R42, R43, R42 ;  /* 0x0000002a2b2a723e */ /* 0x000fe200000000ff */
[----:B------:R-:W-:Y:S01]  /*4f20*/  IMAD.IADD R3, R23, 0x1, -R4 ;  /* 0x0000000117037824 */ /* 0x000fe200078e0a04 */
[----:B------:R-:W-:-:S02]  /*4f30*/  LOP3.LUT R4, R0, 0x18, R5, 0xf8, !PT ;  /* 0x0000001800047812 */ /* 0x000fc400078ef805 */
[----:B------:R-:W-:Y:S01]  /*4f40*/  SHF.R.U32.HI R0, RZ, 0x3, R0 ;  /* 0x00000003ff007819 */ /* 0x000fe20000011600 */
[----:B------:R-:W-:Y:S01]  /*4f50*/  IMAD R2, R3, 0x200, R2 ;  /* 0x0000020003027824 */ /* 0x000fe200078e0202 */
[----:B------:R-:W-:Y:S02]  /*4f60*/  F2FP.PACK_AB R44, R45, R44 ;  /* 0x0000002c2d2c723e */ /* 0x000fe400000000ff */
[----:B------:R-:W-:Y:S02]  /*4f70*/  LOP3.LUT R0, R4, R0, RZ, 0x3c, !PT ;  /* 0x0000000004007212 */ /* 0x000fe400078e3cff */
[----:B------:R-:W-:Y:S02]  /*4f80*/  F2FP.PACK_AB R46, R47, R46 ;  /* 0x0000002e2f2e723e */ /* 0x000fe400000000ff */
[----:B------:R-:W-:Y:S01]  /*4f90*/  F2FP.PACK_AB R52, R53, R52 ;  /* 0x000000343534723e */ /* 0x000fe200000000ff */
[----:B------:R-:W-:Y:S01]  /*4fa0*/  IMAD.U32 R0, R2, 0x2, R0 ;  /* 0x0000000202007824 */ /* 0x000fe200078e0000 */
[----:B------:R-:W-:-:S02]  /*4fb0*/  F2FP.PACK_AB R54, R55, R54 ;  /* 0x000000363736723e */ /* 0x000fc400000000ff */
[----:B------:R-:W-:Y:S01]  /*4fc0*/  F2FP.PACK_AB R64, R65, R64 ;  /* 0x000000404140723e */ /* 0x000fe200000000ff */
[----:B------:R-:W-:Y:S01]  /*4fd0*/  IMAD.SHL.U32 R0, R0, 0x2, RZ ;  /* 0x0000000200007824 */ /* 0x000fe200078e00ff */
[----:B------:R-:W-:Y:S01]  /*4fe0*/  BAR.SYNC.DEFER_BLOCKING 0x1, 0x100 ;  /* 0x0044000000007b1d */ /* 0x000fe20000010000 */
[----:B------:R-:W-:Y:S02]  /*4ff0*/  F2FP.PACK_AB R66, R67, R66 ;  /* 0x000000424342723e */ /* 0x000fe400000000ff */
[----:B------:R-:W-:Y:S02]  /*5000*/  F2FP.PACK_AB R56, R57, R56 ;  /* 0x000000383938723e */ /* 0x000fe400000000ff */
[C---:B------:R-:W-:Y:S02]  /*5010*/  IADD3 R2, R0.reuse, 0x40, RZ ;  /* 0x0000004000027810 */ /* 0x040fe40007ffe0ff */
[----:B------:R-:W-:Y:S02]  /*5020*/  @P0 IADD3 R2, R0, -0x40, RZ ;  /* 0xffffffc000020810 */ /* 0x000fe40007ffe0ff */
[----:B------:R-:W-:-:S02]  /*5030*/  F2FP.PACK_AB R58, R59, R58 ;  /* 0x0000003a3b3a723e */ /* 0x000fc400000000ff */
[----:B------:R-:W-:Y:S02]  /*5040*/  F2FP.PACK_AB R60, R61, R60 ;  /* 0x0000003c3d3c723e */ /* 0x000fe400000000ff */
[----:B------:R-:W-:Y:S02]  /*5050*/  F2FP.PACK_AB R62, R63, R62 ;  /* 0x0000003e3f3e723e */ /* 0x000fe400000000ff */
[----:B------:R-:W-:Y:S02]  /*5060*/  F2FP.PACK_AB R68, R69, R68 ;  /* 0x000000444544723e */ /* 0x000fe400000000ff */
[----:B------:R-:W-:Y:S02]  /*5070*/  F2FP.PACK_AB R70, R71, R70 ;  /* 0x000000464746723e */ /* 0x000fe400000000ff */
[----:B------:R-:W-:Y:S02]  /*5080*/  F2FP.PACK_AB R80, R81, R80 ;  /* 0x000000505150723e */ /* 0x000fe400000000ff */
[----:B------:R-:W-:-:S02]  /*5090*/  F2FP.PACK_AB R82, R83, R82 ;  /* 0x000000525352723e */ /* 0x000fc400000000ff */
[----:B------:R-:W-:Y:S01]  /*50a0*/  F2FP.PACK_AB R72, R73, R72 ;  /* 0x000000484948723e */ /* 0x000fe200000000ff */
[----:B------:R-:W-:Y:S01]  /*50b0*/  STS [R0+0x8080], R91 ;  /* 0x0080805b00007388 */ /* 0x000fe20000000800 */
[----:B------:R-:W-:Y:S02]  /*50c0*/  F2FP.PACK_AB R74, R75, R74 ;  /* 0x0000004a4b4a723e */ /* 0x000fe400000000ff */
[----:B------:R-:W-:Y:S01]  /*50d0*/  F2FP.PACK_AB R76, R77, R76 ;  /* 0x0000004c4d4c723e */ /* 0x000fe200000000ff */
[----:B------:R-:W-:Y:S01]  /*50e0*/  STS [R0+0x8480], R90 ;  /* 0x0084805a00007388 */ /* 0x000fe20000000800 */
[----:B------:R-:W-:Y:S02]  /*50f0*/  F2FP.PACK_AB R78, R79, R78 ;  /* 0x0000004e4f4e723e */ /* 0x000fe400000000ff */
[----:B------:R-:W-:Y:S01]  /*5100*/  F2FP.PACK_AB R35, R148, R150 ;  /* 0x000000969423723e */ /* 0x000fe200000000ff */
[----:B------:R-:W-:Y:S01]  /*5110*/  STS [R2+0x8080], R87 ;  /* 0x0080805702007388 */ /* 0x000fe20000000800 */
        /* <DEDUP_REMOVED lines=18> */
[----:B-----5:R-:W-:-:S02]  /*5240*/  F2FP.PACK_AB R18, R117, R116 ;  /* 0x000000747512723e */ /* 0x020fc400000000ff */
        /* <DEDUP_REMOVED lines=23> */
[----:B------:R-:W-:-:S03]  /*53c0*/  ISETP.NE.U32.AND P0, PT, RZ, c[0x0][0x358], PT ;  /* 0x0000d600ff007a0c */ /* 0x000fc60003f05070 */
[----:B------:R-:W-:Y:S01]  /*53d0*/  STS [R0+0xc480], R54 ;  /* 0x00c4803600007388 */ /* 0x000fe20000000800 */
[----:B------:R-:W-:Y:S02]  /*53e0*/  ISETP.NE.AND.EX P1, PT, RZ, c[0x0][0x35c], PT, P0 ;  /* 0x0000d700ff007a0c */ /* 0x000fe40003f25300 */
[----:B------:R-:W-:Y:S01]  /*53f0*/  ISETP.NE.U32.AND P0, PT, RZ, c[0x0][0x360], PT ;  /* 0x0000d800ff007a0c */ /* 0x000fe20003f05070 */
[----:B------:R-:W-:Y:S03]  /*5400*/  STS [R2+0xc080], R64 ;  /* 0x00c0804002007388 */ /* 0x000fe60000000800 */
[----:B------:R-:W-:Y:S01]  /*5410*/  ISETP.NE.AND.EX P0, PT, RZ, c[0x0][0x364], PT, P0 ;  /* 0x0000d900ff007a0c */ /* 0x000fe20003f05300 */
        /* <DEDUP_REMOVED lines=42> */
[----:B------:R-:W-:Y:S04]  /*56c0*/  STS [R0+0x7480], R12 ;  /* 0x0074800c00007388 */ /* 0x000fe80000000800 */
[----:B------:R-:W-:Y:S04]  /*56d0*/  STS [R2+0x7080], R11 ;  /* 0x0070800b02007388 */ /* 0x000fe80000000800 */
[----:B------:R3:W-:Y:S01]  /*56e0*/  STS [R2+0x7480], R10 ;  /* 0x0074800a02007388 */ /* 0x0007e20000000800 */
[----:B-1----:R-:W-:-:S02]  /*56f0*/  IMAD.MOV.U32 R6, RZ, RZ, 0x4 ;  /* 0x00000004ff067424 */ /* 0x002fc400078e00ff */
[----:B------:R-:W-:Y:S02]  /*5700*/  IMAD.MOV.U32 R8, RZ, RZ, c[0x0][0x2f0] ;  /* 0x0000bc00ff087624 */ /* 0x000fe400078e00ff */
[CC--:B--2---:R-:W-:Y:S01]  /*5710*/  IMAD.WIDE R4, R111.reuse, R6.reuse, c[0x0][0x358] ;  /* 0x0000d6006f047625 */ /* 0x0c4fe200078e0206 */
[----:B------:R-:W-:Y:S03]  /*5720*/  BAR.SYNC.DEFER_BLOCKING 0x1, 0x100 ;  /* 0x0044000000007b1d */ /* 0x000fe60000010000 */
[----:B---3--:R-:W-:-:S03]  /*5730*/  @P0 IMAD.WIDE R2, R111, R6, c[0x0][0x360] ;  /* 0x0000d8006f020625 */ /* 0x008fc600078e0206 */
[----:B------:R-:W2:Y:S04]  /*5740*/  @P1 LDG.E R0, [R4.64] ;  /* 0x0000000404001981 */ /* 0x000ea8000c1e1900 */
[----:B------:R1:W5:Y:S01]  /*5750*/  @P0 LDG.E R8, [R2.64] ;  /* 0x0000000402080981 */ /* 0x000362000c1e1900 */
[----:B------:R-:W-:Y:S02]  /*5760*/  CS2R R6, SRZ ;  /* 0x0000000000067805 */ /* 0x000fe4000001ff00 */
[--C-:B--2---:R-:W-:Y:S01]  /*5770*/  @P1 SHF.R.S32.HI R7, RZ, 0x1f, R0.reuse ;  /* 0x0000001fff071819 */ /* 0x104fe20000011400 */
[----:B------:R-:W-:Y:S01]  /*5780*/  @P1 IMAD.MOV.U32 R6, RZ, RZ, R0 ;  /* 0x000000ffff061224 */ /* 0x000fe200078e0000 */
[----:B------:R-:W-:Y:S05]  /*5790*/  @P0 BRA `(.L_x_57) ;  /* 0x0000004000000947 */ /* 0x000fea0003800000 */
[----:B-1----:R-:W-:Y:S05]  /*57a0*/  @!P1 BRA `(.L_x_57) ;  /* 0x0000003000009947 */ /* 0x002fea0003800000 */
[----:B------:R-:W2:Y:S04]  /*57b0*/  LDG.E R2, [R4.64] ;  /* 0x0000000404027981 */ /* 0x000ea8000c1e1900 */
[----:B------:R-:W2:Y:S02]  /*57c0*/  LDG.E R0, [R4.64+0x4] ;  /* 0x0000040404007981 */ /* 0x000ea4000c1e1900 */
[----:B--2--5:R-:W-:-:S02]  /*57d0*/  IADD3 R8, -R2, R0, RZ ;  /* 0x0000000002087210 */ /* 0x024fc40007ffe1ff */
.L_x_57:
[----:B-1----:R-:W-:Y:S01]  /*57e0*/  LOP3.LUT R0, R37, 0xffffffe0, RZ, 0xc0, !PT ;  /* 0xffffffe025007812 */ /* 0x002fe200078ec0ff */
[C---:B------:R-:W-:Y:S01]  /*57f0*/  IMAD.SHL.U32 R2, R23.reuse, 0x40, RZ ;  /* 0x0000004017027824 */ /* 0x040fe200078e00ff */
[----:B------:R-:W1:Y:S01]  /*5800*/  S2R R9, SR_CTAID.X ;  /* 0x0000000000097919 */ /* 0x000e620000002500 */
[----:B------:R-:W-:Y:S01]  /*5810*/  IADD3 R6, P0, R23, R6, RZ ;  /* 0x0000000617067210 */ /* 0x000fe20007f1e0ff */
[----:B------:R-:W-:Y:S01]  /*5820*/  BSSY B0, `(.L_x_58) ;  /* 0x000003a000007945 */ /* 0x000fe20003800000 */
[----:B------:R-:W-:Y:S01]  /*5830*/  IMAD.IADD R0, R119, 0x1, -R0 ;  /* 0x0000000177007824 */ /* 0x000fe200078e0a00 */
[----:B------:R-:W-:Y:S01]  /*5840*/  LOP3.LUT R2, R2, 0x1c0, RZ, 0xc0, !PT ;  /* 0x000001c002027812 */ /* 0x000fe200078ec0ff */
[----:B------:R-:W2:Y:S01]  /*5850*/  S2R R22, SR_CTAID.Y ;  /* 0x0000000000167919 */ /* 0x000ea20000002600 */
[----:B------:R-:W-:Y:S01]  /*5860*/  LEA.HI.X.SX32 R7, R23, R7, 0x1, P0 ;  /* 0x0000000717077211 */ /* 0x000fe200000f0eff */
[----:B------:R-:W-:Y:S01]  /*5870*/  IMAD.SHL.U32 R12, R0, 0x8, RZ ;  /* 0x00000008000c7824 */ /* 0x000fe200078e00ff */
[----:B------:R-:W-:-:S02]  /*5880*/  SHF.R.S32.HI R4, RZ, 0x1f, R0 ;  /* 0x0000001fff047819 */ /* 0x000fc40000011400 */
[----:B------:R-:W-:Y:S02]  /*5890*/  SHF.R.U32.HI R3, RZ, 0x3, R2 ;  /* 0x00000003ff037819 */ /* 0x000fe40000011602 */
[----:B------:R-:W-:Y:S02]  /*58a0*/  LEA.HI R0, R4, R0, RZ, 0x3 ;  /* 0x0000000004007211 */ /* 0x000fe400078f18ff */
[--C-:B------:R-:W-:Y:S02]  /*58b0*/  LOP3.LUT R2, R2, 0x38, R12.reuse, 0xf8, !PT ;  /* 0x0000003802027812 */ /* 0x100fe400078ef80c */
[----:B------:R-:W-:Y:S01]  /*58c0*/  SHF.R.S32.HI R13, RZ, 0x1f, R12 ;  /* 0x0000001fff0d7819 */ /* 0x000fe2000001140c */
[----:B------:R-:W-:Y:S01]  /*58d0*/  IMAD.SHL.U32 R0, R0, 0x200, RZ ;  /* 0x0000020000007824 */ /* 0x000fe200078e00ff */
[----:B------:R-:W-:Y:S02]  /*58e0*/  LOP3.LUT R2, R2, R3, RZ, 0x3c, !PT ;  /* 0x0000000302027212 */ /* 0x000fe400078e3cff */
[----:B------:R-:W-:-:S02]  /*58f0*/  SHF.R.S32.HI R4, RZ, 0x1f, R111 ;  /* 0x0000001fff047819 */ /* 0x000fc4000001146f */
[----:B------:R-:W-:Y:S01]  /*5900*/  LOP3.LUT R0, R2, 0x7ffff000, R0, 0xf8, !PT ;  /* 0x7ffff00002007812 */ /* 0x000fe200078ef800 */
[C---:B-1---5:R-:W-:Y:S01]  /*5910*/  IMAD R8, R9.reuse, -0x40, R8 ;  /* 0xffffffc009087824 */ /* 0x062fe200078e0208 */
[----:B------:R-:W-:Y:S01]  /*5920*/  SEL R20, R4, RZ, !P1 ;  /* 0x000000ff04147207 */ /* 0x000fe20004800000 */
[----:B------:R-:W-:Y:S01]  /*5930*/  IMAD.WIDE R6, R9, 0x40, R6 ;  /* 0x0000004009067825 */ /* 0x000fe200078e0206 */
[----:B------:R-:W-:Y:S02]  /*5940*/  SEL R15, R111, RZ, !P1 ;  /* 0x000000ff6f0f7207 */ /* 0x000fe40004800000 */
[----:B------:R-:W-:Y:S01]  /*5950*/  IMNMX R14, R8, 0x40, PT ;  /* 0x00000040080e7817 */ /* 0x000fe20003800200 */
[----:B------:R-:W-:Y:S01]  /*5960*/  IMAD.SHL.U32 R0, R0, 0x2, RZ ;  /* 0x0000000200007824 */ /* 0x000fe200078e00ff */
[----:B--2---:R-:W-:Y:S01]  /*5970*/  SHF.R.S32.HI R84, RZ, 0x1f, R22 ;  /* 0x0000001fff547819 */ /* 0x004fe20000011416 */
[----:B------:R-:W-:Y:S01]  /*5980*/  IMAD.WIDE.U32 R2, R22, c[0x0][0x338], R12 ;  /* 0x0000ce0016027a25 */ /* 0x000fe200078e000c */
[----:B------:R-:W-:-:S02]  /*5990*/  ISETP.GE.AND P2, PT, R23, R14, PT ;  /* 0x0000000e1700720c */ /* 0x000fc40003f46270 */
[----:B------:R1:W2:Y:S01]  /*59a0*/  LDS.128 R24, [R0+0x8480] ;  /* 0x0084800000187984 */ /* 0x0002a20000000c00 */
[----:B------:R-:W-:Y:S01]  /*59b0*/  IMAD R5, R84, c[0x0][0x338], RZ ;  /* 0x0000ce0054057a24 */ /* 0x000fe200078e02ff */
[----:B------:R-:W-:Y:S01]  /*59c0*/  ISETP.GE.OR P0, PT, R12, c[0x0][0x324], P2 ;  /* 0x0000c9000c007a0c */ /* 0x000fe20001706670 */
[----:B------:R-:W-:Y:S01]  /*59d0*/  IMAD R4, R20, c[0x0][0x340], RZ ;  /* 0x0000d00014047a24 */ /* 0x000fe200078e02ff */
[----:B------:R1:W3:Y:S01]  /*59e0*/  LDS.128 R28, [R0+0x8880] ;  /* 0x00888000001c7984 */ /* 0x0002e20000000c00 */
[----:B------:R-:W-:Y:S01]  /*59f0*/  IMAD R5, R22, c[0x0][0x33c], R5 ;  /* 0x0000cf0016057a24 */ /* 0x000fe200078e0205 */
[----:B------:R-:W-:Y:S01]  /*5a00*/  P2R R21, PR, RZ, 0x4 ;  /* 0x00000004ff157803 */ /* 0x000fe20000000000 */
[----:B------:R-:W-:Y:S01]  /*5a10*/  IMAD R4, R15, c[0x0][0x344], R4 ;  /* 0x0000d1000f047a24 */ /* 0x000fe200078e0204 */
[----:B------:R1:W4:Y:S01]  /*5a20*/  LDS.128 R32, [R0+0x8c80] ;  /* 0x008c800000207984 */ /* 0x0003220000000c00 */
[----:B------:R-:W-:-:S03]  /*5a30*/  IMAD.IADD R3, R3, 0x1, R5 ;  /* 0x0000000103037824 */ /* 0x000fc600078e0205 */
[----:B------:R1:W1:Y:S01]  /*5a40*/  LDS.128 R36, [R0+0x9080] ;  /* 0x0090800000247984 */ /* 0x0002620000000c00 */
[----:B------:R-:W-:-:S03]  /*5a50*/  IMAD.WIDE.U32 R10, R15, c[0x0][0x340], R2 ;  /* 0x0000d0000f0a7a25 */ /* 0x000fc600078e0002 */
[----:B------:R1:W1:Y:S01]  /*5a60*/  LDS.128 R40, [R0+0x9480] ;  /* 0x0094800000287984 */ /* 0x0002620000000c00 */
[----:B------:R-:W-:-:S03]  /*5a70*/  IMAD.IADD R9, R11, 0x1, R4 ;  /* 0x000000010b097824 */ /* 0x000fc600078e0204 */
[----:B------:R1:W1:Y:S04]  /*5a80*/  LDS.128 R44, [R0+0x9880] ;  /* 0x00988000002c7984 */ /* 0x0002680000000c00 */
        /* <DEDUP_REMOVED lines=11> */
[----:B------:R-:W-:-:S05]  /*5b40*/  MOV R8, R10 ;  /* 0x0000000a00087202 */ /* 0x000fca0000000f00 */
[----:B------:R-:W-:-:S05]  /*5b50*/  IMAD.WIDE.U32 R2, R6, c[0x0][0x330], R8 ;  /* 0x0000cc0006027a25 */ /* 0x000fca00078e0008 */
[----:B------:R-:W-:Y:S01]  /*5b60*/  LEA R4, P0, R2, c[0x0][0x318], 0x1 ;  /* 0x0000c60002047a11 */ /* 0x000fe200078008ff */
[----:B-12---:R-:W-:-:S04]  /*5b70*/  IMAD R0, R7, c[0x0][0x330], RZ ;  /* 0x0000cc0007007a24 */ /* 0x006fc800078e02ff */
[----:B------:R-:W-:-:S05]  /*5b80*/  IMAD R0, R6, c[0x0][0x334], R0 ;  /* 0x0000cd0006007a24 */ /* 0x000fca00078e0200 */
[----:B------:R-:W-:-:S04]  /*5b90*/  IADD3 R0, R3, R0, RZ ;  /* 0x0000000003007210 */ /* 0x000fc80007ffe0ff */
[----:B------:R-:W-:-:S05]  /*5ba0*/  LEA.HI.X R5, R2, c[0x0][0x31c], R0, 0x1, P0 ;  /* 0x0000c70002057a11 */ /* 0x000fca00000f0c00 */
[----:B---3--:R1:W-:Y:S02]  /*5bb0*/  STG.E.128 [R4.64], R16 ;  /* 0x0000001004007986 */ /* 0x0083e4000c101d04 */
.L_x_59:
[----:B--234-:R-:W-:Y:S05]  /*5bc0*/  BSYNC B0 ;  /* 0x0000000000007941 */ /* 0x01cfea0003800000 */
.L_x_58:
[----:B-1----:R-:W-:Y:S01]  /*5bd0*/  IADD3 R0, R23, 0x8, RZ ;  /* 0x0000000817007810 */ /* 0x002fe20007ffe0ff */
[----:B------:R-:W-:Y:S03]  /*5be0*/  BSSY B0, `(.L_x_60) ;  /* 0x0000010000007945 */ /* 0x000fe60003800000 */
[----:B------:R-:W-:-:S04]  /*5bf0*/  ISETP.GE.AND P0, PT, R0, R14, PT ;  /* 0x0000000e0000720c */ /* 0x000fc80003f06270 */
[----:B------:R-:W-:Y:S02]  /*5c00*/  P2R R16, PR, RZ, 0x1 ;  /* 0x00000001ff107803 */ /* 0x000fe40000000000 */
        /* <DEDUP_REMOVED lines=13> */
.L_x_61:
[----:B------:R-:W-:Y:S05]  /*5ce0*/  BSYNC B0 ;  /* 0x0000000000007941 */ /* 0x000fea0003800000 */
.L_x_60:
        /* <DEDUP_REMOVED lines=16> */
.L_x_63:
[----:B------:R-:W-:Y:S05]  /*5df0*/  BSYNC B0 ;  /* 0x0000000000007941 */ /* 0x000fea0003800000 */
.L_x_62:
        /* <DEDUP_REMOVED lines=16> */
.L_x_65:
[----:B------:R-:W-:Y:S05]  /*5f00*/  BSYNC B0 ;  /* 0x0000000000007941 */ /* 0x000fea0003800000 */
.L_x_64:
        /* <DEDUP_REMOVED lines=16> */
.L_x_67:
[----:B------:R-:W-:Y:S05]  /*6010*/  BSYNC B0 ;  /* 0x0000000000007941 */ /* 0x000fea0003800000 */
.L_x_66:
        /* <DEDUP_REMOVED lines=16> */
.L_x_69:
[----:B------:R-:W-:Y:S05]  /*6120*/  BSYNC B0 ;  /* 0x0000000000007941 */ /* 0x000fea0003800000 */
.L_x_68:
        /* <DEDUP_REMOVED lines=16> */
.L_x_71:
[----:B------:R-:W-:Y:S05]  /*6230*/  BSYNC B0 ;  /* 0x0000000000007941 */ /* 0x000fea0003800000 */
.L_x_70:
        /* <DEDUP_REMOVED lines=8> */
[----:B------:R-:W-:Y:S02]  /*62c0*/  IMAD R8, R2, c[0x0][0x330], RZ ;  /* 0x0000cc0002087a24 */ /* 0x000fe400078e02ff */
[----:B------:R-:W-:-:S04]  /*62d0*/  IMAD.MOV.U32 R2, RZ, RZ, R10 ;  /* 0x000000ffff027224 */ /* 0x000fc800078e000a */
[----:B-1----:R-:W-:-:S04]  /*62e0*/  IMAD.WIDE.U32 R4, R0, c[0x0][0x330], R2 ;  /* 0x0000cc0000047a25 */ /* 0x002fc800078e0002 */
[----:B------:R-:W-:Y:S01]  /*62f0*/  IMAD R0, R0, c[0x0][0x334], R8 ;  /* 0x0000cd0000007a24 */ /* 0x000fe200078e0208 */
[----:B------:R-:W-:-:S04]  /*6300*/  LEA R2, P0, R4, c[0x0][0x318], 0x1 ;  /* 0x0000c60004027a11 */ /* 0x000fc800078008ff */
[----:B------:R-:W-:-:S04]  /*6310*/  IADD3 R0, R5, R0, RZ ;  /* 0x0000000005007210 */ /* 0x000fc80007ffe0ff */
[----:B------:R-:W-:-:S05]  /*6320*/  LEA.HI.X R3, R4, c[0x0][0x31c], R0, 0x1, P0 ;  /* 0x0000c70004037a11 */ /* 0x000fca00000f0c00 */
[----:B------:R1:W-:Y:S02]  /*6330*/  STG.E.128 [R2.64], R48 ;  /* 0x0000003002007986 */ /* 0x0003e4000c101d04 */
.L_x_73:
[----:B------:R-:W-:Y:S05]  /*6340*/  BSYNC B0 ;  /* 0x0000000000007941 */ /* 0x000fea0003800000 */
.L_x_72:
[----:B------:R-:W-:Y:S01]  /*6350*/  ISETP.NE.AND P0, PT, R21, RZ, PT ;  /* 0x000000ff1500720c */ /* 0x000fe20003f05270 */
[----:B------:R-:W-:Y:S01]  /*6360*/  IMAD R0, R84, c[0x0][0x308], RZ ;  /* 0x0000c20054007a24 */ /* 0x000fe200078e02ff */
[----:B------:R-:W-:Y:S01]  /*6370*/  BSSY B0, `(.L_x_74) ;  /* 0x0000012000007945 */ /* 0x000fe20003800000 */
[----:B-1----:R-:W-:Y:S01]  /*6380*/  IMAD.WIDE.U32 R2, R22, c[0x0][0x308], R12 ;  /* 0x0000c20016027a25 */ /* 0x002fe200078e000c */
[----:B------:R-:W-:-:S03]  /*6390*/  ISETP.GE.OR P0, PT, R12, c[0x0][0x2f4], P0 ;  /* 0x0000bd000c007a0c */ /* 0x000fc60000706670 */
[----:B------:R-:W-:Y:S02]  /*63a0*/  IMAD R0, R22, c[0x0][0x30c], R0 ;  /* 0x0000c30016007a24 */ /* 0x000fe400078e0200 */
[----:B------:R-:W-:-:S03]  /*63b0*/  IMAD R4, R20, c[0x0][0x310], RZ ;  /* 0x0000c40014047a24 */ /* 0x000fc600078e02ff */
[----:B------:R-:W-:Y:S01]  /*63c0*/  IADD3 R3, R3, R0, RZ ;  /* 0x0000000003037210 */ /* 0x000fe20007ffe0ff */
[----:B------:R-:W-:-:S04]  /*63d0*/  IMAD R0, R15, c[0x0][0x314], R4 ;  /* 0x0000c5000f007a24 */ /* 0x000fc800078e0204 */
[----:B------:R-:W-:-:S05]  /*63e0*/  IMAD.WIDE.U32 R10, R15, c[0x0][0x310], R2 ;  /* 0x0000c4000f0a7a25 */ /* 0x000fca00078e0002 */
[----:B------:R-:W-:Y:S01]  /*63f0*/  IADD3 R9, R11, R0, RZ ;  /* 0x000000000b097210 */ /* 0x000fe20007ffe0ff */
        /* <DEDUP_REMOVED lines=9> */
.L_x_75:
[----:B------:R-:W-:Y:S05]  /*6490*/  BSYNC B0 ;  /* 0x0000000000007941 */ /* 0x000fea0003800000 */
.L_x_74:
[----:B------:R-:W-:Y:S01]  /*64a0*/  ISETP.NE.AND P0, PT, R16, RZ, PT ;  /* 0x000000ff1000720c */ /* 0x000fe20003f05270 */
[----:B------:R-:W-:Y:S03]  /*64b0*/  BSSY B0, `(.L_x_76) ;  /* 0x000000e000007945 */ /* 0x000fe60003800000 */
        /* <DEDUP_REMOVED lines=13> */
.L_x_77:
[----:B------:R-:W-:Y:S05]  /*6590*/  BSYNC B0 ;  /* 0x0000000000007941 */ /* 0x000fea0003800000 */
.L_x_76:
[----:B------:R-:W-:Y:S01]  /*65a0*/  ISETP.GE.OR P0, PT, R12, c[0x0][0x2f4], P6 ;  /* 0x0000bd000c007a0c */ /* 0x000fe20003706670 */
[----:B------:R-:W-:-:S12]  /*65b0*/  BSSY B0, `(.L_x_78) ;  /* 0x000000d000007945 */ /* 0x000fd80003800000 */
        /* <DEDUP_REMOVED lines=12> */
.L_x_79:
[----:B------:R-:W-:Y:S05]  /*6680*/  BSYNC B0 ;  /* 0x0000000000007941 */ /* 0x000fea0003800000 */
.L_x_78:
        /* <DEDUP_REMOVED lines=14> */
.L_x_81:
[----:B------:R-:W-:Y:S05]  /*6770*/  BSYNC B0 ;  /* 0x0000000000007941 */ /* 0x000fea0003800000 */
.L_x_80:
        /* <DEDUP_REMOVED lines=14> */
.L_x_83:
[----:B------:R-:W-:Y:S05]  /*6860*/  BSYNC B0 ;  /* 0x0000000000007941 */ /* 0x000fea0003800000 */
.L_x_82:
        /* <DEDUP_REMOVED lines=14> */
.L_x_85:
[----:B------:R-:W-:Y:S05]  /*6950*/  BSYNC B0 ;  /* 0x0000000000007941 */ /* 0x000fea0003800000 */
.L_x_84:
        /* <DEDUP_REMOVED lines=14> */
.L_x_87:
[----:B------:R-:W-:Y:S05]  /*6a40*/  BSYNC B0 ;  /* 0x0000000000007941 */ /* 0x000fea0003800000 */
.L_x_86:
[----:B------:R-:W-:-:S13]  /*6a50*/  ISETP.GE.OR P0, PT, R12, c[0x0][0x2f4], P1 ;  /* 0x0000bd000c007a0c */ /* 0x000fda0000f06670 */
[----:B------:R-:W-:Y:S05]  /*6a60*/  @P0 EXIT ;  /* 0x000000000000094d */ /* 0x000fea0003800000 */
[----:B------:R-:W-:Y:S01]  /*6a70*/  IADD3 R6, P0, R6, 0x38, RZ ;  /* 0x0000003806067810 */ /* 0x000fe20007f1e0ff */
[----:B------:R-:W-:Y:S01]  /*6a80*/  IMAD.MOV.U32 R2, RZ, RZ, R10 ;  /* 0x000000ffff027224 */ /* 0x000fe200078e000a */
[----:B------:R-:W-:-:S03]  /*6a90*/  MOV R3, R9 ;  /* 0x0000000900037202 */ /* 0x000fc60000000f00 */
[----:B------:R-:W-:Y:S02]  /*6aa0*/  IMAD.X R0, RZ, RZ, R7, P0 ;  /* 0x000000ffff007224 */ /* 0x000fe400000e0607 */
[----:B-1----:R-:W-:-:S04]  /*6ab0*/  IMAD.WIDE.U32 R4, R6, c[0x0][0x300], R2 ;  /* 0x0000c00006047a25 */ /* 0x002fc800078e0002 */
[----:B------:R-:W-:Y:S01]  /*6ac0*/  IMAD R0, R0, c[0x0][0x300], RZ ;  /* 0x0000c00000007a24 */ /* 0x000fe200078e02ff */
[----:B------:R-:W-:-:S03]  /*6ad0*/  LEA R2, P0, R4, c[0x0][0x2e8], 0x1 ;  /* 0x0000ba0004027a11 */ /* 0x000fc600078008ff */
[----:B------:R-:W-:-:S05]  /*6ae0*/  IMAD R0, R6, c[0x0][0x304], R0 ;  /* 0x0000c10006007a24 */ /* 0x000fca00078e0200 */
[----:B------:R-:W-:-:S04]  /*6af0*/  IADD3 R0, R5, R0, RZ ;  /* 0x0000000005007210 */ /* 0x000fc80007ffe0ff */
[----:B------:R-:W-:-:S05]  /*6b00*/  LEA.HI.X R3, R4, c[0x0][0x2ec], R0, 0x1, P0 ;  /* 0x0000bb0004037a11 */ /* 0x000fca00000f0c00 */
[----:B------:R-:W-:Y:S01]  /*6b10*/  STG.E.128 [R2.64], R80 ;  /* 0x0000005002007986 */ /* 0x000fe2000c101d04 */
[----:B------:R-:W-:Y:S05]  /*6b20*/  EXIT ;  /* 0x000000000000794d */ /* 0x000fea0003800000 */
.L_x_56:
[----:B------:R-:W2:Y:S01]  /*6b30*/  LDL R8, [R1+0xa8] ;  /* 0x0000a80001087983 */ /* 0x000ea20000100800 */
[----:B------:R-:W-:Y:S01]  /*6b40*/  ISETP.NE.U32.AND P0, PT, RZ, c[0x0][0x358], PT ;  /* 0x0000d600ff007a0c */ /* 0x000fe20003f05070 */
[----:B------:R-:W-:-:S03]  /*6b50*/  IMAD.MOV.U32 R2, RZ, RZ, 0x4 ;  /* 0x00000004ff027424 */ /* 0x000fc600078e00ff */
[----:B------:R-:W-:Y:S02]  /*6b60*/  ISETP.NE.AND.EX P1, PT, RZ, c[0x0][0x35c], PT, P0 ;  /* 0x0000d700ff007a0c */ /* 0x000fe40003f25300 */
[----:B------:R-:W-:-:S04]  /*6b70*/  ISETP.NE.U32.AND P0, PT, RZ, c[0x0][0x360], PT ;  /* 0x0000d800ff007a0c */ /* 0x000fc80003f05070 */
[----:B------:R-:W-:Y:S01]  /*6b80*/  ISETP.NE.AND.EX P0, PT, RZ, c[0x0][0x364], PT, P0 ;  /* 0x0000d900ff007a0c */ /* 0x000fe20003f05300 */
[----:B--2---:R-:W-:-:S06]  /*6b90*/  IMAD.WIDE R4, R8, R2, c[0x0][0x358] ;  /* 0x0000d60008047625 */ /* 0x004fcc00078e0202 */
[----:B------:R-:W2:Y:S01]  /*6ba0*/  @P1 LDG.E R0, [R4.64] ;  /* 0x0000000404001981 */ /* 0x000ea2000c1e1900 */
[----:B------:R-:W-:-:S05]  /*6bb0*/  IMAD.MOV.U32 R6, RZ, RZ, c[0x0][0x2f0] ;  /* 0x0000bc00ff067624 */ /* 0x000fca00078e00ff */
[----:B------:R-:W-:-:S05]  /*6bc0*/  @P0 IMAD.WIDE R2, R8, R2, c[0x0][0x360] ;  /* 0x0000d80008020625 */ /* 0x000fca00078e0202 */
[----:B------:R1:W5:Y:S02]  /*6bd0*/  @P0 LDG.E R6, [R2.64] ;  /* 0x0000000402060981 */ /* 0x000364000c1e1900 */
[----:B-1----:R-:W-:Y:S02]  /*6be0*/  CS2R R2, SRZ ;  /* 0x0000000000027805 */ /* 0x002fe4000001ff00 */
[--C-:B--2---:R-:W-:Y:S01]  /*6bf0*/  @P1 SHF.R.S32.HI R3, RZ, 0x1f, R0.reuse ;  /* 0x0000001fff031819 */ /* 0x104fe20000011400 */
[----:B------:R-:W-:Y:S01]  /*6c00*/  @P1 IMAD.MOV.U32 R2, RZ, RZ, R0 ;  /* 0x000000ffff021224 */ /* 0x000fe200078e0000 */
[----:B------:R-:W-:Y:S05]  /*6c10*/  @P0 BRA `(.L_x_88) ;  /* 0x0000004000000947 */ /* 0x000fea0003800000 */
[----:B------:R-:W-:Y:S05]  /*6c20*/  @!P1 BRA `(.L_x_88) ;  /* 0x0000003000009947 */ /* 0x000fea0003800000 */
[----:B------:R1:W2:Y:S04]  /*6c30*/  LDG.E R0, [R4.64] ;  /* 0x0000000404007981 */ /* 0x0002a8000c1e1900 */
[----:B-1----:R-:W2:Y:S02]  /*6c40*/  LDG.E R4, [R4.64+0x4] ;  /* 0x0000040404047981 */ /* 0x002ea4000c1e1900 */
[----:B--2--5:R-:W-:-:S02]  /*6c50*/  IADD3 R6, -R0, R4, RZ ;  /* 0x0000000400067210 */ /* 0x024fc40007ffe1ff */
.L_x_88:
[----:B------:R-:W1:Y:S01]  /*6c60*/  S2R R4, SR_TID.X ;  /* 0x0000000000047919 */ /* 0x000e620000002100 */
[----:B------:R-:W-:Y:S01]  /*6c70*/  SEL R16, R8, RZ, !P1 ;  /* 0x000000ff08107207 */ /* 0x000fe20004800000 */
[----:B------:R-:W-:Y:S02]  /*6c80*/  BSSY B0, `(.L_x_89) ;  /* 0x0000025000007945 */ /* 0x000fe40003800000 */
[----:B-----5:R-:W2:Y:S04]  /*6c90*/  S2R R9, SR_CTAID.X ;  /* 0x0000000000097919 */ /* 0x020ea80000002500 */
[----:B------:R-:W3:Y:S01]  /*6ca0*/  S2R R20, SR_CTAID.Y ;  /* 0x0000000000147919 */ /* 0x000ee20000002600 */
[----:B-1----:R-:W-:-:S04]  /*6cb0*/  SHF.R.S32.HI R14, RZ, 0x1f, R4 ;  /* 0x0000001fff0e7819 */ /* 0x002fc80000011404 */
[----:B------:R-:W-:Y:S01]  /*6cc0*/  LEA.HI R14, R14, R4, RZ, 0x5 ;  /* 0x000000040e0e7211 */ /* 0x000fe200078f28ff */
[----:B--2---:R-:W-:-:S03]  /*6cd0*/  IMAD R15, R9, -0x40, R6 ;  /* 0xffffffc0090f7824 */ /* 0x004fc600078e0206 */
[----:B------:R-:W-:Y:S02]  /*6ce0*/  LOP3.LUT R0, R14, 0x1fffffe0, RZ, 0xc0, !PT ;  /* 0x1fffffe00e007812 */ /* 0x000fe400078ec0ff */
[----:B------:R-:W-:Y:S02]  /*6cf0*/  SHF.R.S32.HI R14, RZ, 0x5, R14 ;  /* 0x00000005ff0e7819 */ /* 0x000fe4000001140e */
[----:B---3--:R-:W-:Y:S01]  /*6d00*/  SHF.R.S32.HI R21, RZ, 0x1f, R20 ;  /* 0x0000001fff157819 */ /* 0x008fe20000011414 */
[----:B------:R-:W-:Y:S01]  /*6d10*/  IMAD.IADD R0, R4, 0x1, -R0 ;  /* 0x0000000104007824 */ /* 0x000fe200078e0a00 */
[C---:B------:R-:W-:Y:S02]  /*6d20*/  IADD3 R2, P0, R14.reuse, R2, RZ ;  /* 0x000000020e027210 */ /* 0x040fe40007f1e0ff */
[----:B------:R-:W-:Y:S01]  /*6d30*/  ISETP.GE.AND P2, PT, R14, R15, PT ;  /* 0x0000000f0e00720c */ /* 0x000fe20003f46270 */
[----:B------:R-:W-:Y:S01]  /*6d40*/  IMAD.SHL.U32 R12, R0, 0x8, RZ ;  /* 0x00000008000c7824 */ /* 0x000fe200078e00ff */
[----:B------:R-:W-:Y:S01]  /*6d50*/  SHF.R.S32.HI R0, RZ, 0x1f, R8 ;  /* 0x0000001fff007819 */ /* 0x000fe20000011408 */
[----:B------:R-:W-:Y:S01]  /*6d60*/  IMAD R7, R21, c[0x0][0x308], RZ ;  /* 0x0000c20015077a24 */ /* 0x000fe200078e02ff */
[----:B------:R-:W-:-:S02]  /*6d70*/  LEA.HI.X.SX32 R3, R14, R3, 0x1, P0 ;  /* 0x000000030e037211 */ /* 0x000fc400000f0eff */
[--C-:B------:R-:W-:Y:S01]  /*6d80*/  SHF.R.S32.HI R13, RZ, 0x1f, R12.reuse ;  /* 0x0000001fff0d7819 */ /* 0x100fe2000001140c */
[----:B------:R-:W-:Y:S01]  /*6d90*/  IMAD R7, R20, c[0x0][0x30c], R7 ;  /* 0x0000c30014077a24 */ /* 0x000fe200078e0207 */
[----:B------:R-:W-:Y:S02]  /*6da0*/  ISETP.GE.OR P0, PT, R12, c[0x0][0x2f4], P2 ;  /* 0x0000bd000c007a0c */ /* 0x000fe40001706670 */
[----:B------:R-:W-:Y:S01]  /*6db0*/  SEL R17, R0, RZ, !P1 ;  /* 0x000000ff00117207 */ /* 0x000fe20004800000 */
[----:B------:R-:W-:Y:S01]  /*6dc0*/  IMAD.WIDE.U32 R4, R20, c[0x0][0x308], R12 ;  /* 0x0000c20014047a25 */ /* 0x000fe200078e000c */
[----:B------:R-:W-:-:S03]  /*6dd0*/  P2R R18, PR, RZ, 0x4 ;  /* 0x00000004ff127803 */ /* 0x000fc60000000000 */
[----:B------:R-:W-:Y:S02]  /*6de0*/  IMAD.IADD R5, R7, 0x1, R5 ;  /* 0x0000000107057824 */ /* 0x000fe400078e0205 */
[----:B------:R-:W-:Y:S02]  /*6df0*/  IMAD R8, R17, c[0x0][0x310], RZ ;  /* 0x0000c40011087a24 */ /* 0x000fe400078e02ff */
[----:B------:R-:W-:-:S04]  /*6e00*/  IMAD.WIDE.U32 R10, R16, c[0x0][0x310], R4 ;  /* 0x0000c400100a7a25 */ /* 0x000fc800078e0004 */
[----:B------:R-:W-:Y:S02]  /*6e10*/  IMAD R8, R16, c[0x0][0x314], R8 ;  /* 0x0000c50010087a24 */ /* 0x000fe400078e0208 */
[----:B------:R-:W-:-:S04]  /*6e20*/  IMAD.WIDE R6, R9, 0x40, R2 ;  /* 0x0000004009067825 */ /* 0x000fc800078e0202 */
[----:B------:R-:W-:Y:S01]  /*6e30*/  IMAD.IADD R9, R11, 0x1, R8 ;  /* 0x000000010b097824 */ /* 0x000fe200078e0208 */
        /* <DEDUP_REMOVED lines=8> */
[----:B------:R1:W-:Y:S02]  /*6ec0*/  STG.E.128 [R4.64], RZ ;  /* 0x000000ff04007986 */ /* 0x0003e4000c101d04 */
.L_x_90:
[----:B------:R-:W-:Y:S05]  /*6ed0*/  BSYNC B0 ;  /* 0x0000000000007941 */ /* 0x000fea0003800000 */
.L_x_89:
[----:B------:R-:W-:Y:S01]  /*6ee0*/  IADD3 R0, R14, 0x8, RZ ;  /* 0x000000080e007810 */ /* 0x000fe20007ffe0ff */
        /* <DEDUP_REMOVED lines=15> */
[----:B------:R1:W-:Y:S02]  /*6fe0*/  STG.E.128 [R4.64], RZ ;  /* 0x000000ff04007986 */ /* 0x0003e4000c101d04 */
.L_x_92:
[----:B------:R-:W-:Y:S05]  /*6ff0*/  BSYNC B0 ;  /* 0x0000000000007941 */ /* 0x000fea0003800000 */
.L_x_91:
        /* <DEDUP_REMOVED lines=16> */
.L_x_94:
[----:B------:R-:W-:Y:S05]  /*7100*/  BSYNC B0 ;  /* 0x0000000000007941 */ /* 0x000fea0003800000 */
.L_x_93:
        /* <DEDUP_REMOVED lines=16> */
.L_x_96:
[----:B------:R-:W-:Y:S05]  /*7210*/  BSYNC B0 ;  /* 0x0000000000007941 */ /* 0x000fea0003800000 */
.L_x_95:
        /* <DEDUP_REMOVED lines=16> */
.L_x_98:
[----:B------:R-:W-:Y:S05]  /*7320*/  BSYNC B0 ;  /* 0x0000000000007941 */ /* 0x000fea0003800000 */
.L_x_97:
        /* <DEDUP_REMOVED lines=16> */
.L_x_100:
[----:B------:R-:W-:Y:S05]  /*7430*/  BSYNC B0 ;  /* 0x0000000000007941 */ /* 0x000fea0003800000 */
.L_x_99:
        /* <DEDUP_REMOVED lines=16> */
.L_x_102:
[----:B------:R-:W-:Y:S05]  /*7540*/  BSYNC B0 ;  /* 0x0000000000007941 */ /* 0x000fea0003800000 */
.L_x_101:
        /* <DEDUP_REMOVED lines=15> */
[----:B------:R1:W-:Y:S02]  /*7640*/  STG.E.128 [R2.64], RZ ;  /* 0x000000ff02007986 */ /* 0x0003e4000c101d04 */
.L_x_104:
[----:B------:R-:W-:Y:S05]  /*7650*/  BSYNC B0 ;  /* 0x0000000000007941 */ /* 0x000fea0003800000 */
.L_x_103:
        /* <DEDUP_REMOVED lines=20> */
.L_x_106:
[----:B------:R-:W-:Y:S05]  /*77a0*/  BSYNC B0 ;  /* 0x0000000000007941 */ /* 0x000fea0003800000 */
.L_x_105:
        /* <DEDUP_REMOVED lines=15> */
.L_x_108:
[----:B------:R-:W-:Y:S05]  /*78a0*/  BSYNC B0 ;  /* 0x0000000000007941 */ /* 0x000fea0003800000 */
.L_x_107:
        /* <DEDUP_REMOVED lines=14> */
.L_x_110:
[----:B------:R-:W-:Y:S05]  /*7990*/  BSYNC B0 ;  /* 0x0000000000007941 */ /* 0x000fea0003800000 */
.L_x_109:
        /* <DEDUP_REMOVED lines=14> */
.L_x_112:
[----:B------:R-:W-:Y:S05]  /*7a80*/  BSYNC B0 ;  /* 0x0000000000007941 */ /* 0x000fea0003800000 */
.L_x_111:
        /* <DEDUP_REMOVED lines=14> */
.L_x_114:
[----:B------:R-:W-:Y:S05]  /*7b70*/  BSYNC B0 ;  /* 0x0000000000007941 */ /* 0x000fea0003800000 */
.L_x_113:
        /* <DEDUP_REMOVED lines=14> */
.L_x_116:
[----:B------:R-:W-:Y:S05]  /*7c60*/  BSYNC B0 ;  /* 0x0000000000007941 */ /* 0x000fea0003800000 */
.L_x_115:
        /* <DEDUP_REMOVED lines=14> */
.L_x_118:
[----:B------:R-:W-:Y:S05]  /*7d50*/  BSYNC B0 ;  /* 0x0000000000007941 */ /* 0x000fea0003800000 */
.L_x_117:
        /* <DEDUP_REMOVED lines=12> */
[----:B------:R-:W-:Y:S01]  /*7e20*/  STG.E.128 [R2.64], RZ ;  /* 0x000000ff02007986 */ /* 0x000fe2000c101d04 */
[----:B------:R-:W-:Y:S05]  /*7e30*/  EXIT ;  /* 0x000000000000794d */ /* 0x000fea0003800000 */
.L_x_119:
        /* <DEDUP_REMOVED lines=12> */
.L_x_1148:


//--------------------- .text._ZN7cutlass13device_kernelIN5flash19enable_sm80_to_sm89INS1_16FlashAttnBwdSm80INS1_25CollectiveMainloopBwdSm80ILi1ELi1EN4cute5tupleIJNS5_1CILi32EEENS7_ILi64EEENS7_ILi256EEEEEENS_6half_tEfNS_4arch4Sm80ELb0ELb0ELb1ELb1ELb0ELb0ELb0ELb0ELi2ELi2ELi2ELi1ELb1EEENS1_24CollectiveEpilogueBwdGQAISB_fSE_Li256ELb1ELb0EEENS1_19SingleTileSchedulerILb1ELb0ELb0ELi64EEEEEEEEEvNT_6ParamsE --------------------------
	.section	.text._ZN7cutlass13device_kernelIN5flash19enable_sm80_to_sm89INS1_16FlashAttnBwdSm80INS1_25CollectiveMainloopBwdSm80ILi1ELi1EN4cute5tupleIJNS5_1CILi32EEENS7_ILi64EEENS7_ILi256EEEEEENS_6half_tEfNS_4arch4Sm80ELb0ELb0ELb1ELb1ELb0ELb0ELb0ELb0ELi2ELi2ELi2ELi1ELb1EEENS1_24CollectiveEpilogueBwdGQAISB_fSE_Li256ELb1ELb0EEENS1_19SingleTileSchedulerILb1ELb0ELb0ELi64EEEEEEEEEvNT_6ParamsE,"ax",@progbits
	.sectioninfo	@"SHI_REGISTERS=255"
	.align	128
.text._ZN7cutlass13device_kernelIN5flash19enable_sm80_to_sm89INS1_16FlashAttnBwdSm80INS1_25CollectiveMainloopBwdSm80ILi1ELi1EN4cute5tupleIJNS5_1CILi32EEENS7_ILi64EEENS7_ILi256EEEEEENS_6half_tEfNS_4arch4Sm80ELb0ELb0ELb1ELb1ELb0ELb0ELb0ELb0ELi2ELi2ELi2ELi1ELb1EEENS1_24CollectiveEpilogueBwdGQAISB_fSE_Li256ELb1ELb0EEENS1_19SingleTileSchedulerILb1ELb0ELb0ELi64EEEEEEEEEvNT_6ParamsE:
        .type           _ZN7cutlass13device_kernelIN5flash19enable_sm80_to_sm89INS1_16FlashAttnBwdSm80INS1_25CollectiveMainloopBwdSm80ILi1ELi1EN4cute5tupleIJNS5_1CILi32EEENS7_ILi64EEENS7_ILi256EEEEEENS_6half_tEfNS_4arch4Sm80ELb0ELb0ELb1ELb1ELb0ELb0ELb0ELb0ELi2ELi2ELi2ELi1ELb1EEENS1_24CollectiveEpilogueBwdGQAISB_fSE_Li256ELb1ELb0EEENS1_19SingleTileSchedulerILb1ELb0ELb0ELi64EEEEEEEEEvNT_6ParamsE,@function
        .size           _ZN7cutlass13device_kernelIN5flash19enable_sm80_to_sm89INS1_16FlashAttnBwdSm80INS1_25CollectiveMainloopBwdSm80ILi1ELi1EN4cute5tupleIJNS5_1CILi32EEENS7_ILi64EEENS7_ILi256EEEEEENS_6half_tEfNS_4arch4Sm80ELb0ELb0ELb1ELb1ELb0ELb0ELb0ELb0ELi2ELi2ELi2ELi1ELb1EEENS1_24CollectiveEpilogueBwdGQAISB_fSE_Li256ELb1ELb0EEENS1_19SingleTileSchedulerILb1ELb0ELb0ELi64EEEEEEEEEvNT_6ParamsE,(.L_x_1149 - _ZN7cutlass13device_kernelIN5flash19enable_sm80_to_sm89INS1_16FlashAttnBwdSm80INS1_25CollectiveMainloopBwdSm80ILi1ELi1EN4cute5tupleIJNS5_1CILi32EEENS7_ILi64EEENS7_ILi256EEEEEENS_6half_tEfNS_4arch4Sm80ELb0ELb0ELb1ELb1ELb0ELb0ELb0ELb0ELi2ELi2ELi2ELi1ELb1EEENS1_24CollectiveEpilogueBwdGQAISB_fSE_Li256ELb1ELb0EEENS1_19SingleTileSchedulerILb1ELb0ELb0ELi64EEEEEEEEEvNT_6ParamsE)
        .other          _ZN7cutlass13device_kernelIN5flash19enable_sm80_to_sm89INS1_16FlashAttnBwdSm80INS1_25CollectiveMainloopBwdSm80ILi1ELi1EN4cute5tupleIJNS5_1CILi32EEENS7_ILi64EEENS7_ILi256EEEEEENS_6half_tEfNS_4arch4Sm80ELb0ELb0ELb1ELb1ELb0ELb0ELb0ELb0ELi2ELi2ELi2ELi1ELb1EEENS1_24CollectiveEpilogueBwdGQAISB_fSE_Li256ELb1ELb0EEENS1_19SingleTileSchedulerILb1ELb0ELb0ELi64EEEEEEEEEvNT_6ParamsE,@"STO_CUDA_ENTRY STV_DEFAULT"
_ZN7cutlass13device_kernelIN5flash19enable_sm80_to_sm89INS1_16FlashAttnBwdSm80INS1_25CollectiveMainloopBwdSm80ILi1ELi1EN4cute5tupleIJNS5_1CILi32EEENS7_ILi64EEENS7_ILi256EEEEEENS_6half_tEfNS_4arch4Sm80ELb0ELb0ELb1ELb1ELb0ELb0ELb0ELb0ELi2ELi2ELi2ELi1ELb1EEENS1_24CollectiveEpilogueBwdGQAISB_fSE_Li256ELb1ELb0EEENS1_19SingleTileSchedulerILb1ELb0ELb0ELi64EEEEEEEEEvNT_6ParamsE:
        /* <DEDUP_REMOVED lines=18> */
.L_x_121:
        /* <DEDUP_REMOVED lines=8> */
.L_x_123:
[----:B------:R-:W-:Y:S02]  /*01a0*/  MOV R0, c[0x0][0x3ac] ;  /* 0x0000eb0000007a02 */ /* 0x000fe40000000f00 */
.L_x_122:
[----:B-1----:R-:W-:-:S05]  /*01b0*/  IMAD.SHL.U32 R2, R19, 0x40, RZ ;  /* 0x0000004013027824 */ /* 0x002fca00078e00ff */
[----:B-----5:R-:W-:-:S04]  /*01c0*/  ISETP.GE.AND P0, PT, R2, R0, PT ;  /* 0x000000000200720c */ /* 0x020fc80003f06270 */
[----:B------:R-:W-:-:S05]  /*01d0*/  SEL R0, R5, 0xffffffff, !P0 ;  /* 0xffffffff05007807 */ /* 0x000fca0004000000 */
[----:B------:R1:W-:Y:S01]  /*01e0*/  STL [R1+0xa8], R0 ;  /* 0x0000a80001007387 */ /* 0x0003e20000100800 */
[----:B------:R-:W-:Y:S05]  /*01f0*/  BRA `(.L_x_124) ;  /* 0x0000012000007947 */ /* 0x000fea0003800000 */
.L_x_120:
[----:B---34-:R-:W-:-:S04]  /*0200*/  ISETP.NE.U32.AND P0, PT, RZ, c[0x0][0x3c8], PT ;  /* 0x0000f200ff007a0c */ /* 0x018fc80003f05070 */
[----:B------:R-:W-:-:S13]  /*0210*/  ISETP.NE.AND.EX P0, PT, RZ, c[0x0][0x3cc], PT, P0 ;  /* 0x0000f300ff007a0c */ /* 0x000fda0003f05300 */
[----:B------:R-:W-:Y:S05]  /*0220*/  @!P0 BRA `(.L_x_125) ;  /* 0x0000002000008947 */ /* 0x000fea0003800000 */
[----:B------:R1:W5:Y:S01]  /*0230*/  LDG.E R0, [R2.64] ;  /* 0x0000000602007981 */ /* 0x000362000c1e1900 */
[----:B------:R-:W-:Y:S05]  /*0240*/  BRA `(.L_x_126) ;  /* 0x0000009000007947 */ /* 0x000fea0003800000 */
.L_x_125:
        /* <DEDUP_REMOVED lines=8> */
.L_x_127:
[----:B------:R-:W-:Y:S02]  /*02d0*/  MOV R0, c[0x0][0x3ac] ;  /* 0x0000eb0000007a02 */ /* 0x000fe40000000f00 */
.L_x_126:
[----:B-1----:R-:W-:-:S05]  /*02e0*/  IMAD.SHL.U32 R2, R19, 0x40, RZ ;  /* 0x0000004013027824 */ /* 0x002fca00078e00ff */
[----:B-----5:R-:W-:-:S04]  /*02f0*/  ISETP.GE.AND P0, PT, R2, R0, PT ;  /* 0x000000000200720c */ /* 0x020fc80003f06270 */
[----:B------:R-:W-:-:S05]  /*0300*/  SEL R0, R5, 0xffffffff, !P0 ;  /* 0xffffffff05007807 */ /* 0x000fca0004000000 */
[----:B------:R1:W-:Y:S04]  /*0310*/  STL [R1+0xa8], R0 ;  /* 0x0000a80001007387 */ /* 0x0003e80000100800 */
.L_x_124:
[----:B------:R-:W2:Y:S02]  /*0320*/  LDL R150, [R1+0xa8] ;  /* 0x0000a80001967983 */ /* 0x000ea40000100800 */
[----:B--2---:R-:W-:-:S13]  /*0330*/  ISETP.GE.AND P0, PT, R150, RZ, PT ;  /* 0x000000ff9600720c */ /* 0x004fda0003f06270 */
[----:B------:R-:W-:Y:S05]  /*0340*/  @!P0 EXIT ;  /* 0x000000000000894d */ /* 0x000fea0003800000 */
[----:B------:R-:W-:Y:S01]  /*0350*/  ISETP.NE.U32.AND P4, PT, RZ, c[0x0][0x2c8], PT ;  /* 0x0000b200ff007a0c */ /* 0x000fe20003f85070 */
[----:B------:R-:W-:Y:S01]  /*0360*/  IMAD.WIDE R4, R150, R14, c[0x0][0x2c8] ;  /* 0x0000b20096047625 */ /* 0x000fe200078e020e */
[----:B------:R-:W-:Y:S02]  /*0370*/  ISETP.NE.U32.AND P0, PT, RZ, c[0x0][0x2d8], PT ;  /* 0x0000b600ff007a0c */ /* 0x000fe40003f05070 */
[----:B------:R-:W-:Y:S02]  /*0380*/  ISETP.NE.AND.EX P4, PT, RZ, c[0x0][0x2cc], PT, P4 ;  /* 0x0000b300ff007a0c */ /* 0x000fe40003f85340 */
[----:B------:R-:W-:Y:S02]  /*0390*/  ISETP.NE.AND.EX P0, PT, RZ, c[0x0][0x2dc], PT, P0 ;  /* 0x0000b700ff007a0c */ /* 0x000fe40003f05300 */
[----:B------:R-:W-:-:S04]  /*03a0*/  ISETP.NE.U32.AND P3, PT, RZ, c[0x0][0x2d0], PT ;  /* 0x0000b400ff007a0c */ /* 0x000fc80003f65070 */
[----:B------:R-:W-:Y:S01]  /*03b0*/  ISETP.NE.AND.EX P3, PT, RZ, c[0x0][0x2d4], PT, P3 ;  /* 0x0000b500ff007a0c */ /* 0x000fe20003f65330 */
[----:B------:R-:W-:-:S04]  /*03c0*/  IMAD.MOV.U32 R10, RZ, RZ, c[0x0][0x168] ;  /* 0x00005a00ff0a7624 */ /* 0x000fc800078e00ff */
[----:B-1----:R-:W2:Y:S01]  /*03d0*/  @P4 LDG.E R0, [R4.64] ;  /* 0x0000000604004981 */ /* 0x002ea2000c1e1900 */
[----:B------:R-:W-:-:S03]  /*03e0*/  IMAD.WIDE R2, R150, R14, c[0x0][0x2d0] ;  /* 0x0000b40096027625 */ /* 0x000fc600078e020e */
[----:B------:R-:W3:Y:S01]  /*03f0*/  @P4 LDG.E R9, [R4.64] ;  /* 0x0000000604094981 */ /* 0x000ee2000c1e1900 */
[----:B------:R-:W-:-:S03]  /*0400*/  @P0 IMAD.WIDE R6, R150, R14, c[0x0][0x2d8] ;  /* 0x0000b60096060625 */ /* 0x000fc600078e020e */
[----:B------:R-:W4:Y:S04]  /*0410*/  @P3 LDG.E R8, [R2.64] ;  /* 0x0000000602083981 */ /* 0x000f28000c1e1900 */
[----:B------:R1:W5:Y:S01]  /*0420*/  @P0 LDG.E R10, [R6.64] ;  /* 0x00000006060a0981 */ /* 0x000362000c1e1900 */
[----:B------:R-:W-:Y:S01]  /*0430*/  CS2R R12, SRZ ;  /* 0x00000000000c7805 */ /* 0x000fe2000001ff00 */
[----:B------:R-:W-:Y:S02]  /*0440*/  IMAD.MOV.U32 R18, RZ, RZ, c[0x0][0x198] ;  /* 0x00006600ff127624 */ /* 0x000fe400078e00ff */
[----:B--2---:R-:W-:-:S05]  /*0450*/  @P4 IMAD R0, R150, 0x20, R0 ;  /* 0x0000002096004824 */ /* 0x004fca00078e0200 */
[----:B-1----:R-:W-:Y:S02]  /*0460*/  @P4 SHF.R.S32.HI R6, RZ, 0x1f, R0 ;  /* 0x0000001fff064819 */ /* 0x002fe40000011400 */
[--C-:B----4-:R-:W-:Y:S01]  /*0470*/  @P3 SHF.R.S32.HI R13, RZ, 0x1f, R8.reuse ;  /* 0x0000001fff0d3819 */ /* 0x110fe20000011408 */
[----:B------:R-:W-:Y:S01]  /*0480*/  @P3 IMAD.MOV.U32 R12, RZ, RZ, R8 ;  /* 0x000000ffff0c3224 */ /* 0x000fe200078e0008 */
[----:B------:R-:W-:Y:S01]  /*0490*/  @P4 LEA.HI R0, R6, R0, RZ, 0x5 ;  /* 0x0000000006004211 */ /* 0x000fe200078f28ff */
[----:B------:R-:W-:Y:S01]  /*04a0*/  IMAD.MOV.U32 R6, RZ, RZ, RZ ;  /* 0x000000ffff067224 */ /* 0x000fe200078e00ff */
[----:B-----5:R1:W-:Y:S01]  /*04b0*/  STL [R1+0x74], R10 ;  /* 0x0000740a01007387 */ /* 0x0203e20000100800 */
[----:B------:R-:W-:Y:S01]  /*04c0*/  IMAD.MOV.U32 R152, RZ, RZ, R10 ;  /* 0x000000ffff987224 */ /* 0x000fe200078e000a */
[----:B------:R-:W-:Y:S01]  /*04d0*/  @P4 LOP3.LUT R6, R0, 0xffffffe0, RZ, 0xc0, !PT ;  /* 0xffffffe000064812 */ /* 0x000fe200078ec0ff */
[----:B-1----:R-:W-:Y:S02]  /*04e0*/  CS2R R10, SRZ ;  /* 0x00000000000a7805 */ /* 0x002fe4000001ff00 */
[--C-:B---3--:R-:W-:Y:S01]  /*04f0*/  @P4 SHF.R.S32.HI R11, RZ, 0x1f, R9.reuse ;  /* 0x0000001fff0b4819 */ /* 0x108fe20000011409 */
[----:B------:R-:W-:Y:S01]  /*0500*/  @P4 IMAD.MOV.U32 R10, RZ, RZ, R9 ;  /* 0x000000ffff0a4224 */ /* 0x000fe200078e0009 */
[----:B------:R-:W-:Y:S05]  /*0510*/  @P0 BRA `(.L_x_128) ;  /* 0x0000005000000947 */ /* 0x000fea0003800000 */
[----:B------:R-:W-:Y:S05]  /*0520*/  @!P4 BRA `(.L_x_128) ;  /* 0x000000400000c947 */ /* 0x000fea0003800000 */
[----:B------:R1:W2:Y:S04]  /*0530*/  LDG.E R0, [R4.64] ;  /* 0x0000000604007981 */ /* 0x0002a8000c1e1900 */
[----:B-1----:R-:W2:Y:S02]  /*0540*/  LDG.E R4, [R4.64+0x4] ;  /* 0x0000040604047981 */ /* 0x002ea4000c1e1900 */
[----:B--2---:R-:W-:-:S05]  /*0550*/  IADD3 R152, -R0, R4, RZ ;  /* 0x0000000400987210 */ /* 0x004fca0007ffe1ff */
[----:B------:R1:W-:Y:S02]  /*0560*/  STL [R1+0x74], R152 ;  /* 0x0000749801007387 */ /* 0x0003e40000100800 */
.L_x_128:
[----:B------:R-:W-:-:S04]  /*0570*/  ISETP.NE.U32.AND P0, PT, RZ, c[0x0][0x2e0], PT ;  /* 0x0000b800ff007a0c */ /* 0x000fc80003f05070 */
[----:B------:R-:W-:-:S13]  /*0580*/  ISETP.NE.AND.EX P0, PT, RZ, c[0x0][0x2e4], PT, P0 ;  /* 0x0000b900ff007a0c */ /* 0x000fda0003f05300 */
[----:B------:R-:W-:Y:S05]  /*0590*/  @!P0 BRA `(.L_x_129) ;  /* 0x0000003000008947 */ /* 0x000fea0003800000 */
[----:B------:R-:W-:-:S05]  /*05a0*/  IMAD.WIDE R2, R150, R14, c[0x0][0x2e0] ;  /* 0x0000b80096027625 */ /* 0x000fca00078e020e */
[----:B------:R2:W5:Y:S01]  /*05b0*/  LDG.E R18, [R2.64] ;  /* 0x0000000602127981 */ /* 0x000562000c1e1900 */
[----:B------:R-:W-:Y:S05]  /*05c0*/  BRA `(.L_x_130) ;  /* 0x0000004000007947 */ /* 0x000fea0003800000 */
.L_x_129:
[----:B------:R-:W-:Y:S05]  /*05d0*/  @!P3 BRA `(.L_x_130) ;  /* 0x000000300000b947 */ /* 0x000fea0003800000 */
[----:B------:R2:W3:Y:S04]  /*05e0*/  LDG.E R0, [R2.64] ;  /* 0x0000000602007981 */ /* 0x0004e8000c1e1900 */
[----:B--2---:R-:W3:Y:S02]  /*05f0*/  LDG.E R2, [R2.64+0x4] ;  /* 0x0000040602027981 */ /* 0x004ee4000c1e1900 */
[----:B---3--:R-:W-:Y:S02]  /*0600*/  IADD3 R18, -R0, R2, RZ ;  /* 0x0000000200127210 */ /* 0x008fe40007ffe1ff */
.L_x_130:
[----:B------:R-:W-:Y:S01]  /*0610*/  ISETP.GE.AND P0, PT, R152, 0x1, PT ;  /* 0x000000019800780c */ /* 0x000fe20003f06270 */
[----:B------:R-:W-:Y:S01]  /*0620*/  CS2R R142, SRZ ;  /* 0x00000000008e7805 */ /* 0x000fe2000001ff00 */
[----:B------:R-:W-:Y:S01]  /*0630*/  PLOP3.LUT P1, PT, PT, PT, PT, 0x80, 0x0 ;  /* 0x000000000000781c */ /* 0x000fe20003f2f070 */
        /* <DEDUP_REMOVED lines=65> */
[--C-:B------:R-:W-:Y:S01]  /*0a50*/  SHF.R.S32.HI R5, RZ, 0x1f, R151.reuse ;  /* 0x0000001fff057819 */ /* 0x100fe20000011497 */
[----:B--2---:R-:W-:Y:S01]  /*0a60*/  IMAD.MOV.U32 R2, RZ, RZ, c[0x0][0x248] ;  /* 0x00009200ff027624 */ /* 0x004fe200078e00ff */
[----:B------:R-:W-:Y:S01]  /*0a70*/  SHF.R.S32.HI R3, RZ, 0x1f, R6 ;  /* 0x0000001fff037819 */ /* 0x000fe20000011406 */
[----:B------:R-:W-:Y:S01]  /*0a80*/  IMAD.SHL.U32 R4, R151, 0x4, RZ ;  /* 0x0000000497047824 */ /* 0x000fe200078e00ff */
[----:B------:R-:W-:Y:S01]  /*0a90*/  IADD3 R24, P0, R0, R151, RZ ;  /* 0x0000009700187210 */ /* 0x000fe20007f1e0ff */
[----:B-----5:R-:W-:Y:S01]  /*0aa0*/  IMAD R35, R19, -0x40, R18 ;  /* 0xffffffc013237824 */ /* 0x020fe200078e0212 */
[----:B------:R-:W-:Y:S01]  /*0ab0*/  ISETP.NE.AND P2, PT, R2, 0x1, PT ;  /* 0x000000010200780c */ /* 0x000fe20003f45270 */
[----:B------:R-:W-:Y:S01]  /*0ac0*/  IMAD.MOV.U32 R248, RZ, RZ, RZ ;  /* 0x000000fffff87224 */ /* 0x000fe200078e00ff */
[----:B------:R-:W-:Y:S01]  /*0ad0*/  IADD3 R2, P1, R4, R6, RZ ;  /* 0x0000000604027210 */ /* 0x000fe20007f3e0ff */
[----:B------:R-:W-:Y:S01]  /*0ae0*/  IMAD.MOV.U32 R6, RZ, RZ, R148 ;  /* 0x000000ffff067224 */ /* 0x000fe200078e0094 */
[----:B------:R-:W-:Y:S01]  /*0af0*/  LEA.HI.X.SX32 R25, R0, R5, 0x1, P0 ;  /* 0x0000000500197211 */ /* 0x000fe200000f0eff */
[----:B------:R-:W-:Y:S01]  /*0b00*/  CS2R R146, SRZ ;  /* 0x0000000000927805 */ /* 0x000fe2000001ff00 */
        /* <DEDUP_REMOVED lines=10> */
[-C--:B------:R-:W-:Y:S01]  /*0bb0*/  LEA.HI R34, R37, R151.reuse, RZ, 0x2 ;  /* 0x0000009725227211 */ /* 0x080fe200078f10ff */
        /* <DEDUP_REMOVED lines=18> */
[----:B------:R-:W-:Y:S01]  /*0ce0*/  IMAD.X R27, R5, 0x1, R11, P1 ;  /* 0x00000001051b7824 */ /* 0x000fe200008e060b */
[-C--:B------:R-:W-:Y:S01]  /*0cf0*/  LEA.HI R38, R37, R151.reuse, RZ, 0x4 ;  /* 0x0000009725267211 */ /* 0x080fe200078f20ff */
[----:B------:R-:W-:Y:S01]  /*0d00*/  IMAD.X R9, R5, 0x1, R13, P0 ;  /* 0x0000000105097824 */ /* 0x000fe200000e060d */
[----:B------:R-:W-:Y:S01]  /*0d10*/  LOP3.LUT R0, R0, 0xfffffff8, RZ, 0xc0, !PT ;  /* 0xfffffff800007812 */ /* 0x000fe200078ec0ff */
[----:B------:R-:W-:Y:S01]  /*0d20*/  IMAD.WIDE.U32 R4, R148, c[0x0][0x270], R2 ;  /* 0x00009c0094047a25 */ /* 0x000fe200078e0002 */
[----:B------:R-:W-:Y:S01]  /*0d30*/  LOP3.LUT R11, R36, 0xfffffff8, RZ, 0xc0, !PT ;  /* 0xfffffff8240b7812 */ /* 0x000fe200078ec0ff */
[----:B------:R-:W-:Y:S01]  /*0d40*/  CS2R R124, SRZ ;  /* 0x00000000007c7805 */ /* 0x000fe2000001ff00 */
[----:B------:R-:W-:Y:S01]  /*0d50*/  SHF.R.S32.HI R10, RZ, 0x4, R38 ;  /* 0x00000004ff0a7819 */ /* 0x000fe20000011426 */
[C---:B------:R-:W-:Y:S01]  /*0d60*/  IMAD R12, R148.reuse, c[0x0][0x28c], R12 ;  /* 0x0000a300940c7a24 */ /* 0x040fe200078e020c */
[----:B------:R-:W-:Y:S01]  /*0d70*/  @P2 SHF.R.U32.HI R6, RZ, c[0x0][0x250], R7 ;  /* 0x00009400ff062a19 */ /* 0x000fe20000011607 */
[----:B------:R-:W-:Y:S01]  /*0d80*/  IMAD.WIDE.U32 R2, R148, c[0x0][0x288], R2 ;  /* 0x0000a20094027a25 */ /* 0x000fe200078e0002 */
[----:B------:R-:W-:Y:S01]  /*0d90*/  LEA.HI R7, R38, R10, RZ, 0x1 ;  /* 0x0000000a26077211 */ /* 0x000fe200078f08ff */
[----:B------:R-:W-:Y:S01]  /*0da0*/  CS2R R122, SRZ ;  /* 0x00000000007a7805 */ /* 0x000fe2000001ff00 */
[----:B------:R-:W-:Y:S01]  /*0db0*/  SEL R31, R150, RZ, !P4 ;  /* 0x000000ff961f7207 */ /* 0x000fe20006000000 */
[----:B------:R-:W-:Y:S01]  /*0dc0*/  IMAD R14, R148, c[0x0][0x274], R14 ;  /* 0x00009d00940e7a24 */ /* 0x000fe200078e020e */
[----:B------:R-:W-:Y:S01]  /*0dd0*/  LOP3.LUT R7, R7, 0xfffffffe, RZ, 0xc0, !PT ;  /* 0xfffffffe07077812 */ /* 0x000fe200078ec0ff */
[----:B------:R-:W-:Y:S01]  /*0de0*/  IMAD.IADD R29, R16, 0x1, -R0 ;  /* 0x00000001101d7824 */ /* 0x000fe200078e0a00 */
[----:B------:R-:W-:Y:S01]  /*0df0*/  LEA.HI R0, R37, R151, RZ, 0x6 ;  /* 0x0000009725007211 */ /* 0x000fe200078f30ff */
[----:B------:R-:W-:Y:S01]  /*0e00*/  IMAD.IADD R22, R151, 0x1, -R11 ;  /* 0x0000000197167824 */ /* 0x000fe200078e0a0b */
[----:B------:R-:W-:Y:S01]  /*0e10*/  CS2R R120, SRZ ;  /* 0x0000000000787805 */ /* 0x000fe2000001ff00 */
[----:B------:R-:W-:Y:S01]  /*0e20*/  IMAD.IADD R13, R3, 0x1, R12 ;  /* 0x00000001030d7824 */ /* 0x000fe200078e020c */
[----:B------:R-:W-:Y:S01]  /*0e30*/  SHF.R.S32.HI R23, RZ, 0x6, R0 ;  /* 0x00000006ff177819 */ /* 0x000fe20000011400 */
[----:B------:R-:W-:Y:S01]  /*0e40*/  IMAD.SHL.U32 R3, R50, 0x40, RZ ;  /* 0x0000004032037824 */ /* 0x000fe200078e00ff */
[----:B------:R-:W-:Y:S01]  /*0e50*/  CS2R R118, SRZ ;  /* 0x0000000000767805 */ /* 0x000fe2000001ff00 */
[----:B------:R-:W-:Y:S01]  /*0e60*/  IMAD.IADD R15, R5, 0x1, R14 ;  /* 0x00000001050f7824 */ /* 0x000fe200078e020e */
[----:B------:R-:W-:Y:S01]  /*0e70*/  SHF.R.S32.HI R5, RZ, 0x1f, R6 ;  /* 0x0000001fff057819 */ /* 0x000fe20000011406 */
[----:B------:R-:W-:Y:S01]  /*0e80*/  IMAD.SHL.U32 R16, R22, 0x8, RZ ;  /* 0x0000000816107824 */ /* 0x000fe200078e00ff */
[----:B------:R-:W-:Y:S01]  /*0e90*/  LOP3.LUT R0, R3, 0x1c0, RZ, 0xc0, !PT ;  /* 0x000001c003007812 */ /* 0x000fe200078ec0ff */
[----:B------:R-:W-:Y:S01]  /*0ea0*/  IMAD.MOV.U32 R12, RZ, RZ, R2 ;  /* 0x000000ffff0c7224 */ /* 0x000fe200078e0002 */
[----:B------:R-:W-:Y:S01]  /*0eb0*/  CS2R R116, SRZ ;  /* 0x0000000000747805 */ /* 0x000fe2000001ff00 */
        /* <DEDUP_REMOVED lines=8> */
[C---:B------:R-:W-:Y:S01]  /*0f40*/  IMAD R4, R6.reuse, c[0x0][0x1e4], R2 ;  /* 0x0000790006047a24 */ /* 0x040fe200078e0202 */
        /* <DEDUP_REMOVED lines=8> */
[----:B------:R-:W-:Y:S01]  /*0fd0*/  ISETP.GE.AND P3, PT, R16, c[0x0][0x1cc], PT ;  /* 0x0000730010007a0c */ /* 0x000fe20003f66270 */
[----:B------:R-:W-:Y:S01]  /*0fe0*/  IMAD R10, R6, c[0x0][0x1b4], R5 ;  /* 0x00006d00060a7a24 */ /* 0x000fe200078e0205 */
[----:B------:R-:W-:Y:S01]  /*0ff0*/  IADD3 R32, R16, 0x40, RZ ;  /* 0x0000004010207810 */ /* 0x000fe20007ffe0ff */
[----:B------:R-:W-:Y:S01]  /*1000*/  IMAD.WIDE.U32 R4, R6, c[0x0][0x1b0], R16 ;  /* 0x00006c0006047a25 */ /* 0x000fe200078e0010 */
[----:B------:R-:W-:Y:S01]  /*1010*/  IADD3 R33, R16, 0x80, RZ ;  /* 0x0000008010217810 */ /* 0x000fe20007ffe0ff */
[----:B------:R-:W-:Y:S01]  /*1020*/  CS2R R112, SRZ ;  /* 0x0000000000707805 */ /* 0x000fe2000001ff00 */
[----:B------:R-:W-:Y:S01]  /*1030*/  ISETP.GE.AND P2, PT, R32, c[0x0][0x1cc], PT ;  /* 0x0000730020007a0c */ /* 0x000fe20003f46270 */
[----:B------:R-:W-:Y:S01]  /*1040*/  IMAD R6, R7, c[0x0][0x1e8], RZ ;  /* 0x00007a0007067a24 */ /* 0x000fe200078e02ff */
[----:B------:R-:W-:Y:S01]  /*1050*/  CS2R R110, SRZ ;  /* 0x00000000006e7805 */ /* 0x000fe2000001ff00 */
[----:B------:R-:W-:Y:S01]  /*1060*/  IMAD.IADD R11, R5, 0x1, R10 ;  /* 0x00000001050b7824 */ /* 0x000fe200078e020a */
[----:B------:R-:W-:Y:S01]  /*1070*/  CS2R R108, SRZ ;  /* 0x00000000006c7805 */ /* 0x000fe2000001ff00 */
[----:B------:R-:W-:Y:S01]  /*1080*/  IMAD R18, R26, c[0x0][0x278], RZ ;  /* 0x00009e001a127a24 */ /* 0x000fe200078e02ff */
[----:B------:R-:W-:Y:S01]  /*1090*/  CS2R R106, SRZ ;  /* 0x00000000006a7805 */ /* 0x000fe2000001ff00 */
[C---:B------:R-:W-:Y:S01]  /*10a0*/  IMAD R6, R0.reuse, c[0x0][0x1ec], R6 ;  /* 0x00007b0000067a24 */ /* 0x040fe200078e0206 */
[----:B------:R-:W-:Y:S01]  /*10b0*/  CS2R R104, SRZ ;  /* 0x0000000000687805 */ /* 0x000fe2000001ff00 */
[----:B------:R-:W-:Y:S01]  /*10c0*/  IMAD.WIDE.U32 R2, R0, c[0x0][0x1e8], R2 ;  /* 0x00007a0000027a25 */ /* 0x000fe200078e0002 */
        /* <DEDUP_REMOVED lines=49> */
[----:B------:R-:W-:Y:S01]  /*13e0*/  IMAD R7, R8, c[0x0][0x1ac], R3 ;  /* 0x00006b0008077a24 */ /* 0x000fe200078e0203 */
[----:B------:R-:W-:Y:S01]  /*13f0*/  CS2R R54, SRZ ;  /* 0x0000000000367805 */ /* 0x000fe2000001ff00 */
[----:B------:R-:W-:Y:S01]  /*1400*/  IMAD.IADD R5, R11, 0x1, R20 ;  /* 0x000000010b057824 */ /* 0x000fe200078e0214 */
[----:B------:R-:W-:Y:S01]  /*1410*/  LEA.HI.X R3, R12, c[0x0][0x1c4], R0, 0x1, P0 ;  /* 0x000071000c037a11 */ /* 0x000fe200000f0c00 */
[----:B------:R-:W-:Y:S01]  /*1420*/  IMAD.IADD R0, R35, 0x1, -R50 ;  /* 0x0000000123007824 */ /* 0x000fe200078e0a32 */
[----:B------:R-:W-:Y:S01]  /*1430*/  STL.64 [R1+0x98], R42 ;  /* 0x0000982a01007387 */ /* 0x000fe20000100a00 */
[----:B------:R-:W-:Y:S01]  /*1440*/  IMAD.MOV.U32 R4, RZ, RZ, R10 ;  /* 0x000000ffff047224 */ /* 0x000fe200078e000a */
[----:B------:R-:W-:Y:S01]  /*1450*/  CS2R R52, SRZ ;  /* 0x0000000000347805 */ /* 0x000fe2000001ff00 */
[----:B------:R-:W-:Y:S01]  /*1460*/  IMAD.SHL.U32 R41, R28, 0x2, RZ ;  /* 0x000000021c297824 */ /* 0x000fe200078e00ff */
[----:B------:R-:W-:Y:S01]  /*1470*/  ISETP.LT.OR P6, PT, R0, 0x1, P3 ;  /* 0x000000010000780c */ /* 0x000fe20001fc1670 */
[----:B------:R-:W-:Y:S01]  /*1480*/  IMAD.WIDE.U32 R8, R8, c[0x0][0x1a8], R4 ;  /* 0x00006a0008087a25 */ /* 0x000fe200078e0004 */
[----:B------:R-:W-:-:S02]  /*1490*/  IADD3 R28, R16, 0xc0, RZ ;  /* 0x000000c0101c7810 */ /* 0x000fc40007ffe0ff */
[----:B------:R-:W-:Y:S01]  /*14a0*/  ISETP.LT.OR P5, PT, R0, 0x1, P2 ;  /* 0x000000010000780c */ /* 0x000fe200017a1670 */
[----:B------:R-:W-:Y:S01]  /*14b0*/  IMAD.MOV.U32 R5, RZ, RZ, c[0x0][0x1d8] ;  /* 0x00007600ff057624 */ /* 0x000fe200078e00ff */
[----:B------:R-:W-:Y:S01]  /*14c0*/  LEA R6, P0, R8, c[0x0][0x190], 0x1 ;  /* 0x0000640008067a11 */ /* 0x000fe200078008ff */
[----:B------:R-:W-:Y:S01]  /*14d0*/  IMAD.IADD R7, R9, 0x1, R7 ;  /* 0x0000000109077824 */ /* 0x000fe200078e0207 */
[----:B------:R-:W-:Y:S01]  /*14e0*/  ISETP.LT.OR P3, PT, R0, 0x21, P3 ;  /* 0x000000210000780c */ /* 0x000fe20001f61670 */
[----:B------:R-:W-:Y:S01]  /*14f0*/  IMAD.MOV.U32 R10, RZ, RZ, c[0x0][0x1dc] ;  /* 0x00007700ff0a7624 */ /* 0x000fe200078e00ff */
[C---:B------:R-:W-:Y:S01]  /*1500*/  LEA R4, P4, R5.reuse, R2, 0x6 ;  /* 0x0000000205047211 */ /* 0x040fe200078830ff */
[----:B------:R-:W-:Y:S01]  /*1510*/  IMAD.MOV.U32 R13, RZ, RZ, c[0x0][0x1a8] ;  /* 0x00006a00ff0d7624 */ /* 0x000fe200078e00ff */
[----:B------:R-:W-:Y:S01]  /*1520*/  LEA.HI.X R7, R8, c[0x0][0x194], R7, 0x1, P0 ;  /* 0x0000650008077a11 */ /* 0x000fe200000f0c07 */
[----:B------:R-:W-:Y:S01]  /*1530*/  @!PT LDS RZ, [RZ] ;  /* 0x00000000fffff984 */ /* 0x000fe20000000800 */
[----:B------:R-:W-:Y:S01]  /*1540*/  @!PT LDS RZ, [RZ] ;  /* 0x00000000fffff984 */ /* 0x000fe20000000800 */
[----:B------:R-:W-:Y:S01]  /*1550*/  @!PT LDS RZ, [RZ] ;  /* 0x00000000fffff984 */ /* 0x000fe20000000800 */
[----:B------:R2:W-:Y:S01]  /*1560*/  LDGSTS.E.BYPASS.LTC128B.128 [R41+0x8080], [R2.64], !P6 ;  /* 0x0808000002297fae */ /* 0x0005e2000f101d46 */
[----:B------:R-:W-:Y:S01]  /*1570*/  ISETP.GE.AND P0, PT, R28, c[0x0][0x1cc], PT ;  /* 0x000073001c007a0c */ /* 0x000fe20003f06270 */
[----:B------:R-:W-:Y:S01]  /*1580*/  IMAD.MOV.U32 R18, RZ, RZ, c[0x0][0x1ac] ;  /* 0x00006b00ff127624 */ /* 0x000fe200078e00ff */
[----:B------:R-:W-:Y:S01]  /*1590*/  LEA.HI.X R5, R5, R3, R10, 0x6, P4 ;  /* 0x0000000305057211 */ /* 0x000fe200020f340a */
[----:B------:R2:W-:Y:S01]  /*15a0*/  LDGSTS.E.BYPASS.LTC128B.128 [R41+0xa080], [R2.64+0x80], !P5 ;  /* 0x0a08008002297fae */ /* 0x0005e2000e901d46 */
[C---:B------:R-:W-:Y:S01]  /*15b0*/  ISETP.LT.OR P4, PT, R0.reuse, 0x1, P1 ;  /* 0x000000010000780c */ /* 0x040fe20000f81670 */
[C---:B------:R-:W-:Y:S01]  /*15c0*/  IMAD R8, R27.reuse, c[0x0][0x178], RZ ;  /* 0x00005e001b087a24 */ /* 0x040fe200078e02ff */
[----:B------:R-:W-:Y:S01]  /*15d0*/  ISETP.LT.OR P6, PT, R0, 0x1, P0 ;  /* 0x000000010000780c */ /* 0x000fe200007c1670 */
[----:B------:R-:W-:Y:S01]  /*15e0*/  IMAD R9, R27, c[0x0][0x208], RZ ;  /* 0x000082001b097a24 */ /* 0x000fe200078e02ff */
[----:B------:R-:W-:Y:S01]  /*15f0*/  ISETP.GE.AND P5, PT, R16, c[0x0][0x19c], PT ;  /* 0x0000670010007a0c */ /* 0x000fe20003fa6270 */
[C---:B------:R-:W-:Y:S01]  /*1600*/  IMAD R14, R21.reuse, c[0x0][0x17c], R8 ;  /* 0x00005f00150e7a24 */ /* 0x040fe200078e0208 */
[C---:B------:R-:W-:Y:S01]  /*1610*/  ISETP.LT.OR P2, PT, R0.reuse, 0x21, P2 ;  /* 0x000000210000780c */ /* 0x040fe20001741670 */
[C---:B------:R-:W-:Y:S01]  /*1620*/  IMAD R15, R21.reuse, c[0x0][0x20c], R9 ;  /* 0x00008300150f7a24 */ /* 0x040fe200078e0209 */
[C---:B------:R-:W-:Y:S01]  /*1630*/  ISETP.LT.OR P1, PT, R0.reuse, 0x21, P1 ;  /* 0x000000210000780c */ /* 0x040fe20000f21670 */
[--C-:B------:R-:W-:Y:S01]  /*1640*/  IMAD.WIDE.U32 R8, R21, c[0x0][0x178], R16.reuse ;  /* 0x00005e0015087a25 */ /* 0x100fe200078e0010 */
[----:B------:R-:W-:Y:S01]  /*1650*/  ISETP.LT.OR P0, PT, R0, 0x21, P0 ;  /* 0x000000210000780c */ /* 0x000fe20000701670 */
[----:B------:R-:W-:Y:S01]  /*1660*/  STL [R1+0x54], R41 ;  /* 0x0000542901007387 */ /* 0x000fe20000100800 */
[----:B------:R-:W-:Y:S01]  /*1670*/  LEA.HI R27, R37, R151, RZ, 0x5 ;  /* 0x00000097251b7211 */ /* 0x000fe200078f28ff */
[----:B------:R-:W-:-:S02]  /*1680*/  IMAD.WIDE.U32 R10, R21, c[0x0][0x208], R16 ;  /* 0x00008200150a7a25 */ /* 0x000fc400078e0010 */
[----:B------:R2:W-:Y:S01]  /*1690*/  LDGSTS.E.BYPASS.LTC128B.128 [R41+0xc080], [R2.64+0x100], !P4 ;  /* 0x0c08010002297fae */ /* 0x0005e2000e101d46 */
[C---:B------:R-:W-:Y:S01]  /*16a0*/  LEA R12, P4, R13.reuse, R6, 0x6 ;  /* 0x000000060d0c7211 */ /* 0x040fe200078830ff */
[----:B------:R-:W-:Y:S01]  /*16b0*/  IMAD.MOV.U32 R150, RZ, RZ, 0x20 ;  /* 0x00000020ff967424 */ /* 0x000fe200078e00ff */
[----:B------:R-:W-:Y:S01]  /*16c0*/  SHF.R.S32.HI R21, RZ, 0x5, R27 ;  /* 0x00000005ff157819 */ /* 0x000fe2000001141b */
[----:B------:R2:W-:Y:S01]  /*16d0*/  LDGSTS.E.BYPASS.LTC128B.128 [R41+0xe080], [R2.64+0x180], !P6 ;  /* 0x0e08018002297fae */ /* 0x0005e2000f101d46 */
[----:B------:R-:W-:Y:S01]  /*16e0*/  ISETP.LT.OR P6, PT, R0, 0x1, P5 ;  /* 0x000000010000780c */ /* 0x000fe20002fc1670 */
[----:B------:R-:W-:Y:S01]  /*16f0*/  IMAD R17, R40, c[0x0][0x238], RZ ;  /* 0x00008e0028117a24 */ /* 0x000fe200078e02ff */
[----:B------:R-:W-:Y:S01]  /*1700*/  LEA.HI.X R13, R13, R7, R18, 0x6, P4 ;  /* 0x000000070d0d7211 */ /* 0x000fe200020f3412 */
[----:B------:R3:W-:Y:S01]  /*1710*/  LDGSTS.E.BYPASS.LTC128B.128 [R41+0x9080], [R4.64], !P3 ;  /* 0x0908000004297fae */ /* 0x0007e2000d901d46 */
[----:B------:R-:W-:Y:S01]  /*1720*/  ISETP.GE.AND P4, PT, R32, c[0x0][0x19c], PT ;  /* 0x0000670020007a0c */ /* 0x000fe20003f86270 */
[----:B------:R-:W-:Y:S01]  /*1730*/  IMAD R17, R148, c[0x0][0x23c], R17 ;  /* 0x00008f0094117a24 */ /* 0x000fe200078e0211 */
[----:B------:R-:W-:Y:S01]  /*1740*/  ISETP.GE.AND P3, PT, R33, c[0x0][0x19c], PT ;  /* 0x0000670021007a0c */ /* 0x000fe20003f66270 */
[----:B------:R3:W-:Y:S01]  /*1750*/  LDGSTS.E.BYPASS.LTC128B.128 [R41+0xb080], [R4.64+0x80], !P2 ;  /* 0x0b08008004297fae */ /* 0x0007e2000d101d46 */
[----:B------:R-:W-:-:S02]  /*1760*/  ISETP.GE.AND P2, PT, R28, c[0x0][0x19c], PT ;  /* 0x000067001c007a0c */ /* 0x000fc40003f46270 */
[C---:B------:R-:W-:Y:S01]  /*1770*/  ISETP.LT.OR P5, PT, R0.reuse, 0x21, P5 ;  /* 0x000000210000780c */ /* 0x040fe20002fa1670 */
[----:B------:R3:W-:Y:S01]  /*1780*/  LDGSTS.E.BYPASS.LTC128B.128 [R41+0xd080], [R4.64+0x100], !P1 ;  /* 0x0d08010004297fae */ /* 0x0007e2000c901d46 */
[C---:B------:R-:W-:Y:S02]  /*1790*/  ISETP.LT.OR P1, PT, R0.reuse, 0x1, P4 ;  /* 0x000000010000780c */ /* 0x040fe40002721670 */
[C---:B------:R-:W-:Y:S01]  /*17a0*/  ISETP.LT.OR P4, PT, R0.reuse, 0x21, P4 ;  /* 0x000000210000780c */ /* 0x040fe20002781670 */
[----:B------:R3:W-:Y:S01]  /*17b0*/  LDGSTS.E.BYPASS.LTC128B.128 [R41+0xf080], [R4.64+0x180], !P0 ;  /* 0x0f08018004297fae */ /* 0x0007e2000c101d46 */
[C---:B------:R-:W-:Y:S02]  /*17c0*/  ISETP.LT.OR P0, PT, R0.reuse, 0x1, P3 ;  /* 0x000000010000780c */ /* 0x040fe40001f01670 */
[C---:B------:R-:W-:Y:S01]  /*17d0*/  ISETP.LT.OR P3, PT, R0.reuse, 0x21, P3 ;  /* 0x000000210000780c */ /* 0x040fe20001f61670 */
[----:B------:R-:W0:Y:S04]  /*17e0*/  LDGDEPBAR ;  /* 0x00000000000079af */ /* 0x000e280000000000 */
[----:B------:R4:W-:Y:S01]  /*17f0*/  LDGSTS.E.BYPASS.LTC128B.128 [R41+0x80], [R6.64], !P6 ;  /* 0x0008000006297fae */ /* 0x0009e2000f101d46 */
[----:B------:R-:W-:-:S02]  /*1800*/  ISETP.LT.OR P6, PT, R0, 0x1, P2 ;  /* 0x000000010000780c */ /* 0x000fc400017c1670 */
[----:B------:R-:W-:Y:S01]  /*1810*/  ISETP.LT.OR P2, PT, R0, 0x21, P2 ;  /* 0x000000210000780c */ /* 0x000fe20001741670 */
[----:B--2---:R-:W-:Y:S01]  /*1820*/  IMAD.IADD R3, R9, 0x1, R14 ;  /* 0x0000000109037824 */ /* 0x004fe200078e020e */
[----:B------:R4:W-:Y:S01]  /*1830*/  LDGSTS.E.BYPASS.LTC128B.128 [R41+0x2080], [R6.64+0x80], !P1 ;  /* 0x0208008006297fae */ /* 0x0009e2000c901d46 */
[----:B------:R-:W-:Y:S01]  /*1840*/  IMAD.MOV.U32 R2, RZ, RZ, R8 ;  /* 0x000000ffff027224 */ /* 0x000fe200078e0008 */
[----:B------:R-:W-:Y:S01]  /*1850*/  LOP3.LUT P1, RZ, R29, 0x4, RZ, 0xc0, !PT ;  /* 0x000000041dff7812 */ /* 0x000fe2000782c0ff */
[----:B------:R-:W-:Y:S01]  /*1860*/  IMAD R0, R40, c[0x0][0x180], RZ ;  /* 0x0000600028007a24 */ /* 0x000fe200078e02ff */
[----:B------:R4:W-:Y:S01]  /*1870*/  LDGSTS.E.BYPASS.LTC128B.128 [R41+0x4080], [R6.64+0x100], !P0 ;  /* 0x0408010006297fae */ /* 0x0009e2000c101d46 */
[----:B------:R-:W-:-:S04]  /*1880*/  IMAD.WIDE.U32 R2, R148, c[0x0][0x180], R2 ;  /* 0x0000600094027a25 */ /* 0x000fc800078e0002 */
[----:B------:R-:W-:Y:S01]  /*1890*/  IMAD R0, R148, c[0x0][0x184], R0 ;  /* 0x0000610094007a24 */ /* 0x000fe200078e0200 */
[----:B------:R4:W-:Y:S01]  /*18a0*/  LDGSTS.E.BYPASS.LTC128B.128 [R41+0x6080], [R6.64+0x180], !P6 ;  /* 0x0608018006297fae */ /* 0x0009e2000f101d46 */
[----:B------:R-:W-:Y:S02]  /*18b0*/  LOP3.LUT P6, RZ, R22, 0x4, RZ, 0xc0, !PT ;  /* 0x0000000416ff7812 */ /* 0x000fe400078cc0ff */
[----:B------:R-:W-:Y:S01]  /*18c0*/  IMAD.IADD R3, R3, 0x1, R0 ;  /* 0x0000000103037824 */ /* 0x000fe200078e0200 */
[----:B------:R2:W-:Y:S01]  /*18d0*/  LDGSTS.E.BYPASS.LTC128B.128 [R41+0x1080], [R12.64], !P5 ;  /* 0x010800000c297fae */ /* 0x0005e2000e901d46 */
[----:B---3--:R-:W-:Y:S02]  /*18e0*/  IMAD.IADD R5, R11, 0x1, R15 ;  /* 0x000000010b057824 */ /* 0x008fe400078e020f */
[----:B------:R-:W-:Y:S01]  /*18f0*/  IMAD.MOV.U32 R4, RZ, RZ, R10 ;  /* 0x000000ffff047224 */ /* 0x000fe200078e000a */
[----:B------:R2:W-:Y:S01]  /*1900*/  LDGSTS.E.BYPASS.LTC128B.128 [R41+0x3080], [R12.64+0x80], !P4 ;  /* 0x030800800c297fae */ /* 0x0005e2000e101d46 */
[----:B------:R-:W-:-:S02]  /*1910*/  IMAD.SHL.U32 R0, R29, 0x40, RZ ;  /* 0x000000401d007824 */ /* 0x000fc400078e00ff */
[----:B------:R-:W-:Y:S01]  /*1920*/  IMAD.WIDE.U32 R8, R148, c[0x0][0x210], R4 ;  /* 0x0000840094087a25 */ /* 0x000fe200078e0004 */
[----:B------:R-:W-:Y:S01]  /*1930*/  LEA.HI R5, R27, R21, RZ, 0x1 ;  /* 0x000000151b057211 */ /* 0x000fe200078f08ff */
[----:B------:R2:W-:Y:S01]  /*1940*/  LDGSTS.E.BYPASS.LTC128B.128 [R41+0x5080], [R12.64+0x100], !P3 ;  /* 0x050801000c297fae */ /* 0x0005e2000d901d46 */
[----:B------:R-:W-:Y:S01]  /*1950*/  LOP3.LUT R0, R0, 0x1c0, RZ, 0xc0, !PT ;  /* 0x000001c000007812 */ /* 0x000fe200078ec0ff */
[----:B------:R-:W-:Y:S01]  /*1960*/  IMAD.SHL.U32 R10, R23, 0x8, RZ ;  /* 0x00000008170a7824 */ /* 0x000fe200078e00ff */
[----:B------:R-:W-:Y:S01]  /*1970*/  LOP3.LUT R5, R5, 0xfffffffe, RZ, 0xc0, !PT ;  /* 0xfffffffe05057812 */ /* 0x000fe200078ec0ff */
[----:B------:R-:W-:Y:S01]  /*1980*/  IMAD R15, R40, c[0x0][0x210], RZ ;  /* 0x00008400280f7a24 */ /* 0x000fe200078e02ff */
[----:B------:R-:W-:Y:S01]  /*1990*/  LOP3.LUT R4, R34, 0x3ffffffc, RZ, 0xc0, !PT ;  /* 0x3ffffffc22047812 */ /* 0x000fe200078ec0ff */
[----:B------:R2:W-:Y:S01]  /*19a0*/  LDGSTS.E.BYPASS.LTC128B.128 [R41+0x7080], [R12.64+0x180], !P2 ;  /* 0x070801800c297fae */ /* 0x0005e2000d101d46 */
[----:B------:R-:W-:Y:S01]  /*19b0*/  LOP3.LUT R18, R10, 0x18, RZ, 0xc0, !PT ;  /* 0x000000180a127812 */ /* 0x000fe200078ec0ff */
[----:B------:R-:W-:Y:S01]  /*19c0*/  IMAD.IADD R19, R21, 0x1, -R5 ;  /* 0x0000000115137824 */ /* 0x000fe200078e0a05 */
[----:B------:R-:W-:Y:S01]  /*19d0*/  SHF.R.U32.HI R10, RZ, 0x3, R0 ;  /* 0x00000003ff0a7819 */ /* 0x000fe20000011600 */
[----:B------:R-:W-:Y:S01]  /*19e0*/  IMAD R11, R26, c[0x0][0x188], RZ ;  /* 0x000062001a0b7a24 */ /* 0x000fe200078e02ff */
[----:B------:R-:W0:Y:S01]  /*19f0*/  LDGDEPBAR ;  /* 0x00000000000079af */ /* 0x000e220000000000 */
[----:B------:R-:W-:Y:S01]  /*1a00*/  IMAD R15, R148, c[0x0][0x214], R15 ;  /* 0x00008500940f7a24 */ /* 0x000fe200078e020f */
[----:B------:R-:W-:Y:S01]  /*1a10*/  LOP3.LUT R0, R10, R0, R18, 0x1e, !PT ;  /* 0x000000000a007212 */ /* 0x000fe200078e1e12 */
[----:B------:R-:W-:Y:S01]  /*1a20*/  IMAD.IADD R14, R151, 0x1, -R4 ;  /* 0x00000001970e7824 */ /* 0x000fe200078e0a04 */
[----:B------:R-:W-:Y:S01]  /*1a30*/  ISETP.GE.AND P3, PT, R16, c[0x0][0x16c], PT ;  /* 0x00005b0010007a0c */ /* 0x000fe20003f66270 */
[----:B------:R-:W-:-:S02]  /*1a40*/  IMAD.SHL.U32 R20, R19, 0x400, RZ ;  /* 0x0000040013147824 */ /* 0x000fc400078e00ff */
[C---:B------:R-:W-:Y:S02]  /*1a50*/  IMAD R11, R31.reuse, c[0x0][0x18c], R11 ;  /* 0x000063001f0b7a24 */ /* 0x040fe400078e020b */
[----:B------:R-:W-:-:S04]  /*1a60*/  IMAD.WIDE.U32 R4, R31, c[0x0][0x188], R2 ;  /* 0x000062001f047a25 */ /* 0x000fc800078e0002 */
[----:B------:R-:W-:Y:S01]  /*1a70*/  IMAD.SHL.U32 R10, R22, 0x40, RZ ;  /* 0x00000040160a7824 */ /* 0x000fe200078e00ff */
[----:B------:R-:W-:Y:S01]  /*1a80*/  LEA R48, P0, R4, c[0x0][0x160], 0x1 ;  /* 0x0000580004307a11 */ /* 0x000fe200078008ff */
[----:B------:R-:W-:Y:S02]  /*1a90*/  IMAD R2, R14, 0x2, R20 ;  /* 0x000000020e027824 */ /* 0x000fe400078e0214 */
[----:B------:R-:W-:Y:S01]  /*1aa0*/  IMAD.IADD R3, R9, 0x1, R15 ;  /* 0x0000000109037824 */ /* 0x000fe200078e020f */
[----:B------:R-:W-:Y:S01]  /*1ab0*/  LOP3.LUT R10, R10, 0x1c0, RZ, 0xc0, !PT ;  /* 0x000001c00a0a7812 */ /* 0x000fe200078ec0ff */
[----:B------:R-:W-:Y:S02]  /*1ac0*/  IMAD.IADD R9, R5, 0x1, R11 ;  /* 0x0000000105097824 */ /* 0x000fe400078e020b */
[----:B------:R-:W-:Y:S01]  /*1ad0*/  IMAD.IADD R5, R2, 0x1, R0 ;  /* 0x0000000102057824 */ /* 0x000fe200078e0200 */
[----:B------:R-:W-:Y:S01]  /*1ae0*/  SHF.R.U32.HI R14, RZ, 0x3, R10 ;  /* 0x00000003ff0e7819 */ /* 0x000fe2000001160a */
[----:B------:R-:W-:Y:S01]  /*1af0*/  IMAD R0, R26, c[0x0][0x218], RZ ;  /* 0x000086001a007a24 */ /* 0x000fe200078e02ff */
[----:B------:R-:W-:Y:S01]  /*1b00*/  LEA.HI.X R49, R4, c[0x0][0x164], R9, 0x1, P0 ;  /* 0x0000590004317a11 */ /* 0x000fe200000f0c09 */
[----:B------:R-:W-:Y:S01]  /*1b10*/  IMAD.SHL.U32 R44, R5, 0x2, RZ ;  /* 0x00000002052c7824 */ /* 0x000fe200078e00ff */
[----:B------:R-:W-:Y:S01]  /*1b20*/  LOP3.LUT R4, R10, 0x8, R36, 0xf8, !PT ;  /* 0x000000080a047812 */ /* 0x000fe200078ef824 */
[----:B------:R-:W-:Y:S01]  /*1b30*/  IMAD.MOV.U32 R2, RZ, RZ, R8 ;  /* 0x000000ffff027224 */ /* 0x000fe200078e0008 */
[----:B------:R-:W-:-:S04]  /*1b40*/  DEPBAR.LE SB0, 0x1 ;  /* 0x000080400000791a */ /* 0x000fc80000000000 */
[C---:B----4-:R-:W-:Y:S01]  /*1b50*/  IMAD R7, R31.reuse, c[0x0][0x21c], R0 ;  /* 0x000087001f077a24 */ /* 0x050fe200078e0200 */
[----:B------:R-:W-:Y:S01]  /*1b60*/  LOP3.LUT R0, R4, R14, RZ, 0x3c, !PT ;  /* 0x0000000e04007212 */ /* 0x000fe200078e3cff */
[----:B------:R-:W-:Y:S01]  /*1b70*/  IMAD R6, R30, 0x800, R39 ;  /* 0x000008001e067824 */ /* 0x000fe200078e0227 */
[C---:B------:R-:W-:Y:S01]  /*1b80*/  IADD3 R8, R44.reuse, 0x14180, RZ ;  /* 0x000141802c087810 */ /* 0x040fe20007ffe0ff */
[----:B------:R-:W-:Y:S01]  /*1b90*/  IMAD.WIDE.U32 R4, R31, c[0x0][0x218], R2 ;  /* 0x000086001f047a25 */ /* 0x000fe200078e0002 */
[----:B------:R-:W-:Y:S01]  /*1ba0*/  STL.64 [R1+0x80], R48 ;  /* 0x0000803001007387 */ /* 0x000fe20000100a00 */
[----:B------:R-:W-:Y:S02]  /*1bb0*/  IADD3 R9, R44, 0x141c0, RZ ;  /* 0x000141c02c097810 */ /* 0x000fe40007ffe0ff */
[----:B------:R-:W-:Y:S01]  /*1bc0*/  IMAD.IADD R2, R6, 0x1, R0 ;  /* 0x0000000106027824 */ /* 0x000fe200078e0200 */
[----:B------:R3:W-:Y:S01]  /*1bd0*/  STL [R1+0x68], R44 ;  /* 0x0000682c01007387 */ /* 0x0007e20000100800 */
[----:B------:R-:W-:Y:S01]  /*1be0*/  @P1 IADD3 R9, R8, -0x40, RZ ;  /* 0xffffffc008091810 */ /* 0x000fe20007ffe0ff */
[----:B------:R-:W-:Y:S01]  /*1bf0*/  IMAD.IADD R0, R5, 0x1, R7 ;  /* 0x0000000105007824 */ /* 0x000fe200078e0207 */
[----:B------:R-:W-:Y:S01]  /*1c00*/  SHF.R.S32.HI R3, RZ, 0x1f, R23 ;  /* 0x0000001fff037819 */ /* 0x000fe20000011417 */
[----:B------:R-:W-:Y:S01]  /*1c10*/  IMAD.SHL.U32 R2, R2, 0x2, RZ ;  /* 0x0000000202027824 */ /* 0x000fe200078e00ff */
[----:B------:R-:W-:Y:S01]  /*1c20*/  BAR.SYNC.DEFER_BLOCKING 0x0 ;  /* 0x0000000000007b1d */ /* 0x000fe20000010000 */
[----:B------:R-:W-:Y:S01]  /*1c30*/  LOP3.LUT P0, RZ, R22, 0x2, RZ, 0xc0, !PT ;  /* 0x0000000216ff7812 */ /* 0x000fe2000780c0ff */
[----:B------:R-:W-:Y:S01]  /*1c40*/  IMAD.IADD R5, R25, 0x1, R17 ;  /* 0x0000000119057824 */ /* 0x000fe200078e0211 */
[----:B------:R-:W-:Y:S01]  /*1c50*/  SEL R17, RZ, 0x1, P3 ;  /* 0x00000001ff117807 */ /* 0x000fe20001800000 */
[----:B------:R-:W-:Y:S01]  /*1c60*/  IMAD R26, R26, c[0x0][0x240], RZ ;  /* 0x000090001a1a7a24 */ /* 0x000fe200078e02ff */
[----:B------:R-:W-:Y:S01]  /*1c70*/  ISETP.GE.AND P3, PT, R33, c[0x0][0x16c], PT ;  /* 0x00005b0021007a0c */ /* 0x000fe20003f66270 */
[----:B------:R4:W-:Y:S02]  /*1c80*/  STL [R1+0x70], R9 ;  /* 0x0000700901007387 */ /* 0x0009e40000100800 */
[----:B------:R-:W-:Y:S01]  /*1c90*/  IMAD R148, R31, c[0x0][0x244], R26 ;  /* 0x000091001f947a24 */ /* 0x000fe200078e021a */
[----:B------:R-:W-:-:S02]  /*1ca0*/  SEL R15, RZ, 0x4, P3 ;  /* 0x00000004ff0f7807 */ /* 0x000fc40001800000 */
[----:B------:R-:W-:Y:S02]  /*1cb0*/  ISETP.GE.AND P3, PT, R33, c[0x0][0x1fc], PT ;  /* 0x00007f0021007a0c */ /* 0x000fe40003f66270 */
[----:B---3--:R-:W-:-:S04]  /*1cc0*/  LEA R44, P1, R4, c[0x0][0x1f0], 0x1 ;  /* 0x00007c00042c7a11 */ /* 0x008fc800078208ff */
[----:B------:R-:W-:Y:S01]  /*1cd0*/  LEA.HI.X R45, R4, c[0x0][0x1f4], R0, 0x1, P1 ;  /* 0x00007d00042d7a11 */ /* 0x000fe200008f0c00 */
[----:B------:R-:W3:Y:S01]  /*1ce0*/  LDSM.16.M88.4 R164, [R2+0x8080] ;  /* 0x0080800002a4783b */ /* 0x000ee20000000200 */
[----:B------:R-:W-:Y:S01]  /*1cf0*/  LEA.HI R0, R3, R23, RZ, 0x2 ;  /* 0x0000001703007211 */ /* 0x000fe200078f10ff */
[----:B------:R-:W-:Y:S01]  /*1d00*/  IMAD.MOV.U32 R3, RZ, RZ, 0x40 ;  /* 0x00000040ff037424 */ /* 0x000fe200078e00ff */
[----:B------:R-:W-:Y:S01]  /*1d10*/  ISETP.GT.AND P1, PT, R152, R50, PT ;  /* 0x000000329800720c */ /* 0x000fe20003f24270 */
[----:B------:R-:W1:Y:S01]  /*1d20*/  LDSM.16.M88.4 R180, [R2+0xa080] ;  /* 0x00a0800002b4783b */ /* 0x000e620000000200 */
[----:B------:R-:W-:Y:S01]  /*1d30*/  LOP3.LUT R6, R0, 0xfffffffc, RZ, 0xc0, !PT ;  /* 0xfffffffc00067812 */ /* 0x000fe200078ec0ff */
[----:B------:R-:W-:Y:S01]  /*1d40*/  IMAD.MOV.U32 R4, RZ, RZ, R24 ;  /* 0x000000ffff047224 */ /* 0x000fe200078e0018 */
[----:B------:R-:W-:Y:S01]  /*1d50*/  SEL R0, R150, 0xffffffe0, !P0 ;  /* 0xffffffe096007807 */ /* 0x000fe20004000000 */
[----:B------:R-:W1:Y:S01]  /*1d60*/  LDSM.16.M88.4 R196, [R2+0xc080] ;  /* 0x00c0800002c4783b */ /* 0x000e620000000200 */
[----:B------:R-:W-:Y:S01]  /*1d70*/  SEL R3, R3, 0xffffffc0, !P6 ;  /* 0xffffffc003037807 */ /* 0x000fe20007000000 */
[----:B------:R-:W-:Y:S01]  /*1d80*/  IMAD.IADD R23, R23, 0x1, -R6 ;  /* 0x0000000117177824 */ /* 0x000fe200078e0a06 */
[----:B------:R-:W-:Y:S01]  /*1d90*/  ISETP.GE.OR P2, PT, R16, c[0x0][0x16c], !P1 ;  /* 0x00005b0010007a0c */ /* 0x000fe20004f46670 */
[C---:B----4-:R-:W-:Y:S01]  /*1da0*/  IMAD.IADD R9, R2.reuse, 0x1, R0 ;  /* 0x0000000102097824 */ /* 0x050fe200078e0200 */
[----:B------:R-:W4:Y:S01]  /*1db0*/  LDSM.16.M88.4 R212, [R2+0xe080] ;  /* 0x00e0800002d4783b */ /* 0x000f220000000200 */
[----:B------:R-:W-:Y:S01]  /*1dc0*/  IMAD.IADD R8, R2, 0x1, R3 ;  /* 0x0000000102087824 */ /* 0x000fe200078e0203 */
[----:B------:R-:W-:Y:S01]  /*1dd0*/  ISETP.GE.OR P6, PT, R32, c[0x0][0x16c], !P1 ;  /* 0x00005b0020007a0c */ /* 0x000fe20004fc6670 */
[----:B------:R-:W-:Y:S01]  /*1de0*/  IMAD.IADD R7, R3, 0x1, R9 ;  /* 0x0000000103077824 */ /* 0x000fe200078e0209 */
[----:B------:R-:W1:Y:S01]  /*1df0*/  LDSM.16.M88.4 R168, [R9+0x8080] ;  /* 0x0080800009a8783b */ /* 0x000e620000000200 */
[----:B------:R-:W-:Y:S01]  /*1e00*/  ISETP.GE.OR P5, PT, R33, c[0x0][0x16c], !P1 ;  /* 0x00005b0021007a0c */ /* 0x000fe20004fa6670 */
[----:B-1----:R-:W-:Y:S01]  /*1e10*/  IMAD.WIDE.U32 R152, R31, c[0x0][0x240], R4 ;  /* 0x000090001f987a25 */ /* 0x002fe200078e0004 */
[----:B------:R-:W-:Y:S01]  /*1e20*/  LOP3.LUT R0, R27, 0xffffffe0, RZ, 0xc0, !PT ;  /* 0xffffffe01b007812 */ /* 0x000fe200078ec0ff */
[----:B------:R-:W1:Y:S01]  /*1e30*/  LDSM.16.M88.4 R172, [R8+0x8080] ;  /* 0x0080800008ac783b */ /* 0x000e620000000200 */
[----:B------:R-:W-:Y:S01]  /*1e40*/  ISETP.GE.OR P4, PT, R28, c[0x0][0x16c], !P1 ;  /* 0x00005b001c007a0c */ /* 0x000fe20004f86670 */
[----:B------:R-:W-:Y:S01]  /*1e50*/  IMAD.SHL.U32 R4, R19, 0x10, RZ ;  /* 0x0000001013047824 */ /* 0x000fe200078e00ff */
[----:B------:R-:W-:Y:S01]  /*1e60*/  ISETP.GE.AND P0, PT, R16, c[0x0][0x1fc], PT ;  /* 0x00007f0010007a0c */ /* 0x000fe20003f06270 */
[----:B------:R-:W1:Y:S01]  /*1e70*/  LDSM.16.M88.4 R176, [R7+0x8080] ;  /* 0x0080800007b0783b */ /* 0x000e620000000200 */
[----:B------:R-:W-:Y:S01]  /*1e80*/  IMAD.IADD R0, R151, 0x1, -R0 ;  /* 0x0000000197007824 */ /* 0x000fe200078e0a00 */
[----:B------:R-:W-:Y:S01]  /*1e90*/  CS2R R50, SRZ ;  /* 0x0000000000327805 */ /* 0x000fe2000001ff00 */
[----:B------:R-:W-:Y:S01]  /*1ea0*/  LOP3.LUT R10, R10, 0x10, R4, 0xf8, !PT ;  /* 0x000000100a0a7812 */ /* 0x000fe200078ef804 */
[----:B------:R-:W1:Y:S01]  /*1eb0*/  LDSM.16.M88.4 R184, [R9+0xa080] ;  /* 0x00a0800009b8783b */ /* 0x000e620000000200 */
[----:B------:R-:W-:Y:S01]  /*1ec0*/  CS2R R26, SRZ ;  /* 0x00000000001a7805 */ /* 0x000fe2000001ff00 */
[----:B------:R-:W-:-:S02]  /*1ed0*/  CS2R R24, SRZ ;  /* 0x0000000000187805 */ /* 0x000fc4000001ff00 */
        /* <DEDUP_REMOVED lines=8> */
[----:B------:R-:W-:Y:S06]  /*1f60*/  BAR.SYNC.DEFER_BLOCKING 0x0 ;  /* 0x0000000000007b1d */ /* 0x000fec0000010000 */
[----:B------:R-:W-:Y:S04]  /*1f70*/  STL.64 [R1+0x78], R44 ;  /* 0x0000782c01007387 */ /* 0x000fe80000100a00 */
[----:B------:R2:W-:Y:S04]  /*1f80*/  STL [R1+0x28], R2 ;  /* 0x0000280201007387 */ /* 0x0005e80000100800 */
[----:B------:R1:W-:Y:S04]  /*1f90*/  STL [R1+0x2c], R9 ;  /* 0x00002c0901007387 */ /* 0x0003e80000100800 */
[----:B------:R3:W-:Y:S04]  /*1fa0*/  STL [R1+0x34], R8 ;  /* 0x0000340801007387 */ /* 0x0007e80000100800 */
[----:B------:R4:W-:Y:S04]  /*1fb0*/  STL [R1+0x30], R7 ;  /* 0x0000300701007387 */ /* 0x0009e80000100800 */
[----:B------:R-:W-:Y:S01]  /*1fc0*/  @!PT LDS RZ, [RZ] ;  /* 0x00000000fffff984 */ /* 0x000fe20000000800 */
[----:B------:R-:W-:Y:S01]  /*1fd0*/  @!PT LDS RZ, [RZ] ;  /* 0x00000000fffff984 */ /* 0x000fe20000000800 */
[----:B------:R-:W-:Y:S01]  /*1fe0*/  @!PT LDS RZ, [RZ] ;  /* 0x00000000fffff984 */ /* 0x000fe20000000800 */
[----:B------:R4:W-:Y:S01]  /*1ff0*/  LDGSTS.E.BYPASS.LTC128B.128 [R41+0x8080], [R48.64], !P2 ;  /* 0x0808000030297fae */ /* 0x0009e2000d101d46 */
[----:B------:R-:W-:-:S02]  /*2000*/  ISETP.GE.OR P2, PT, R16, c[0x0][0x1fc], !P1 ;  /* 0x00007f0010007a0c */ /* 0x000fc40004f46670 */
[----:B------:R-:W-:Y:S01]  /*2010*/  SEL R16, RZ, 0x1, P0 ;  /* 0x00000001ff107807 */ /* 0x000fe20000000000 */
[----:B------:R4:W-:Y:S01]  /*2020*/  LDGSTS.E.BYPASS.LTC128B.128 [R41+0x9080], [R48.64+0x80], !P6 ;  /* 0x0908008030297fae */ /* 0x0009e2000f101d46 */
[----:B------:R-:W-:Y:S02]  /*2030*/  ISETP.GE.AND P0, PT, R28, c[0x0][0x1fc], PT ;  /* 0x00007f001c007a0c */ /* 0x000fe40003f06270 */
[----:B------:R-:W-:Y:S01]  /*2040*/  ISETP.GE.OR P6, PT, R32, c[0x0][0x1fc], !P1 ;  /* 0x00007f0020007a0c */ /* 0x000fe20004fc6670 */
[----:B------:R4:W-:Y:S01]  /*2050*/  LDGSTS.E.BYPASS.LTC128B.128 [R41+0xa080], [R48.64+0x100], !P5 ;  /* 0x0a08010030297fae */ /* 0x0009e2000e901d46 */
[----:B--2---:R-:W-:Y:S02]  /*2060*/  LOP3.LUT R2, R38, 0xfffffff0, RZ, 0xc0, !PT ;  /* 0xfffffff026027812 */ /* 0x004fe400078ec0ff */
[----:B------:R-:W-:Y:S01]  /*2070*/  ISETP.GE.AND P5, PT, R32, c[0x0][0x16c], PT ;  /* 0x00005b0020007a0c */ /* 0x000fe20003fa6270 */
[----:B------:R2:W-:Y:S01]  /*2080*/  LDGSTS.E.BYPASS.LTC128B.128 [R41+0xb080], [R48.64+0x180], !P4 ;  /* 0x0b08018030297fae */ /* 0x0005e2000e101d46 */
[----:B-1----:R-:W-:Y:S01]  /*2090*/  SHF.R.S32.HI R9, RZ, 0x1f, R0 ;  /* 0x0000001fff097819 */ /* 0x002fe20000011400 */
[----:B------:R-:W-:Y:S01]  /*20a0*/  IMAD.IADD R2, R151, 0x1, -R2 ;  /* 0x0000000197027824 */ /* 0x000fe200078e0a02 */
[----:B------:R-:W-:Y:S01]  /*20b0*/  SEL R11, RZ, 0xffffffff, P5 ;  /* 0xffffffffff0b7807 */ /* 0x000fe20002800000 */
[----:B------:R-:W-:Y:S01]  /*20c0*/  STL.64 [R1+0x90], R152 ;  /* 0x0000909801007387 */ /* 0x000fe20000100a00 */
[----:B------:R-:W-:Y:S01]  /*20d0*/  LEA.HI R5, R9, R0, RZ, 0x2 ;  /* 0x0000000009057211 */ /* 0x000fe200078f10ff */
[----:B---3--:R-:W-:Y:S01]  /*20e0*/  IMAD.SHL.U32 R8, R30, 0x20, RZ ;  /* 0x000000201e087824 */ /* 0x008fe200078e00ff */
[----:B------:R-:W-:Y:S01]  /*20f0*/  SHF.R.S32.HI R6, RZ, 0x1f, R2 ;  /* 0x0000001fff067819 */ /* 0x000fe20000011402 */
[----:B------:R-:W-:Y:S01]  /*2100*/  IMAD.SHL.U32 R11, R11, 0x2, RZ ;  /* 0x000000020b0b7824 */ /* 0x000fe200078e00ff */
[----:B------:R-:W-:Y:S01]  /*2110*/  ISETP.GE.AND P4, PT, R32, c[0x0][0x1fc], PT ;  /* 0x00007f0020007a0c */ /* 0x000fe20003f86270 */
[----:B------:R-:W-:Y:S01]  /*2120*/  CS2R R38, SRZ ;  /* 0x0000000000267805 */ /* 0x000fe2000001ff00 */
[----:B------:R-:W-:-:S02]  /*2130*/  LEA.HI R6, R6, R2, RZ, 0x3 ;  /* 0x0000000206067211 */ /* 0x000fc400078f18ff */
[----:B------:R-:W-:Y:S02]  /*2140*/  ISETP.GE.AND P5, PT, R28, c[0x0][0x16c], PT ;  /* 0x00005b001c007a0c */ /* 0x000fe40003fa6270 */
[C---:B----4-:R-:W-:Y:S01]  /*2150*/  LOP3.LUT R7, R6.reuse, 0xfffffff8, RZ, 0xc0, !PT ;  /* 0xfffffff806077812 */ /* 0x050fe200078ec0ff */
[----:B------:R-:W-:Y:S01]  /*2160*/  IMAD.SHL.U32 R6, R6, 0x40, RZ ;  /* 0x0000004006067824 */ /* 0x000fe200078e00ff */
[----:B------:R-:W-:Y:S02]  /*2170*/  SEL R12, RZ, 0xffffffff, P4 ;  /* 0xffffffffff0c7807 */ /* 0x000fe40002000000 */
[----:B------:R-:W-:Y:S01]  /*2180*/  LOP3.LUT R9, R18, 0x20, R8, 0xf8, !PT ;  /* 0x0000002012097812 */ /* 0x000fe200078ef808 */
[----:B------:R-:W-:Y:S01]  /*2190*/  IMAD.IADD R2, R2, 0x1, -R7 ;  /* 0x0000000102027824 */ /* 0x000fe200078e0a07 */
[----:B------:R-:W-:Y:S01]  /*21a0*/  LOP3.LUT R7, R5, 0xfffffffc, RZ, 0xc0, !PT ;  /* 0xfffffffc05077812 */ /* 0x000fe200078ec0ff */
[----:B------:R-:W-:Y:S01]  /*21b0*/  IMAD R8, R23, -0x8, R35 ;  /* 0xfffffff817087824 */ /* 0x000fe200078e0223 */
[----:B------:R-:W-:Y:S01]  /*21c0*/  LEA.HI R5, R5, R4, RZ, 0x1e ;  /* 0x0000000405057211 */ /* 0x000fe200078ff0ff */
[----:B------:R-:W-:Y:S01]  /*21d0*/  IMAD.SHL.U32 R4, R12, 0x2, RZ ;  /* 0x000000020c047824 */ /* 0x000fe200078e00ff */
[----:B------:R-:W-:Y:S01]  /*21e0*/  ISETP.GT.AND P4, PT, R151, 0x7, PT ;  /* 0x000000079700780c */ /* 0x000fe20003f84270 */
[----:B------:R-:W-:Y:S01]  /*21f0*/  IMAD.IADD R7, R0, 0x1, -R7 ;  /* 0x0000000100077824 */ /* 0x000fe200078e0a07 */
[----:B------:R-:W-:Y:S01]  /*2200*/  LOP3.LUT R0, R10, 0x8, R36, 0xf8, !PT ;  /* 0x000000080a007812 */ /* 0x000fe200078ef824 */
[----:B------:R1:W-:Y:S01]  /*2210*/  STL [R1+0x6c], R5 ;  /* 0x00006c0501007387 */ /* 0x0003e20000100800 */
[----:B------:R-:W-:Y:S01]  /*2220*/  SEL R13, RZ, 0x8, P5 ;  /* 0x00000008ff0d7807 */ /* 0x000fe20002800000 */
[----:B------:R-:W-:Y:S01]  /*2230*/  IMAD R10, R7, -0x2, R8 ;  /* 0xfffffffe070a7824 */ /* 0x000fe200078e0208 */
[----:B------:R-:W-:Y:S01]  /*2240*/  LOP3.LUT R8, R0, R14, RZ, 0x3c, !PT ;  /* 0x0000000e00087212 */ /* 0x000fe200078e3cff */
[----:B--2---:R-:W-:Y:S01]  /*2250*/  CS2R R48, SRZ ;  /* 0x0000000000307805 */ /* 0x004fe2000001ff00 */
[----:B------:R-:W-:Y:S01]  /*2260*/  LOP3.LUT R4, R4, 0x2, R16, 0xe2, !PT ;  /* 0x0000000204047812 */ /* 0x000fe200078ee210 */
[----:B------:R-:W-:Y:S01]  /*2270*/  CS2R R36, SRZ ;  /* 0x0000000000247805 */ /* 0x000fe2000001ff00 */
[----:B------:R-:W-:Y:S01]  /*2280*/  SEL R7, RZ, 0x4, P3 ;  /* 0x00000004ff077807 */ /* 0x000fe20001800000 */
[----:B------:R-:W-:Y:S01]  /*2290*/  CS2R R34, SRZ ;  /* 0x0000000000227805 */ /* 0x000fe2000001ff00 */
[----:B------:R-:W-:Y:S01]  /*22a0*/  LOP3.LUT P3, RZ, R2, 0x4, RZ, 0xc0, !PT ;  /* 0x0000000402ff7812 */ /* 0x000fe2000786c0ff */
[----:B------:R-:W-:Y:S01]  /*22b0*/  CS2R R22, SRZ ;  /* 0x0000000000167805 */ /* 0x000fe2000001ff00 */
[----:B------:R-:W-:-:S02]  /*22c0*/  LOP3.LUT R6, R6, 0xfffffe00, RZ, 0xc0, !PT ;  /* 0xfffffe0006067812 */ /* 0x000fc400078ec0ff */
[----:B------:R-:W-:Y:S02]  /*22d0*/  ISETP.GE.OR P5, PT, R33, c[0x0][0x1fc], !P1 ;  /* 0x00007f0021007a0c */ /* 0x000fe40004fa6670 */
[----:B------:R-:W-:Y:S01]  /*22e0*/  ISETP.GE.OR P1, PT, R28, c[0x0][0x1fc], !P1 ;  /* 0x00007f001c007a0c */ /* 0x000fe20004f26670 */
[----:B------:R-:W-:Y:S01]  /*22f0*/  CS2R R32, SRZ ;  /* 0x0000000000207805 */ /* 0x000fe2000001ff00 */
[----:B------:R-:W-:Y:S01]  /*2300*/  CS2R R28, SRZ ;  /* 0x00000000001c7805 */ /* 0x000fe2000001ff00 */
        /* <DEDUP_REMOVED lines=15> */
[----:B-1----:R-:W-:Y:S01]  /*2400*/  SHF.R.S32.HI R11, RZ, 0x5, R149 ;  /* 0x00000005ff0b7819 */ /* 0x002fe20000011495 */
[----:B------:R-:W-:Y:S01]  /*2410*/  CS2R R46, SRZ ;  /* 0x00000000002e7805 */ /* 0x000fe2000001ff00 */
[----:B--2---:R-:W-:Y:S01]  /*2420*/  IMAD.SHL.U32 R0, R2, 0x40, RZ ;  /* 0x0000004002007824 */ /* 0x004fe200078e00ff */
[----:B------:R-:W-:Y:S01]  /*2430*/  LOP3.LUT R2, R5, R4, R7, 0xfe, !PT ;  /* 0x0000000405027212 */ /* 0x000fe200078efe07 */
[----:B------:R-:W-:Y:S02]  /*2440*/  IMAD.SHL.U32 R5, R30, 0x8, RZ ;  /* 0x000000081e057824 */ /* 0x000fe400078e00ff */
[----:B------:R-:W-:Y:S01]  /*2450*/  IMAD.SHL.U32 R4, R21, 0x8, RZ ;  /* 0x0000000815047824 */ /* 0x000fe200078e00ff */
[----:B------:R-:W-:Y:S01]  /*2460*/  LOP3.LUT R0, R0, 0x1c0, RZ, 0xc0, !PT ;  /* 0x000001c000007812 */ /* 0x000fe200078ec0ff */
[----:B------:R1:W-:Y:S03]  /*2470*/  STL [R1+0x60], R2 ;  /* 0x0000600201007387 */ /* 0x0003e60000100800 */
        /* <DEDUP_REMOVED lines=26> */
[----:B------:R-:W-:-:S02]  /*2620*/  ISETP.GT.AND P2, PT, R10, 0x21, PT ;  /* 0x000000210a00780c */ /* 0x000fc40003f44270 */
[----:B------:R3:W-:Y:S04]  /*2630*/  STL [R1+0x38], R3 ;  /* 0x0000380301007387 */ /* 0x0007e80000100800 */
        /* <DEDUP_REMOVED lines=9> */
[----:B------:R-:W-:Y:S01]  /*26d0*/  ISETP.GT.AND P3, PT, R10, 0x20, PT ;  /* 0x000000200a00780c */ /* 0x000fe20003f64270 */
        /* <DEDUP_REMOVED lines=10> */
.L_x_134:
        /* <DEDUP_REMOVED lines=326> */
.L_x_132:
        /* <DEDUP_REMOVED lines=88> */
.L_x_133:
        /* <DEDUP_REMOVED lines=168> */
.L_x_131:
[----:B------:R-:W-:Y:S05]  /*4be0*/  @P1 EXIT ;  /* 0x000000000000194d */ /* 0x000fea0003800000 */
[----:B------:R-:W3:Y:S01]  /*4bf0*/  LDL.LU R9, [R1+0xa8] ;  /* 0x0000a80001097983 */ /* 0x000ee20000300800 */
[----:B------:R-:W-:-:S04]  /*4c00*/  ISETP.NE.U32.AND P2, PT, RZ, c[0x0][0x360], PT ;  /* 0x0000d800ff007a0c */ /* 0x000fc80003f45070 */
[----:B------:R-:W-:-:S13]  /*4c10*/  ISETP.NE.AND.EX P2, PT, RZ, c[0x0][0x364], PT, P2 ;  /* 0x0000d900ff007a0c */ /* 0x000fda0003f45320 */
[----:B--2---:R-:W-:-:S04]  /*4c20*/  @P2 IMAD.MOV.U32 R2, RZ, RZ, 0x4 ;  /* 0x00000004ff022424 */ /* 0x004fc800078e00ff */
[----:B---3--:R-:W-:-:S05]  /*4c30*/  @P2 IMAD.WIDE R2, R9, R2, c[0x0][0x360] ;  /* 0x0000d80009022625 */ /* 0x008fca00078e0202 */
[----:B-----5:R2:W3:Y:S01]  /*4c40*/  @P2 LDG.E R0, [R2.64] ;  /* 0x0000000602002981 */ /* 0x0204e2000c1e1900 */
[----:B------:R-:W4:Y:S01]  /*4c50*/  S2UR UR5, SR_CTAID.X ;  /* 0x00000000000579c3 */ /* 0x000f220000002500 */
[----:B------:R-:W-:Y:S02]  /*4c60*/  IMAD.MOV.U32 R4, RZ, RZ, c[0x0][0x338] ;  /* 0x0000ce00ff047624 */ /* 0x000fe400078e00ff */
[----:B------:R-:W1:Y:S04]  /*4c70*/  S2R R5, SR_TID.X ;  /* 0x0000000000057919 */ /* 0x000e680000002100 */
[----:B------:R-:W-:Y:S01]  /*4c80*/  BAR.SYNC.DEFER_BLOCKING 0x1, 0x100 ;  /* 0x0044000000007b1d */ /* 0x000fe20000010000 */
[----:B------:R-:W-:-:S05]  /*4c90*/  ISETP.NE.AND P0, PT, R4, 0x1, PT ;  /* 0x000000010400780c */ /* 0x000fca0003f05270 */
[----:B--2---:R-:W2:Y:S01]  /*4ca0*/  S2R R3, SR_CTAID.Y ;  /* 0x0000000000037919 */ /* 0x004ea20000002600 */
[----:B----4-:R-:W-:Y:S01]  /*4cb0*/  USHF.L.U32 UR5, UR5, 0xe, URZ ;  /* 0x0000000e05057899 */ /* 0x010fe2000800063f */
[----:B-1----:R-:W-:-:S03]  /*4cc0*/  SHF.R.S32.HI R6, RZ, 0x1f, R5 ;  /* 0x0000001fff067819 */ /* 0x002fc60000011405 */
[----:B------:R-:W-:-:S03]  /*4cd0*/  USHF.R.S32.HI UR4, URZ, 0x1f, UR5 ;  /* 0x0000001f3f047899 */ /* 0x000fc60008011405 */
[----:B--2---:R-:W-:-:S04]  /*4ce0*/  @P0 IMAD.HI.U32 R4, R3, c[0x0][0x33c], RZ ;  /* 0x0000cf0003040a27 */ /* 0x004fc800078e00ff */
[----:B---3--:R-:W-:-:S05]  /*4cf0*/  @P2 IMAD R0, R9, 0x40, R0 ;  /* 0x0000004009002824 */ /* 0x008fca00078e0200 */
[----:B------:R-:W-:-:S04]  /*4d00*/  @P2 SHF.R.S32.HI R2, RZ, 0x1f, R0 ;  /* 0x0000001fff022819 */ /* 0x000fc80000011400 */
[----:B------:R-:W-:Y:S01]  /*4d10*/  @P2 LEA.HI R2, R2, R0, RZ, 0x6 ;  /* 0x0000000002022211 */ /* 0x000fe200078f30ff */
[----:B------:R-:W-:Y:S01]  /*4d20*/  IMAD.MOV.U32 R0, RZ, RZ, R3 ;  /* 0x000000ffff007224 */ /* 0x000fe200078e0003 */
[----:B------:R-:W-:Y:S02]  /*4d30*/  @P0 SHF.R.U32.HI R0, RZ, c[0x0][0x340], R4 ;  /* 0x0000d000ff000a19 */ /* 0x000fe40000011604 */
[----:B------:R-:W-:Y:S02]  /*4d40*/  @P2 SHF.L.U32 R2, R2, 0x8, RZ ;  /* 0x0000000802022819 */ /* 0x000fe400000006ff */
[----:B------:R-:W-:Y:S02]  /*4d50*/  SHF.R.S32.HI R4, RZ, 0x1f, R0 ;  /* 0x0000001fff047819 */ /* 0x000fe40000011400 */
[----:B------:R-:W-:-:S04]  /*4d60*/  @P2 LOP3.LUT R2, R2, 0xffffc000, RZ, 0xc0, !PT ;  /* 0xffffc00002022812 */ /* 0x000fc800078ec0ff */
[----:B------:R-:W-:Y:S02]  /*4d70*/  @P2 SHF.R.S32.HI R3, RZ, 0x1f, R2 ;  /* 0x0000001fff032819 */ /* 0x000fe40000011402 */
[----:B------:R-:W-:-:S06]  /*4d80*/  @!P2 CS2R R2, SRZ ;  /* 0x000000000002a805 */ /* 0x000fcc000001ff00 */
[----:B------:R-:W-:Y:S01]  /*4d90*/  IADD3 R2, P1, P0, R2, UR5, R5 ;  /* 0x0000000502027c10 */ /* 0x000fe2000f83e005 */
[C---:B------:R-:W-:Y:S02]  /*4da0*/  IMAD R5, R4.reuse, c[0x0][0x328], RZ ;  /* 0x0000ca0004057a24 */ /* 0x040fe400078e02ff */
[----:B------:R-:W-:Y:S01]  /*4db0*/  IMAD R4, R4, c[0x0][0x300], RZ ;  /* 0x0000c00004047a24 */ /* 0x000fe200078e02ff */
[----:B------:R-:W-:Y:S01]  /*4dc0*/  IADD3.X R3, R3, UR4, R6, P1, P0 ;  /* 0x0000000403037c10 */ /* 0x000fe20008fe0406 */
[C---:B------:R-:W-:Y:S01]  /*4dd0*/  IMAD R7, R0.reuse, c[0x0][0x32c], R5 ;  /* 0x0000cb0000077a24 */ /* 0x040fe200078e0205 */
[----:B------:R-:W-:Y:S01]  /*4de0*/  SHF.R.S32.HI R6, RZ, 0x1f, R9 ;  /* 0x0000001fff067819 */ /* 0x000fe20000011409 */
[C---:B------:R-:W-:Y:S02]  /*4df0*/  IMAD R8, R0.reuse, c[0x0][0x304], R4 ;  /* 0x0000c10000087a24 */ /* 0x040fe400078e0204 */
[----:B------:R-:W-:-:S04]  /*4e00*/  IMAD.WIDE.U32 R4, R0, c[0x0][0x328], R2 ;  /* 0x0000ca0000047a25 */ /* 0x000fc800078e0002 */
[----:B------:R-:W-:Y:S01]  /*4e10*/  IMAD.WIDE.U32 R2, R0, c[0x0][0x300], R2 ;  /* 0x0000c00000027a25 */ /* 0x000fe200078e0002 */
[----:B------:R-:W-:Y:S02]  /*4e20*/  SEL R0, R6, RZ, !P2 ;  /* 0x000000ff06007207 */ /* 0x000fe40005000000 */
[----:B------:R-:W-:Y:S01]  /*4e30*/  SEL R6, R9, RZ, !P2 ;  /* 0x000000ff09067207 */ /* 0x000fe20005000000 */
[----:B------:R-:W-:Y:S01]  /*4e40*/  IMAD.IADD R5, R5, 0x1, R7 ;  /* 0x0000000105057824 */ /* 0x000fe200078e0207 */
[----:B------:R-:W-:Y:S01]  /*4e50*/  IADD3 R3, R3, R8, RZ ;  /* 0x0000000803037210 */ /* 0x000fe20007ffe0ff */
[C---:B------:R-:W-:Y:S02]  /*4e60*/  IMAD R10, R0.reuse, c[0x0][0x330], RZ ;  /* 0x0000cc00000a7a24 */ /* 0x040fe400078e02ff */
[----:B------:R-:W-:Y:S02]  /*4e70*/  IMAD R0, R0, c[0x0][0x308], RZ ;  /* 0x0000c20000007a24 */ /* 0x000fe400078e02ff */
[----:B------:R-:W-:-:S02]  /*4e80*/  IMAD R10, R6, c[0x0][0x334], R10 ;  /* 0x0000cd00060a7a24 */ /* 0x000fc400078e020a */
[----:B------:R-:W-:-:S04]  /*4e90*/  IMAD.WIDE.U32 R8, R6, c[0x0][0x330], R4 ;  /* 0x0000cc0006087a25 */ /* 0x000fc800078e0004 */
[----:B------:R-:W-:Y:S01]  /*4ea0*/  IMAD R0, R6, c[0x0][0x30c], R0 ;  /* 0x0000c30006007a24 */ /* 0x000fe200078e0200 */
[----:B------:R-:W-:Y:S01]  /*4eb0*/  LEA R4, P1, R8, c[0x0][0x310], 0x2 ;  /* 0x0000c40008047a11 */ /* 0x000fe200078210ff */
[----:B------:R-:W-:-:S04]  /*4ec0*/  IMAD.WIDE.U32 R6, R6, c[0x0][0x308], R2 ;  /* 0x0000c20006067a25 */ /* 0x000fc800078e0002 */
[----:B------:R-:W-:Y:S01]  /*4ed0*/  IMAD.IADD R3, R9, 0x1, R10 ;  /* 0x0000000109037824 */ /* 0x000fe200078e020a */
[----:B------:R-:W-:Y:S02]  /*4ee0*/  IADD3 R0, R7, R0, RZ ;  /* 0x0000000007007210 */ /* 0x000fe40007ffe0ff */
[----:B------:R-:W-:Y:S02]  /*4ef0*/  LEA R2, P0, R6, c[0x0][0x2e8], 0x2 ;  /* 0x0000ba0006027a11 */ /* 0x000fe400078010ff */
[----:B------:R-:W-:Y:S02]  /*4f00*/  LEA.HI.X R5, R8, c[0x0][0x314], R3, 0x2, P1 ;  /* 0x0000c50008057a11 */ /* 0x000fe400008f1403 */
[----:B------:R-:W-:-:S03]  /*4f10*/  LEA.HI.X R3, R6, c[0x0][0x2ec], R0, 0x2, P0 ;  /* 0x0000bb0006037a11 */ /* 0x000fc600000f1400 */
        /* <DEDUP_REMOVED lines=129> */
.L_x_135:
        /* <DEDUP_REMOVED lines=13> */
.L_x_1149:


//--------------------- .text._ZN7cutlass13device_kernelIN5flash19enable_sm80_to_sm89INS1_16FlashAttnBwdSm80INS1_25CollectiveMainloopBwdSm80ILi1ELi1EN4cute5tupleIJNS5_1CILi32EEENS7_ILi64EEENS7_ILi256EEEEEENS_6half_tEfNS_4arch4Sm80ELb0ELb1ELb1ELb0ELb0ELb0ELb0ELb0ELi2ELi2ELi2ELi1ELb1EEENS1_21CollectiveEpilogueBwdISB_SC_SE_Li256ELb0ELb0ELi4EEENS1_19SingleTileSchedulerILb0ELb0ELb0ELi64EEEEEEEEEvNT_6ParamsE --------------------------
	.section	.text._ZN7cutlass13device_kernelIN5flash19enable_sm80_to_sm89INS1_16FlashAttnBwdSm80INS1_25CollectiveMainloopBwdSm80ILi1ELi1EN4cute5tupleIJNS5_1CILi32EEENS7_ILi64EEENS7_ILi256EEEEEENS_6half_tEfNS_4arch4Sm80ELb0ELb1ELb1ELb0ELb0ELb0ELb0ELb0ELi2ELi2ELi2ELi1ELb1EEENS1_21CollectiveEpilogueBwdISB_SC_SE_Li256ELb0ELb0ELi4EEENS1_19SingleTileSchedulerILb0ELb0ELb0ELi64EEEEEEEEEvNT_6ParamsE,"ax",@progbits
	.sectioninfo	@"SHI_REGISTERS=255"
	.align	128
.text._ZN7cutlass13device_kernelIN5flash19enable_sm80_to_sm89INS1_16FlashAttnBwdSm80INS1_25CollectiveMainloopBwdSm80ILi1ELi1EN4cute5tupleIJNS5_1CILi32EEENS7_ILi64EEENS7_ILi256EEEEEENS_6half_tEfNS_4arch4Sm80ELb0ELb1ELb1ELb0ELb0ELb0ELb0ELb0ELi2ELi2ELi2ELi1ELb1EEENS1_21CollectiveEpilogueBwdISB_SC_SE_Li256ELb0ELb0ELi4EEENS1_19SingleTileSchedulerILb0ELb0ELb0ELi64EEEEEEEEEvNT_6ParamsE:
        .type           _ZN7cutlass13device_kernelIN5flash19enable_sm80_to_sm89INS1_16FlashAttnBwdSm80INS1_25CollectiveMainloopBwdSm80ILi1ELi1EN4cute5tupleIJNS5_1CILi32EEENS7_ILi64EEENS7_ILi256EEEEEENS_6half_tEfNS_4arch4Sm80ELb0ELb1ELb1ELb0ELb0ELb0ELb0ELb0ELi2ELi2ELi2ELi1ELb1EEENS1_21CollectiveEpilogueBwdISB_SC_SE_Li256ELb0ELb0ELi4EEENS1_19SingleTileSchedulerILb0ELb0ELb0ELi64EEEEEEEEEvNT_6ParamsE,@function
        .size           _ZN7cutlass13device_kernelIN5flash19enable_sm80_to_sm89INS1_16FlashAttnBwdSm80INS1_25CollectiveMainloopBwdSm80ILi1ELi1EN4cute5tupleIJNS5_1CILi32EEENS7_ILi64EEENS7_ILi256EEEEEENS_6half_tEfNS_4arch4Sm80ELb0ELb1ELb1ELb0ELb0ELb0ELb0ELb0ELi2ELi2ELi2ELi1ELb1EEENS1_21CollectiveEpilogueBwdISB_SC_SE_Li256ELb0ELb0ELi4EEENS1_19SingleTileSchedulerILb0ELb0ELb0ELi64EEEEEEEEEvNT_6ParamsE,(.L_x_1150 - _ZN7cutlass13device_kernelIN5flash19enable_sm80_to_sm89INS1_16FlashAttnBwdSm80INS1_25CollectiveMainloopBwdSm80ILi1ELi1EN4cute5tupleIJNS5_1CILi32EEENS7_ILi64EEENS7_ILi256EEEEEENS_6half_tEfNS_4arch4Sm80ELb0ELb1ELb1ELb0ELb0ELb0ELb0ELb0ELi2ELi2ELi2ELi1ELb1EEENS1_21CollectiveEpilogueBwdISB_SC_SE_Li256ELb0ELb0ELi4EEENS1_19SingleTileSchedulerILb0ELb0ELb0ELi64EEEEEEEEEvNT_6ParamsE)
        .other          _ZN7cutlass13device_kernelIN5flash19enable_sm80_to_sm89INS1_16FlashAttnBwdSm80INS1_25CollectiveMainloopBwdSm80ILi1ELi1EN4cute5tupleIJNS5_1CILi32EEENS7_ILi64EEENS7_ILi256EEEEEENS_6half_tEfNS_4arch4Sm80ELb0ELb1ELb1ELb0ELb0ELb0ELb0ELb0ELi2ELi2ELi2ELi1ELb1EEENS1_21CollectiveEpilogueBwdISB_SC_SE_Li256ELb0ELb0ELi4EEENS1_19SingleTileSchedulerILb0ELb0ELb0ELi64EEEEEEEEEvNT_6ParamsE,@"STO_CUDA_ENTRY STV_DEFAULT"
_ZN7cutlass13device_kernelIN5flash19enable_sm80_to_sm89INS1_16FlashAttnBwdSm80INS1_25CollectiveMainloopBwdSm80ILi1ELi1EN4cute5tupleIJNS5_1CILi32EEENS7_ILi64EEENS7_ILi256EEEEEENS_6half_tEfNS_4arch4Sm80ELb0ELb1ELb1ELb0ELb0ELb0ELb0ELb0ELi2ELi2ELi2ELi1ELb1EEENS1_21CollectiveEpilogueBwdISB_SC_SE_Li256ELb0ELb0ELi4EEENS1_19SingleTileSchedulerILb0ELb0ELb0ELi64EEEEEEEEEvNT_6ParamsE:
[----:B------:R-:W-:-:S03]  /*0000*/  MOV R1, c[0x0][0x28] ;  /* 0x00000a0000017a02 */ /* 0x000fc60000000f00 */
[----:B------:R-:W1:Y:S01]  /*0010*/  S2UR UR11, SR_CTAID.Z ;  /* 0x00000000000b79c3 */ /* 0x000e620000002700 */
[----:B------:R-:W-:Y:S02]  /*0020*/  IADD3 R1, R1, -0xd0, RZ ;  /* 0xffffff3001017810 */ /* 0x000fe40007ffe0ff */
[----:B-1----:R-:W-:-:S13]  /*0030*/  ISETP.LE.AND P0, PT, RZ, UR11, PT ;  /* 0x0000000bff007c0c */ /* 0x002fda000bf03270 */
[----:B------:R-:W-:Y:S05]  /*0040*/  @!P0 EXIT ;  /* 0x000000000000894d */ /* 0x000fea0003800000 */
[----:B------:R-:W1:Y:S01]  /*0050*/  S2R R78, SR_TID.X ;  /* 0x00000000004e7919 */ /* 0x000e620000002100 */
[----:B------:R-:W2:Y:S01]  /*0060*/  S2UR UR10, SR_CTAID.X ;  /* 0x00000000000a79c3 */ /* 0x000ea20000002500 */
[----:B------:R-:W-:Y:S02]  /*0070*/  UMOV UR5, 0x1f ;  /* 0x0000001f00057882 */ /* 0x000fe40000000000 */
[----:B------:R-:W-:Y:S02]  /*0080*/  ULDC UR4, c[0x0][0x168] ;  /* 0x00005a0000047ab9 */ /* 0x000fe40000000800 */
[----:B------:R-:W-:-:S03]  /*0090*/  UIADD3 UR5, UR5, UR4, URZ ;  /* 0x0000000405057290 */ /* 0x000fc6000fffe03f */
[----:B------:R-:W3:Y:S01]  /*00a0*/  S2UR UR24, SR_CTAID.Y ;  /* 0x00000000001879c3 */ /* 0x000ee20000002600 */
[----:B------:R-:W-:-:S04]  /*00b0*/  USHF.R.S32.HI UR4, URZ, 0x1f, UR5 ;  /* 0x0000001f3f047899 */ /* 0x000fc80008011405 */
[----:B------:R-:W-:-:S04]  /*00c0*/  ULEA.HI UR4, UR4, UR5, URZ, 0x5 ;  /* 0x0000000504047291 */ /* 0x000fc8000f8f283f */
[----:B------:R-:W-:Y:S01]  /*00d0*/  USHF.R.S32.HI UR14, URZ, 0x5, UR4 ;  /* 0x000000053f0e7899 */ /* 0x000fe20008011404 */
[----:B-1----:R1:W-:Y:S01]  /*00e0*/  STL [R1+0x70], R78 ;  /* 0x0000704e01007387 */ /* 0x0023e20000100800 */
[----:B--2---:R-:W-:-:S13]  /*00f0*/  ISETP.LE.AND P0, PT, RZ, UR10, PT ;  /* 0x0000000aff007c0c */ /* 0x004fda000bf03270 */
[----:B---3--:R-:W-:Y:S05]  /*0100*/  @!P0 BRA `(.L_x_136) ;  /* 0x000000c000008947 */ /* 0x008fea0003800000 */
[----:B------:R-:W-:Y:S02]  /*0110*/  ULDC UR4, c[0x0][0x168] ;  /* 0x00005a0000047ab9 */ /* 0x000fe40000000800 */
[----:B------:R-:W-:-:S04]  /*0120*/  ULEA UR4, UR10, UR4, 0x6 ;  /* 0x000000040a047291 */ /* 0x000fc8000f8e303f */
[----:B------:R-:W-:-:S03]  /*0130*/  UIADD3 UR5, UR4, 0x5f, URZ ;  /* 0x0000005f04057890 */ /* 0x000fc6000fffe03f */
[----:B------:R-:W-:Y:S02]  /*0140*/  ULDC UR4, c[0x0][0x198] ;  /* 0x0000660000047ab9 */ /* 0x000fe40000000800 */
[----:B------:R-:W-:-:S03]  /*0150*/  UIADD3 UR4, UR5, -UR4, URZ ;  /* 0x8000000405047290 */ /* 0x000fc6000fffe03f */
[----:B------:R-:W-:Y:S02]  /*0160*/  ULDC UR5, c[0x0][0x2a0] ;  /* 0x0000a80000057ab9 */ /* 0x000fe40000000800 */
[----:B------:R-:W-:-:S04]  /*0170*/  UIADD3 UR5, UR4, UR5, URZ ;  /* 0x0000000504057290 */ /* 0x000fc8000fffe03f */
[----:B------:R-:W-:-:S04]  /*0180*/  USHF.R.S32.HI UR4, URZ, 0x1f, UR5 ;  /* 0x0000001f3f047899 */ /* 0x000fc80008011405 */
[----:B------:R-:W-:-:S04]  /*0190*/  ULEA.HI UR4, UR4, UR5, URZ, 0x5 ;  /* 0x0000000504047291 */ /* 0x000fc8000f8f283f */
[----:B------:R-:W-:-:S04]  /*01a0*/  USHF.R.S32.HI UR4, URZ, 0x5, UR4 ;  /* 0x000000053f047899 */ /* 0x000fc80008011404 */
[----:B------:R-:W-:-:S04]  /*01b0*/  UISETP.LT.AND UP0, UPT, UR14, UR4, UPT ;  /* 0x000000040e00728c */ /* 0x000fc8000bf01270 */
[----:B------:R-:W-:Y:S02]  /*01c0*/  USEL UR14, UR14, UR4, UP0 ;  /* 0x000000040e0e7287 */ /* 0x000fe40008000000 */
.L_x_136:
[----:B------:R-:W-:Y:S01]  /*01d0*/  USHF.L.U32 UR13, UR10, 0x6, URZ ;  /* 0x000000060a0d7899 */ /* 0x000fe2000800063f */
[----:B------:R-:W-:Y:S01]  /*01e0*/  PLOP3.LUT P1, PT, PT, PT, PT, 0x80, 0x0 ;  /* 0x000000000000781c */ /* 0x000fe20003f2f070 */
[----:B------:R-:W-:Y:S01]  /*01f0*/  ULDC UR6, c[0x0][0x168] ;  /* 0x00005a0000067ab9 */ /* 0x000fe20000000800 */
[----:B------:R-:W-:Y:S01]  /*0200*/  CS2R R136, SRZ ;  /* 0x0000000000887805 */ /* 0x000fe2000001ff00 */
[----:B------:R-:W-:Y:S01]  /*0210*/  UIADD3 UR6, UR13, UR6, URZ ;  /* 0x000000060d067290 */ /* 0x000fe2000fffe03f */
[----:B------:R-:W-:Y:S01]  /*0220*/  CS2R R140, SRZ ;  /* 0x00000000008c7805 */ /* 0x000fe2000001ff00 */
[----:B------:R-:W-:Y:S01]  /*0230*/  ULDC UR5, c[0x0][0x198] ;  /* 0x0000660000057ab9 */ /* 0x000fe20000000800 */
[----:B------:R-:W-:Y:S01]  /*0240*/  IMAD.MOV.U32 R142, RZ, RZ, RZ ;  /* 0x000000ffff8e7224 */ /* 0x000fe200078e00ff */
[----:B------:R-:W-:Y:S01]  /*0250*/  UIADD3 UR5, UR6, -UR5, URZ ;  /* 0x8000000506057290 */ /* 0x000fe2000fffe03f */
[----:B------:R-:W-:Y:S01]  /*0260*/  CS2R R138, SRZ ;  /* 0x00000000008a7805 */ /* 0x000fe2000001ff00 */
[----:B------:R-:W-:Y:S01]  /*0270*/  ULDC UR4, c[0x0][0x2a4] ;  /* 0x0000a90000047ab9 */ /* 0x000fe20000000800 */
[----:B------:R-:W-:Y:S01]  /*0280*/  CS2R R10, SRZ ;  /* 0x00000000000a7805 */ /* 0x000fe2000001ff00 */
[----:B------:R-:W-:Y:S01]  /*0290*/  UIADD3 UR5, UR5, -UR4, URZ ;  /* 0x8000000405057290 */ /* 0x000fe2000fffe03f */
[----:B------:R-:W-:Y:S01]  /*02a0*/  IMAD.MOV.U32 R130, RZ, RZ, RZ ;  /* 0x000000ffff827224 */ /* 0x000fe200078e00ff */
[----:B------:R-:W-:Y:S01]  /*02b0*/  ULDC.64 UR20, c[0x0][0x118] ;  /* 0x0000460000147ab9 */ /* 0x000fe20000000a00 */
[----:B------:R-:W-:Y:S01]  /*02c0*/  CS2R R128, SRZ ;  /* 0x0000000000807805 */ /* 0x000fe2000001ff00 */
        /* <DEDUP_REMOVED lines=8> */
[----:B------:R-:W-:Y:S01]  /*0350*/  USHF.R.S32.HI UR12, URZ, 0x5, UR4 ;  /* 0x000000053f0c7899 */ /* 0x000fe20008011404 */
[----:B------:R-:W-:Y:S01]  /*0360*/  CS2R R114, SRZ ;  /* 0x0000000000727805 */ /* 0x000fe2000001ff00 */
[----:B------:R-:W-:Y:S01]  /*0370*/  CS2R R112, SRZ ;  /* 0x0000000000707805 */ /* 0x000fe2000001ff00 */
[----:B------:R-:W-:Y:S01]  /*0380*/  CS2R R110, SRZ ;  /* 0x00000000006e7805 */ /* 0x000fe2000001ff00 */
[----:B------:R-:W-:Y:S01]  /*0390*/  UISETP.LT.AND UP0, UPT, URZ, UR12, UPT ;  /* 0x0000000c3f00728c */ /* 0x000fe2000bf01270 */
[----:B------:R-:W-:Y:S01]  /*03a0*/  CS2R R108, SRZ ;  /* 0x00000000006c7805 */ /* 0x000fe2000001ff00 */
[----:B------:R-:W-:Y:S01]  /*03b0*/  CS2R R102, SRZ ;  /* 0x0000000000667805 */ /* 0x000fe2000001ff00 */
[----:B------:R-:W-:Y:S01]  /*03c0*/  CS2R R100, SRZ ;  /* 0x0000000000647805 */ /* 0x000fe2000001ff00 */
[----:B------:R-:W-:Y:S01]  /*03d0*/  USEL UR12, URZ, UR12, !UP0 ;  /* 0x0000000c3f0c7287 */ /* 0x000fe2000c000000 */
[----:B------:R-:W-:Y:S01]  /*03e0*/  CS2R R106, SRZ ;  /* 0x00000000006a7805 */ /* 0x000fe2000001ff00 */
[----:B------:R-:W-:Y:S01]  /*03f0*/  CS2R R104, SRZ ;  /* 0x0000000000687805 */ /* 0x000fe2000001ff00 */
[----:B------:R-:W-:Y:S01]  /*0400*/  CS2R R98, SRZ ;  /* 0x0000000000627805 */ /* 0x000fe2000001ff00 */
[----:B------:R-:W-:Y:S01]  /*0410*/  UISETP.GT.AND UP0, UPT, UR14, UR12, UPT ;  /* 0x0000000c0e00728c */ /* 0x000fe2000bf04270 */
[----:B------:R-:W-:Y:S01]  /*0420*/  CS2R R96, SRZ ;  /* 0x0000000000607805 */ /* 0x000fe2000001ff00 */
[----:B------:R-:W-:Y:S01]  /*0430*/  CS2R R94, SRZ ;  /* 0x00000000005e7805 */ /* 0x000fe2000001ff00 */
[----:B------:R-:W-:Y:S01]  /*0440*/  CS2R R92, SRZ ;  /* 0x00000000005c7805 */ /* 0x000fe2000001ff00 */
[----:B------:R-:W-:Y:S01]  /*0450*/  CS2R R86, SRZ ;  /* 0x0000000000567805 */ /* 0x000fe2000001ff00 */
[----:B------:R-:W-:Y:S01]  /*0460*/  CS2R R84, SRZ ;  /* 0x0000000000547805 */ /* 0x000fe2000001ff00 */
[----:B------:R-:W-:Y:S01]  /*0470*/  PLOP3.LUT P0, PT, PT, PT, UP0, 0x80, 0x0 ;  /* 0x000000000000781c */ /* 0x000fe20003f0f008 */
[----:B------:R-:W-:Y:S01]  /*0480*/  CS2R R90, SRZ ;  /* 0x00000000005a7805 */ /* 0x000fe2000001ff00 */
[----:B------:R-:W-:Y:S01]  /*0490*/  CS2R R88, SRZ ;  /* 0x0000000000587805 */ /* 0x000fe2000001ff00 */
[----:B------:R-:W-:Y:S01]  /*04a0*/  MOV R83, RZ ;  /* 0x000000ff00537202 */ /* 0x000fe20000000f00 */
        /* <DEDUP_REMOVED lines=37> */
[----:B------:R-:W-:Y:S01]  /*0700*/  USHF.R.S32.HI UR9, URZ, 0x1f, UR11 ;  /* 0x0000001f3f097899 */ /* 0x000fe2000801140b */
[--C-:B------:R-:W-:Y:S01]  /*0710*/  IMAD.MOV.U32 R76, RZ, RZ, R78.reuse ;  /* 0x000000ffff4c7224 */ /* 0x100fe200078e004e */
[----:B------:R-:W-:Y:S01]  /*0720*/  ULDC.64 UR4, c[0x0][0x1e8] ;  /* 0x00007a0000047ab9 */ /* 0x000fe20000000a00 */
[----:B------:R-:W-:Y:S01]  /*0730*/  IMAD.MOV.U32 R76, RZ, RZ, R78 ;  /* 0x000000ffff4c7224 */ /* 0x000fe200078e004e */
[----:B------:R-:W-:Y:S01]  /*0740*/  UIMAD UR4, UR9, UR4, URZ ;  /* 0x00000004090472a4 */ /* 0x000fe2000f8e023f */
[----:B------:R-:W-:Y:S01]  /*0750*/  IMAD.MOV.U32 R77, RZ, RZ, R79 ;  /* 0x000000ffff4d7224 */ /* 0x000fe200078e004f */
[----:B------:R-:W-:Y:S01]  /*0760*/  USHF.R.S32.HI UR25, URZ, 0x1f, UR24 ;  /* 0x0000001f3f197899 */ /* 0x000fe20008011418 */
[----:B------:R-:W-:Y:S01]  /*0770*/  IMAD.U32 R2, RZ, RZ, UR24 ;  /* 0x00000018ff027e24 */ /* 0x000fe2000f8e00ff */
[----:B------:R-:W-:Y:S01]  /*0780*/  ULDC.64 UR6, c[0x0][0x288] ;  /* 0x0000a20000067ab9 */ /* 0x000fe20000000a00 */
[--C-:B------:R-:W-:Y:S01]  /*0790*/  SHF.R.S32.HI R77, RZ, 0x1f, R76.reuse ;  /* 0x0000001fff4d7819 */ /* 0x100fe2000001144c */
[----:B------:R-:W-:Y:S01]  /*07a0*/  UIMAD UR23, UR11, UR5, UR4 ;  /* 0x000000050b1772a4 */ /* 0x000fe2000f8e0204 */
[C---:B------:R-:W-:Y:S01]  /*07b0*/  IMAD.SHL.U32 R10, R76.reuse, 0x4, RZ ;  /* 0x000000044c0a7824 */ /* 0x040fe200078e00ff */
[----:B------:R-:W-:Y:S01]  /*07c0*/  UIMAD UR6, UR25, UR6, URZ ;  /* 0x00000006190672a4 */ /* 0x000fe2000f8e023f */
[----:B------:R-:W-:Y:S01]  /*07d0*/  ISETP.GT.AND P1, PT, R76, 0x7, PT ;  /* 0x000000074c00780c */ /* 0x000fe20003f24270 */
[----:B------:R-:W-:Y:S01]  /*07e0*/  ULDC.64 UR4, c[0x0][0x238] ;  /* 0x00008e0000047ab9 */ /* 0x000fe20000000a00 */
[----:B------:R-:W-:Y:S01]  /*07f0*/  IMAD.WIDE.U32 R2, R2, c[0x0][0x238], R76 ;  /* 0x00008e0002027a25 */ /* 0x000fe200078e004c */
[----:B------:R-:W-:Y:S01]  /*0800*/  UIMAD UR4, UR25, UR4, URZ ;  /* 0x00000004190472a4 */ /* 0x000fe2000f8e023f */
[----:B------:R-:W-:Y:S01]  /*0810*/  SHF.R.S32.HI R11, RZ, 0x1f, R10 ;  /* 0x0000001fff0b7819 */ /* 0x000fe2000001140a */
[----:B------:R-:W-:Y:S01]  /*0820*/  UIMAD UR22, UR24, UR7, UR6 ;  /* 0x00000007181672a4 */ /* 0x000fe2000f8e0206 */
[----:B------:R-:W-:Y:S01]  /*0830*/  IMAD.U32 R6, RZ, RZ, UR24 ;  /* 0x00000018ff067e24 */ /* 0x000fe2000f8e00ff */
[----:B------:R-:W-:Y:S01]  /*0840*/  UIMAD UR6, UR24, UR5, UR4 ;  /* 0x00000005180672a4 */ /* 0x000fe2000f8e0204 */
[----:B------:R-:W-:Y:S01]  /*0850*/  IMAD.U32 R4, RZ, RZ, UR24 ;  /* 0x00000018ff047e24 */ /* 0x000fe2000f8e00ff */
[----:B------:R-:W-:Y:S01]  /*0860*/  ULDC.64 UR16, c[0x0][0x270] ;  /* 0x00009c0000107ab9 */ /* 0x000fe20000000a00 */
[----:B------:R-:W-:Y:S01]  /*0870*/  SHF.R.S32.HI R23, RZ, 0x1f, R76 ;  /* 0x0000001fff177819 */ /* 0x000fe2000001144c */
[----:B------:R-:W-:Y:S01]  /*0880*/  UIMAD UR15, UR25, UR16, URZ ;  /* 0x00000010190f72a4 */ /* 0x000fe2000f8e023f */
[--C-:B------:R-:W-:Y:S01]  /*0890*/  IMAD.WIDE.U32 R6, R6, c[0x0][0x270], R10.reuse ;  /* 0x00009c0006067a25 */ /* 0x100fe200078e000a */
[----:B------:R-:W-:Y:S01]  /*08a0*/  USHF.L.U32 UR8, UR12, 0x5, URZ ;  /* 0x000000050c087899 */ /* 0x000fe2000800063f */
[----:B------:R-:W-:Y:S01]  /*08b0*/  IADD3 R9, R3, UR6, RZ ;  /* 0x0000000603097c10 */ /* 0x000fe2000fffe0ff */
[----:B------:R-:W-:Y:S01]  /*08c0*/  ULDC.64 UR4, c[0x0][0x278] ;  /* 0x00009e0000047ab9 */ /* 0x000fe20000000a00 */
[----:B------:R-:W-:Y:S01]  /*08d0*/  IMAD.WIDE.U32 R4, R4, c[0x0][0x288], R10 ;  /* 0x0000a20004047a25 */ /* 0x000fe200078e000a */
[----:B------:R-:W-:Y:S01]  /*08e0*/  ULDC.64 UR6, c[0x0][0x290] ;  /* 0x0000a40000067ab9 */ /* 0x000fe20000000a00 */
[CC--:B------:R-:W-:Y:S01]  /*08f0*/  LEA.HI R27, R23.reuse, R76.reuse, RZ, 0x3 ;  /* 0x0000004c171b7211 */ /* 0x0c0fe200078f18ff */
[----:B------:R-:W-:Y:S01]  /*0900*/  UIMAD UR15, UR24, UR17, UR15 ;  /* 0x00000011180f72a4 */ /* 0x000fe2000f8e020f */
[----:B------:R-:W-:Y:S01]  /*0910*/  IMAD.U32 R0, RZ, RZ, UR8 ;  /* 0x00000008ff007e24 */ /* 0x000fe2000f8e00ff */
[----:B------:R-:W-:Y:S01]  /*0920*/  ULDC.64 UR26, c[0x0][0x248] ;  /* 0x00009200001a7ab9 */ /* 0x000fe20000000a00 */
[----:B------:R-:W-:Y:S01]  /*0930*/  STL [R1+0x74], R77 ;  /* 0x0000744d01007387 */ /* 0x000fe20000100800 */
[----:B------:R-:W-:Y:S01]  /*0940*/  UIMAD.WIDE.U32 UR18, UR11, UR4, URZ ;  /* 0x000000040b1272a5 */ /* 0x000fe2000f8e003f */
[----:B------:R-:W-:Y:S01]  /*0950*/  SHF.R.S32.HI R38, RZ, 0x3, R27 ;  /* 0x00000003ff267819 */ /* 0x000fe2000001141b */
[----:B------:R-:W-:Y:S01]  /*0960*/  UIMAD.WIDE.U32 UR16, UR11, UR6, URZ ;  /* 0x000000060b1072a5 */ /* 0x000fe2000f8e003f */
[----:B------:R2:W-:Y:S01]  /*0970*/  STL.64 [R1+0x78], R10 ;  /* 0x0000780a01007387 */ /* 0x0005e20000100a00 */
[----:B------:R-:W-:Y:S01]  /*0980*/  UISETP.NE.AND UP0, UPT, UR26, 0x1, UPT ;  /* 0x000000011a00788c */ /* 0x000fe2000bf05270 */
[-C--:B------:R-:W-:Y:S01]  /*0990*/  LEA.HI R26, R23, R76.reuse, RZ, 0x4 ;  /* 0x0000004c171a7211 */ /* 0x080fe200078f20ff */
[----:B------:R-:W-:Y:S01]  /*09a0*/  UIMAD.WIDE.U32 UR26, UR24, UR27, URZ ;  /* 0x0000001b181a72a5 */ /* 0x000fe2000f8e003f */
[C---:B------:R-:W-:Y:S01]  /*09b0*/  @!P1 IADD3 R31, P4, P3, R0.reuse, UR18, R6 ;  /* 0x00000012001f9c10 */ /* 0x040fe2000fb9e006 */
[----:B------:R-:W-:Y:S01]  /*09c0*/  UIMAD UR28, UR9, UR4, URZ ;  /* 0x00000004091c72a4 */ /* 0x000fe2000f8e023f */
[----:B------:R-:W-:Y:S01]  /*09d0*/  IADD3 R32, P2, P0, R0, UR16, R4 ;  /* 0x0000001000207c10 */ /* 0x000fe2000f85e004 */
[----:B------:R-:W-:Y:S01]  /*09e0*/  IMAD.MOV.U32 R8, RZ, RZ, R2 ;  /* 0x000000ffff087224 */ /* 0x000fe200078e0002 */
[----:B------:R-:W-:Y:S01]  /*09f0*/  LOP3.LUT R0, R27, 0xfffffff8, RZ, 0xc0, !PT ;  /* 0xfffffff81b007812 */ /* 0x000fe200078ec0ff */
[----:B------:R-:W-:Y:S01]  /*0a00*/  IMAD.U32 R2, RZ, RZ, UR10 ;  /* 0x0000000aff027e24 */ /* 0x000fe2000f8e00ff */
[----:B------:R-:W-:Y:S01]  /*0a10*/  SHF.R.S32.HI R39, RZ, 0x1f, R38 ;  /* 0x0000001fff277819 */ /* 0x000fe20000011426 */
[----:B------:R-:W-:Y:S01]  /*0a20*/  UIMAD UR28, UR11, UR5, UR28 ;  /* 0x000000050b1c72a4 */ /* 0x000fe2000f8e021c */
[----:B------:R-:W-:Y:S01]  /*0a30*/  LEA.HI R19, R23, R76, RZ, 0x2 ;  /* 0x0000004c17137211 */ /* 0x000fe200078f10ff */
[----:B------:R-:W-:Y:S01]  /*0a40*/  IMAD.IADD R17, R76, 0x1, -R0 ;  /* 0x000000014c117824 */ /* 0x000fe200078e0a00 */
[----:B------:R-:W-:Y:S01]  /*0a50*/  SHF.R.S32.HI R4, RZ, 0x4, R26 ;  /* 0x00000004ff047819 */ /* 0x000fe2000001141a */
[----:B------:R-:W-:Y:S01]  /*0a60*/  ULDC.64 UR4, c[0x0][0x1e0] ;  /* 0x0000780000047ab9 */ /* 0x000fe20000000a00 */
[----:B------:R-:W-:Y:S01]  /*0a70*/  IMAD.WIDE R14, R2, 0x40, R38 ;  /* 0x00000040020e7825 */ /* 0x000fe200078e0226 */
[--C-:B------:R-:W-:Y:S01]  /*0a80*/  SHF.R.S32.HI R6, RZ, 0x2, R19.reuse ;  /* 0x00000002ff067819 */ /* 0x100fe20000011413 */
[----:B------:R-:W-:Y:S01]  /*0a90*/  UIMAD UR6, UR9, UR6, URZ ;  /* 0x00000006090672a4 */ /* 0x000fe2000f8e023f */
[----:B------:R-:W-:Y:S01]  /*0aa0*/  SHF.R.S32.HI R2, RZ, 0x1f, R19 ;  /* 0x0000001fff027819 */ /* 0x000fe20000011413 */
[----:B------:R-:W-:Y:S01]  /*0ab0*/  IMAD.SHL.U32 R12, R17, 0x8, RZ ;  /* 0x00000008110c7824 */ /* 0x000fe200078e00ff */
[----:B------:R-:W-:Y:S01]  /*0ac0*/  LEA.HI R0, R26, R4, RZ, 0x1 ;  /* 0x000000041a007211 */ /* 0x000fe200078f08ff */
[----:B------:R-:W-:Y:S01]  /*0ad0*/  UIMAD UR6, UR11, UR7, UR6 ;  /* 0x000000070b0672a4 */ /* 0x000fe2000f8e0206 */
[----:B------:R-:W-:Y:S01]  /*0ae0*/  IMAD.U32 R16, RZ, RZ, UR11 ;  /* 0x0000000bff107e24 */ /* 0x000fe2000f8e00ff */
[----:B------:R-:W-:Y:S01]  /*0af0*/  STL.64 [R1+0x58], R38 ;  /* 0x0000582601007387 */ /* 0x000fe20000100a00 */
[----:B------:R-:W-:Y:S01]  /*0b00*/  SHF.R.S32.HI R13, RZ, 0x1f, R12 ;  /* 0x0000001fff0d7819 */ /* 0x000fe2000001140c */
[----:B------:R-:W-:Y:S01]  /*0b10*/  IMAD.MOV.U32 R141, RZ, RZ, 0x20 ;  /* 0x00000020ff8d7424 */ /* 0x000fe200078e00ff */
[----:B--2---:R-:W-:Y:S01]  /*0b20*/  IADD3 R10, R5, UR22, RZ ;  /* 0x00000016050a7c10 */ /* 0x004fe2000fffe0ff */
[----:B------:R-:W-:Y:S01]  /*0b30*/  ULDC UR22, c[0x0][0x250] ;  /* 0x0000940000167ab9 */ /* 0x000fe20000000800 */
[----:B------:R-:W-:Y:S01]  /*0b40*/  IADD3 R11, R7, UR15, RZ ;  /* 0x0000000f070b7c10 */ /* 0x000fe2000fffe0ff */
[----:B------:R-:W-:Y:S01]  /*0b50*/  UMOV UR15, UR24 ;  /* 0x00000018000f7c82 */ /* 0x000fe20008000000 */
[----:B------:R-:W-:Y:S01]  /*0b60*/  LEA.HI R5, R2, R6, RZ, 0x3 ;  /* 0x0000000602057211 */ /* 0x000fe200078f18ff */
[----:B------:R-:W-:Y:S01]  /*0b70*/  @UP0 USHF.R.U32.HI UR15, URZ, UR22, UR27 ;  /* 0x000000163f0f0299 */ /* 0x000fe2000801161b */
[----:B------:R-:W-:Y:S01]  /*0b80*/  LOP3.LUT R0, R0, 0xfffffffe, RZ, 0xc0, !PT ;  /* 0xfffffffe00007812 */ /* 0x000fe200078ec0ff */
[----:B------:R-:W-:Y:S01]  /*0b90*/  CS2R R138, SRZ ;  /* 0x00000000008a7805 */ /* 0x000fe2000001ff00 */
[C---:B------:R-:W-:Y:S01]  /*0ba0*/  IADD3 R28, R12.reuse, 0x40, RZ ;  /* 0x000000400c1c7810 */ /* 0x040fe20007ffe0ff */
[----:B------:R-:W-:Y:S01]  /*0bb0*/  USHF.R.S32.HI UR22, URZ, 0x1f, UR15 ;  /* 0x0000001f3f167899 */ /* 0x000fe2000801140f */
[C---:B------:R-:W-:Y:S01]  /*0bc0*/  IADD3 R29, R12.reuse, 0x80, RZ ;  /* 0x000000800c1d7810 */ /* 0x040fe20007ffe0ff */
[----:B------:R-:W-:Y:S01]  /*0bd0*/  IMAD.U32 R7, RZ, RZ, UR15 ;  /* 0x0000000fff077e24 */ /* 0x000fe2000f8e00ff */
[----:B------:R-:W-:Y:S01]  /*0be0*/  IADD3 R30, R12, 0xc0, RZ ;  /* 0x000000c00c1e7810 */ /* 0x000fe20007ffe0ff */
[----:B------:R-:W-:Y:S01]  /*0bf0*/  UIMAD UR4, UR22, UR4, URZ ;  /* 0x00000004160472a4 */ /* 0x000fe2000f8e023f */
[----:B------:R-:W-:Y:S01]  /*0c00*/  IMAD.IADD R22, R4, 0x1, -R0 ;  /* 0x0000000104167824 */ /* 0x000fe200078e0a00 */
[----:B------:R-:W-:Y:S01]  /*0c10*/  LOP3.LUT R0, R5, 0xfffffff8, RZ, 0xc0, !PT ;  /* 0xfffffff805007812 */ /* 0x000fe200078ec0ff */
[----:B------:R-:W-:Y:S01]  /*0c20*/  IMAD.WIDE.U32 R2, R7, c[0x0][0x1e0], R12 ;  /* 0x0000780007027a25 */ /* 0x000fe200078e000c */
[----:B------:R-:W-:Y:S01]  /*0c30*/  UIMAD UR26, UR15, UR5, UR4 ;  /* 0x000000050f1a72a4 */ /* 0x000fe2000f8e0204 */
[----:B------:R-:W-:Y:S01]  /*0c40*/  ISETP.GE.AND P6, PT, R29, c[0x0][0x1cc], PT ;  /* 0x000073001d007a0c */ /* 0x000fe20003fc6270 */
[----:B------:R-:W-:Y:S01]  /*0c50*/  UMOV UR27, 0x5 ;  /* 0x00000005001b7882 */ /* 0x000fe20000000000 */
[----:B------:R-:W-:Y:S01]  /*0c60*/  IMAD.U32 R4, RZ, RZ, UR11 ;  /* 0x0000000bff047e24 */ /* 0x000fe2000f8e00ff */
[----:B------:R-:W-:Y:S01]  /*0c70*/  ULDC.64 UR4, c[0x0][0x1b0] ;  /* 0x00006c0000047ab9 */ /* 0x000fe20000000a00 */
[----:B------:R-:W-:Y:S01]  /*0c80*/  IMAD.IADD R18, R6, 0x1, -R0 ;  /* 0x0000000106127824 */ /* 0x000fe200078e0a00 */
[----:B------:R-:W-:Y:S01]  /*0c90*/  IADD3 R3, R3, UR26, RZ ;  /* 0x0000001a03037c10 */ /* 0x000fe2000fffe0ff */
[----:B------:R-:W-:Y:S01]  /*0ca0*/  UIMAD UR4, UR22, UR4, URZ ;  /* 0x00000004160472a4 */ /* 0x000fe2000f8e023f */
[CC--:B------:R-:W-:Y:S01]  /*0cb0*/  LEA.HI R0, R23.reuse, R76.reuse, RZ, 0x6 ;  /* 0x0000004c17007211 */ /* 0x0c0fe200078f30ff */
[----:B------:R-:W-:Y:S01]  /*0cc0*/  UIADD3 UR22, UR17, UR6, URZ ;  /* 0x0000000611167290 */ /* 0x000fe2000fffe03f */
[----:B------:R-:W-:Y:S01]  /*0cd0*/  LEA.HI R23, R23, R76, RZ, 0x5 ;  /* 0x0000004c17177211 */ /* 0x000fe200078f28ff */
[----:B------:R-:W-:Y:S01]  /*0ce0*/  IMAD.WIDE.U32 R4, R4, c[0x0][0x1e8], R2 ;  /* 0x00007a0004047a25 */ /* 0x000fe200078e0002 */
[----:B------:R-:W-:Y:S01]  /*0cf0*/  UIMAD UR7, UR15, UR5, UR4 ;  /* 0x000000050f0772a4 */ /* 0x000fe2000f8e0204 */
[----:B------:R-:W-:Y:S01]  /*0d00*/  SHF.R.S32.HI R20, RZ, 0x6, R0 ;  /* 0x00000006ff147819 */ /* 0x000fe20000011400 */
[----:B------:R-:W-:Y:S01]  /*0d10*/  USHF.R.S32.HI UR5, URZ, 0x1f, UR8 ;  /* 0x0000001f3f057899 */ /* 0x000fe20008011408 */
[----:B------:R-:W-:Y:S01]  /*0d20*/  IMAD.SHL.U32 R2, R38, 0x40, RZ ;  /* 0x0000004026027824 */ /* 0x000fe200078e00ff */
[----:B------:R-:W-:Y:S01]  /*0d30*/  UIADD3 UR15, UR19, UR28, URZ ;  /* 0x0000001c130f7290 */ /* 0x000fe2000fffe03f */
[----:B------:R-:W-:Y:S01]  /*0d40*/  IADD3 R5, R5, UR23, RZ ;  /* 0x0000001705057c10 */ /* 0x000fe2000fffe0ff */
[----:B------:R-:W-:Y:S01]  /*0d50*/  ULDC UR4, c[0x0][0x198] ;  /* 0x0000660000047ab9 */ /* 0x000fe20000000800 */
[----:B------:R-:W-:Y:S01]  /*0d60*/  IMAD.SHL.U32 R21, R20, 0x200, RZ ;  /* 0x0000020014157824 */ /* 0x000fe200078e00ff */
[----:B------:R-:W-:Y:S01]  /*0d70*/  LOP3.LUT R0, R2, 0x1c0, RZ, 0xc0, !PT ;  /* 0x000001c002007812 */ /* 0x000fe200078ec0ff */
[----:B------:R-:W-:Y:S01]  /*0d80*/  IMAD.U32 R6, RZ, RZ, UR5 ;  /* 0x00000005ff067e24 */ /* 0x000fe2000f8e00ff */
[----:B------:R-:W-:Y:S01]  /*0d90*/  UIADD3 UR23, -UR13, UR4, URZ ;  /* 0x000000040d177290 */ /* 0x000fe2000fffe13f */
[----:B------:R-:W-:Y:S01]  /*0da0*/  IMAD.WIDE.U32 R2, R7, c[0x0][0x1b0], R12 ;  /* 0x00006c0007027a25 */ /* 0x000fe200078e000c */
[----:B------:R-:W-:Y:S01]  /*0db0*/  LOP3.LUT R7, R0, 0x38, R12, 0xf8, !PT ;  /* 0x0000003800077812 */ /* 0x000fe200078ef80c */
[----:B------:R-:W-:Y:S01]  /*0dc0*/  ULDC.64 UR4, c[0x0][0x1b8] ;  /* 0x00006e0000047ab9 */ /* 0x000fe20000000a00 */
[----:B------:R-:W-:Y:S01]  /*0dd0*/  SHF.R.U32.HI R0, RZ, 0x3, R0 ;  /* 0x00000003ff007819 */ /* 0x000fe20000011600 */
[----:B------:R-:W-:Y:S01]  /*0de0*/  UIMAD UR4, UR9, UR4, URZ ;  /* 0x00000004090472a4 */ /* 0x000fe2000f8e023f */
[C---:B------:R-:W-:Y:S01]  /*0df0*/  @!P1 IADD3.X R34, R6.reuse, UR15, R11, P4, P3 ;  /* 0x0000000f06229c10 */ /* 0x040fe2000a7e640b */
[----:B------:R-:W-:Y:S01]  /*0e00*/  CS2R R136, SRZ ;  /* 0x0000000000887805 */ /* 0x000fe2000001ff00 */
[----:B------:R-:W-:Y:S01]  /*0e10*/  LOP3.LUT R11, R21, R7, R0, 0xf6, !PT ;  /* 0x00000007150b7212 */ /* 0x000fe200078ef600 */
[----:B------:R-:W-:Y:S01]  /*0e20*/  IMAD R0, R15, c[0x0][0x1d8], RZ ;  /* 0x000076000f007a24 */ /* 0x000fe200078e02ff */
[----:B------:R-:W-:Y:S01]  /*0e30*/  IADD3.X R35, R6, UR22, R10, P2, P0 ;  /* 0x0000001606237c10 */ /* 0x000fe200097e040a */
[----:B------:R-:W-:Y:S01]  /*0e40*/  IMAD.WIDE.U32 R6, R14, c[0x0][0x1d8], R4 ;  /* 0x000076000e067a25 */ /* 0x000fe200078e0004 */
[----:B------:R-:W-:Y:S01]  /*0e50*/  IADD3 R10, -R38, UR23, RZ ;  /* 0x00000017260a7c10 */ /* 0x000fe2000fffe1ff */
[----:B------:R-:W-:Y:S01]  /*0e60*/  UIMAD UR4, UR11, UR5, UR4 ;  /* 0x000000050b0472a4 */ /* 0x000fe2000f8e0204 */
[----:B------:R-:W-:Y:S01]  /*0e70*/  ISETP.GE.AND P2, PT, R12, c[0x0][0x1cc], PT ;  /* 0x000073000c007a0c */ /* 0x000fe20003f46270 */
[----:B------:R-:W-:Y:S01]  /*0e80*/  IMAD R0, R14, c[0x0][0x1dc], R0 ;  /* 0x000077000e007a24 */ /* 0x000fe200078e0200 */
[----:B------:R-:W-:Y:S01]  /*0e90*/  IADD3 R3, R3, UR7, RZ ;  /* 0x0000000703037c10 */ /* 0x000fe2000fffe0ff */
[----:B------:R-:W-:Y:S01]  /*0ea0*/  IMAD.SHL.U32 R37, R11, 0x2, RZ ;  /* 0x000000020b257824 */ /* 0x000fe200078e00ff */
[----:B------:R-:W-:Y:S01]  /*0eb0*/  ISETP.LT.OR P3, PT, R10, 0x1, P2 ;  /* 0x000000010a00780c */ /* 0x000fe20001761670 */
[----:B------:R-:W-:Y:S01]  /*0ec0*/  IMAD.IADD R0, R7, 0x1, R0 ;  /* 0x0000000107007824 */ /* 0x000fe200078e0200 */
[----:B------:R-:W-:Y:S01]  /*0ed0*/  ISETP.GE.AND P4, PT, R28, c[0x0][0x1cc], PT ;  /* 0x000073001c007a0c */ /* 0x000fe20003f86270 */
[----:B------:R-:W-:Y:S01]  /*0ee0*/  IMAD.WIDE.U32 R4, R16, c[0x0][0x1b8], R2 ;  /* 0x00006e0010047a25 */ /* 0x000fe200078e0002 */
[----:B------:R-:W-:Y:S01]  /*0ef0*/  LEA R2, P0, R6, c[0x0][0x1c0], 0x1 ;  /* 0x0000700006027a11 */ /* 0x000fe200078008ff */
[----:B------:R-:W-:Y:S01]  /*0f00*/  ULDC.64 UR6, c[0x0][0x208] ;  /* 0x0000820000067ab9 */ /* 0x000fe20000000a00 */
[----:B------:R-:W-:Y:S01]  /*0f10*/  ISETP.LT.OR P5, PT, R10, 0x1, P4 ;  /* 0x000000010a00780c */ /* 0x000fe200027a1670 */
[----:B------:R-:W-:Y:S01]  /*0f20*/  IMAD.MOV.U32 R11, RZ, RZ, c[0x0][0x1ac] ;  /* 0x00006b00ff0b7624 */ /* 0x000fe200078e00ff */
[----:B------:R-:W-:Y:S01]  /*0f30*/  LEA.HI.X R3, R6, c[0x0][0x1c4], R0, 0x1, P0 ;  /* 0x0000710006037a11 */ /* 0x000fe200000f0c00 */
[----:B------:R-:W-:Y:S01]  /*0f40*/  IMAD.U32 R0, RZ, RZ, UR11 ;  /* 0x0000000bff007e24 */ /* 0x000fe2000f8e00ff */
[----:B------:R-:W-:Y:S01]  /*0f50*/  ISETP.LT.OR P0, PT, R10, 0x1, P6 ;  /* 0x000000010a00780c */ /* 0x000fe20003701670 */
[----:B------:R-:W-:Y:S01]  /*0f60*/  IMAD.MOV.U32 R6, RZ, RZ, R4 ;  /* 0x000000ffff067224 */ /* 0x000fe200078e0004 */
[----:B------:R-:W-:Y:S01]  /*0f70*/  IADD3 R7, R5, UR4, RZ ;  /* 0x0000000405077c10 */ /* 0x000fe2000fffe0ff */
[----:B------:R-:W-:Y:S01]  /*0f80*/  @!PT LDS RZ, [RZ] ;  /* 0x00000000fffff984 */ /* 0x000fe20000000800 */
[----:B------:R-:W-:Y:S01]  /*0f90*/  @!PT LDS RZ, [RZ] ;  /* 0x00000000fffff984 */ /* 0x000fe20000000800 */
[----:B------:R-:W-:Y:S01]  /*0fa0*/  @!PT LDS RZ, [RZ] ;  /* 0x00000000fffff984 */ /* 0x000fe20000000800 */
[----:B------:R2:W-:Y:S01]  /*0fb0*/  LDGSTS.E.BYPASS.LTC128B.128 [R37+0x8080], [R2.64], !P3 ;  /* 0x0808000002257fae */ /* 0x0005e2000d901d54 */
[----:B------:R-:W-:Y:S01]  /*0fc0*/  ISETP.GE.AND P3, PT, R30, c[0x0][0x1cc], PT ;  /* 0x000073001e007a0c */ /* 0x000fe20003f66270 */
[----:B------:R-:W-:Y:S01]  /*0fd0*/  IMAD.MOV.U32 R5, RZ, RZ, c[0x0][0x1d8] ;  /* 0x00007600ff057624 */ /* 0x000fe200078e00ff */
[----:B------:R-:W-:Y:S01]  /*0fe0*/  ISETP.LT.OR P2, PT, R10, 0x21, P2 ;  /* 0x000000210a00780c */ /* 0x000fe20001741670 */
[----:B------:R-:W-:Y:S01]  /*0ff0*/  IMAD.WIDE.U32 R142, R0, c[0x0][0x240], R8 ;  /* 0x00009000008e7a25 */ /* 0x000fe200078e0008 */
[C---:B------:R-:W-:Y:S01]  /*1000*/  ISETP.LT.OR P4, PT, R10.reuse, 0x21, P4 ;  /* 0x000000210a00780c */ /* 0x040fe20002781670 */
[----:B------:R2:W-:Y:S01]  /*1010*/  LDGSTS.E.BYPASS.LTC128B.128 [R37+0xa080], [R2.64+0x80], !P5 ;  /* 0x0a08008002257fae */ /* 0x0005e2000e901d54 */
[C---:B------:R-:W-:Y:S01]  /*1020*/  ISETP.LT.OR P5, PT, R10.reuse, 0x1, P3 ;  /* 0x000000010a00780c */ /* 0x040fe20001fa1670 */
[----:B------:R-:W-:Y:S01]  /*1030*/  IMAD.MOV.U32 R8, RZ, RZ, c[0x0][0x1dc] ;  /* 0x00007700ff087624 */ /* 0x000fe200078e00ff */
[C---:B------:R-:W-:Y:S01]  /*1040*/  ISETP.LT.OR P6, PT, R10.reuse, 0x21, P6 ;  /* 0x000000210a00780c */ /* 0x040fe200037c1670 */
[----:B------:R2:W-:Y:S01]  /*1050*/  LDGSTS.E.BYPASS.LTC128B.128 [R37+0xc080], [R2.64+0x100], !P0 ;  /* 0x0c08010002257fae */ /* 0x0005e2000c101d54 */
[----:B------:R-:W-:Y:S01]  /*1060*/  ISETP.LT.OR P3, PT, R10, 0x21, P3 ;  /* 0x000000210a00780c */ /* 0x000fe20001f61670 */
[----:B------:R-:W-:Y:S01]  /*1070*/  IMAD R0, R15, c[0x0][0x1a8], RZ ;  /* 0x00006a000f007a24 */ /* 0x000fe200078e02ff */
[C---:B------:R-:W-:Y:S01]  /*1080*/  LEA R4, P0, R5.reuse, R2, 0x6 ;  /* 0x0000000205047211 */ /* 0x040fe200078030ff */
[C---:B------:R-:W-:Y:S01]  /*1090*/  IMAD.WIDE.U32 R6, R14.reuse, c[0x0][0x1a8], R6 ;  /* 0x00006a000e067a25 */ /* 0x040fe200078e0006 */
[----:B------:R-:W-:Y:S01]  /*10a0*/  ULDC.64 UR4, c[0x0][0x180] ;  /* 0x0000600000047ab9 */ /* 0x000fe20000000a00 */
[----:B------:R-:W-:Y:S01]  /*10b0*/  STL [R1+0x50], R37 ;  /* 0x0000502501007387 */ /* 0x000fe20000100800 */
[----:B------:R-:W-:Y:S01]  /*10c0*/  LEA.HI.X R5, R5, R3, R8, 0x6, P0 ;  /* 0x0000000305057211 */ /* 0x000fe200000f3408 */
[----:B------:R-:W-:Y:S01]  /*10d0*/  IMAD R0, R14, c[0x0][0x1ac], R0 ;  /* 0x00006b000e007a24 */ /* 0x000fe200078e0200 */
[----:B------:R-:W-:Y:S01]  /*10e0*/  LEA R8, P0, R6, c[0x0][0x190], 0x1 ;  /* 0x0000640006087a11 */ /* 0x000fe200078008ff */
[----:B------:R2:W-:Y:S01]  /*10f0*/  LDGSTS.E.BYPASS.LTC128B.128 [R37+0xe080], [R2.64+0x180], !P5 ;  /* 0x0e08018002257fae */ /* 0x0005e2000e901d54 */
[----:B------:R-:W-:Y:S01]  /*1100*/  ISETP.GE.AND P5, PT, R12, c[0x0][0x19c], PT ;  /* 0x000067000c007a0c */ /* 0x000fe20003fa6270 */
[----:B------:R-:W-:Y:S01]  /*1110*/  IMAD.IADD R0, R7, 0x1, R0 ;  /* 0x0000000107007824 */ /* 0x000fe200078e0200 */
[----:B------:R-:W-:Y:S01]  /*1120*/  UIMAD UR4, UR25, UR4, URZ ;  /* 0x00000004190472a4 */ /* 0x000fe2000f8e023f */
[----:B------:R3:W-:Y:S01]  /*1130*/  LDGSTS.E.BYPASS.LTC128B.128 [R37+0x9080], [R4.64], !P2 ;  /* 0x0908000004257fae */ /* 0x0007e2000d101d54 */
[----:B------:R-:W-:Y:S01]  /*1140*/  ISETP.LT.OR P2, PT, R10, 0x1, P5 ;  /* 0x000000010a00780c */ /* 0x000fe20002f41670 */
[----:B------:R-:W-:Y:S01]  /*1150*/  IMAD.MOV.U32 R7, RZ, RZ, c[0x0][0x1a8] ;  /* 0x00006a00ff077624 */ /* 0x000fe200078e00ff */
[----:B------:R-:W-:Y:S01]  /*1160*/  LEA.HI.X R9, R6, c[0x0][0x194], R0, 0x1, P0 ;  /* 0x0000650006097a11 */ /* 0x000fe200000f0c00 */
[----:B------:R3:W-:Y:S01]  /*1170*/  LDGSTS.E.BYPASS.LTC128B.128 [R37+0xb080], [R4.64+0x80], !P4 ;  /* 0x0b08008004257fae */ /* 0x0007e2000e101d54 */
[----:B------:R-:W-:Y:S01]  /*1180*/  ISETP.GE.AND P4, PT, R28, c[0x0][0x19c], PT ;  /* 0x000067001c007a0c */ /* 0x000fe20003f86270 */
[----:B------:R-:W-:Y:S01]  /*1190*/  IMAD R0, R39, c[0x0][0x178], RZ ;  /* 0x00005e0027007a24 */ /* 0x000fe200078e02ff */
[C---:B------:R-:W-:Y:S01]  /*11a0*/  ISETP.LT.OR P5, PT, R10.reuse, 0x21, P5 ;  /* 0x000000210a00780c */ /* 0x040fe20002fa1670 */
[----:B------:R3:W-:Y:S01]  /*11b0*/  LDGSTS.E.BYPASS.LTC128B.128 [R37+0xd080], [R4.64+0x100], !P6 ;  /* 0x0d08010004257fae */ /* 0x0007e2000f101d54 */
[----:B------:R-:W-:Y:S01]  /*11c0*/  ISETP.LT.OR P6, PT, R10, 0x1, P4 ;  /* 0x000000010a00780c */ /* 0x000fe200027c1670 */
[----:B------:R-:W-:Y:S01]  /*11d0*/  IMAD R0, R38, c[0x0][0x17c], R0 ;  /* 0x00005f0026007a24 */ /* 0x000fe200078e0200 */
[C---:B------:R-:W-:Y:S01]  /*11e0*/  ISETP.LT.OR P4, PT, R10.reuse, 0x21, P4 ;  /* 0x000000210a00780c */ /* 0x040fe20002781670 */
[----:B------:R3:W-:Y:S01]  /*11f0*/  LDGSTS.E.BYPASS.LTC128B.128 [R37+0xf080], [R4.64+0x180], !P3 ;  /* 0x0f08018004257fae */ /* 0x0007e2000d901d54 */
[----:B------:R-:W-:Y:S01]  /*1200*/  ISETP.GE.AND P3, PT, R29, c[0x0][0x19c], PT ;  /* 0x000067001d007a0c */ /* 0x000fe20003f66270 */
[----:B------:R-:W-:Y:S01]  /*1210*/  UIMAD UR26, UR24, UR5, UR4 ;  /* 0x00000005181a72a4 */ /* 0x000fe2000f8e0204 */
[----:B------:R-:W-:Y:S01]  /*1220*/  CS2R R134, SRZ ;  /* 0x0000000000867805 */ /* 0x000fe2000001ff00 */
[----:B------:R-:W0:Y:S01]  /*1230*/  LDGDEPBAR ;  /* 0x00000000000079af */ /* 0x000e220000000000 */
[C---:B------:R-:W-:Y:S01]  /*1240*/  ISETP.LT.OR P0, PT, R10.reuse, 0x1, P3 ;  /* 0x000000010a00780c */ /* 0x040fe20001f01670 */
[----:B------:R-:W-:Y:S01]  /*1250*/  ULDC.64 UR4, c[0x0][0x210] ;  /* 0x0000840000047ab9 */ /* 0x000fe20000000a00 */
[----:B------:R-:W-:Y:S01]  /*1260*/  ISETP.LT.OR P3, PT, R10, 0x21, P3 ;  /* 0x000000210a00780c */ /* 0x000fe20001f61670 */
[----:B------:R4:W-:Y:S01]  /*1270*/  LDGSTS.E.BYPASS.LTC128B.128 [R37+0x80], [R8.64], !P2 ;  /* 0x0008000008257fae */ /* 0x0009e2000d101d54 */
[----:B------:R-:W-:Y:S01]  /*1280*/  ISETP.GE.AND P2, PT, R30, c[0x0][0x19c], PT ;  /* 0x000067001e007a0c */ /* 0x000fe20003f46270 */
[----:B------:R-:W-:Y:S01]  /*1290*/  UIMAD UR25, UR25, UR4, URZ ;  /* 0x00000004191972a4 */ /* 0x000fe2000f8e023f */
[----:B--2---:R-:W-:Y:S01]  /*12a0*/  IMAD.WIDE.U32 R2, R38, c[0x0][0x178], R12 ;  /* 0x00005e0026027a25 */ /* 0x004fe200078e000c */
[----:B------:R4:W-:Y:S01]  /*12b0*/  LDGSTS.E.BYPASS.LTC128B.128 [R37+0x2080], [R8.64+0x80], !P6 ;  /* 0x0208008008257fae */ /* 0x0009e2000f101d54 */
[C---:B------:R-:W-:Y:S01]  /*12c0*/  ISETP.LT.OR P6, PT, R10.reuse, 0x1, P2 ;  /* 0x000000010a00780c */ /* 0x040fe200017c1670 */
[----:B------:R-:W-:Y:S01]  /*12d0*/  UIMAD UR25, UR24, UR5, UR25 ;  /* 0x00000005181972a4 */ /* 0x000fe2000f8e0219 */
[----:B------:R-:W-:Y:S01]  /*12e0*/  ISETP.LT.OR P2, PT, R10, 0x21, P2 ;  /* 0x000000210a00780c */ /* 0x000fe20001741670 */
[----:B------:R-:W-:Y:S01]  /*12f0*/  USHF.L.U64.HI UR7, UR6, UR27, UR7 ;  /* 0x0000001b06077299 */ /* 0x000fe20008010207 */
[----:B------:R-:W-:Y:S01]  /*1300*/  STL.64 [R1+0xb0], R142 ;  /* 0x0000b08e01007387 */ /* 0x000fe20000100a00 */
[----:B------:R-:W-:Y:S01]  /*1310*/  ULDC.64 UR4, c[0x0][0x188] ;  /* 0x0000620000047ab9 */ /* 0x000fe20000000a00 */
[----:B------:R-:W-:Y:S01]  /*1320*/  CS2R R132, SRZ ;  /* 0x0000000000847805 */ /* 0x000fe2000001ff00 */
[----:B------:R-:W-:Y:S01]  /*1330*/  UIMAD UR4, UR9, UR4, URZ ;  /* 0x00000004090472a4 */ /* 0x000fe2000f8e023f */
[----:B------:R4:W-:Y:S01]  /*1340*/  LDGSTS.E.BYPASS.LTC128B.128 [R37+0x4080], [R8.64+0x100], !P0 ;  /* 0x0408010008257fae */ /* 0x0009e2000c101d54 */
[C---:B------:R-:W-:Y:S01]  /*1350*/  LEA R6, P0, R7.reuse, R8, 0x6 ;  /* 0x0000000807067211 */ /* 0x040fe200078030ff */
[----:B------:R-:W-:Y:S01]  /*1360*/  USHF.L.U32 UR6, UR6, 0x5, URZ ;  /* 0x0000000506067899 */ /* 0x000fe2000800063f */
[----:B------:R-:W-:Y:S01]  /*1370*/  CS2R R130, SRZ ;  /* 0x0000000000827805 */ /* 0x000fe2000001ff00 */
[----:B------:R-:W-:Y:S01]  /*1380*/  UIMAD UR7, UR7, UR12, URZ ;  /* 0x0000000c070772a4 */ /* 0x000fe2000f8e023f */
[----:B------:R-:W-:Y:S01]  /*1390*/  LEA.HI.X R7, R7, R9, R11, 0x6, P0 ;  /* 0x0000000907077211 */ /* 0x000fe200000f340b */
[----:B---3--:R-:W-:Y:S01]  /*13a0*/  IMAD.IADD R5, R3, 0x1, R0 ;  /* 0x0000000103057824 */ /* 0x008fe200078e0200 */
[----:B------:R-:W-:Y:S01]  /*13b0*/  LOP3.LUT P0, RZ, R18, 0x4, RZ, 0xc0, !PT ;  /* 0x0000000412ff7812 */ /* 0x000fe2000780c0ff */
[----:B------:R-:W-:Y:S01]  /*13c0*/  IMAD R0, R39, c[0x0][0x208], RZ ;  /* 0x0000820027007a24 */ /* 0x000fe200078e02ff */
[----:B------:R4:W-:Y:S01]  /*13d0*/  LDGSTS.E.BYPASS.LTC128B.128 [R37+0x6080], [R8.64+0x180], !P6 ;  /* 0x0608018008257fae */ /* 0x0009e2000f101d54 */
[----:B------:R-:W-:Y:S01]  /*13e0*/  IMAD.MOV.U32 R4, RZ, RZ, R2 ;  /* 0x000000ffff047224 */ /* 0x000fe200078e0002 */
[----:B------:R-:W-:Y:S01]  /*13f0*/  LOP3.LUT P6, RZ, R17, 0x2, RZ, 0xc0, !PT ;  /* 0x0000000211ff7812 */ /* 0x000fe200078cc0ff */
[----:B------:R-:W-:Y:S01]  /*1400*/  IMAD R10, R38, c[0x0][0x20c], R0 ;  /* 0x00008300260a7a24 */ /* 0x000fe200078e0200 */
[----:B------:R2:W-:Y:S01]  /*1410*/  LDGSTS.E.BYPASS.LTC128B.128 [R37+0x1080], [R6.64], !P5 ;  /* 0x0108000006257fae */ /* 0x0005e2000e901d54 */
[----:B------:R-:W-:Y:S01]  /*1420*/  IMAD.SHL.U32 R0, R18, 0x40, RZ ;  /* 0x0000004012007824 */ /* 0x000fe200078e00ff */
[----:B------:R-:W-:Y:S01]  /*1430*/  SHF.R.S32.HI R18, RZ, 0x5, R23 ;  /* 0x00000005ff127819 */ /* 0x000fe20000011417 */
[----:B------:R-:W-:Y:S01]  /*1440*/  IMAD.WIDE.U32 R2, R38, c[0x0][0x208], R12 ;  /* 0x0000820026027a25 */ /* 0x000fe200078e000c */
[----:B------:R2:W-:Y:S01]  /*1450*/  LDGSTS.E.BYPASS.LTC128B.128 [R37+0x3080], [R6.64+0x80], !P4 ;  /* 0x0308008006257fae */ /* 0x0005e2000e101d54 */
[----:B------:R-:W-:Y:S01]  /*1460*/  CS2R R128, SRZ ;  /* 0x0000000000807805 */ /* 0x000fe2000001ff00 */
[----:B------:R-:W-:Y:S01]  /*1470*/  LOP3.LUT R0, R0, 0x1c0, RZ, 0xc0, !PT ;  /* 0x000001c000007812 */ /* 0x000fe200078ec0ff */
[----:B------:R-:W-:Y:S01]  /*1480*/  IMAD.SHL.U32 R11, R20, 0x8, RZ ;  /* 0x00000008140b7824 */ /* 0x000fe200078e00ff */
[----:B------:R2:W-:Y:S01]  /*1490*/  LDGSTS.E.BYPASS.LTC128B.128 [R37+0x5080], [R6.64+0x100], !P3 ;  /* 0x0508010006257fae */ /* 0x0005e2000d901d54 */
[----:B------:R-:W-:Y:S01]  /*14a0*/  IMAD.IADD R3, R3, 0x1, R10 ;  /* 0x0000000103037824 */ /* 0x000fe200078e020a */
[----:B------:R-:W-:Y:S01]  /*14b0*/  LEA.HI R10, R23, R18, RZ, 0x1 ;  /* 0x00000012170a7211 */ /* 0x000fe200078f08ff */
[----:B------:R-:W-:Y:S01]  /*14c0*/  CS2R R126, SRZ ;  /* 0x00000000007e7805 */ /* 0x000fe2000001ff00 */
[----:B------:R-:W-:Y:S01]  /*14d0*/  LOP3.LUT R24, R11, 0x18, RZ, 0xc0, !PT ;  /* 0x000000180b187812 */ /* 0x000fe200078ec0ff */
[----:B------:R2:W-:Y:S01]  /*14e0*/  LDGSTS.E.BYPASS.LTC128B.128 [R37+0x7080], [R6.64+0x180], !P2 ;  /* 0x0708018006257fae */ /* 0x0005e2000d101d54 */
[----:B------:R-:W-:Y:S01]  /*14f0*/  SHF.R.U32.HI R11, RZ, 0x3, R0 ;  /* 0x00000003ff0b7819 */ /* 0x000fe20000011600 */
[----:B------:R-:W-:Y:S01]  /*1500*/  CS2R R124, SRZ ;  /* 0x00000000007c7805 */ /* 0x000fe2000001ff00 */
[----:B------:R-:W-:Y:S01]  /*1510*/  LOP3.LUT R10, R10, 0xfffffffe, RZ, 0xc0, !PT ;  /* 0xfffffffe0a0a7812 */ /* 0x000fe200078ec0ff */
[----:B------:R-:W0:Y:S01]  /*1520*/  LDGDEPBAR ;  /* 0x00000000000079af */ /* 0x000e220000000000 */
[----:B------:R-:W-:Y:S01]  /*1530*/  LOP3.LUT R11, R11, R0, R24, 0x1e, !PT ;  /* 0x000000000b0b7212 */ /* 0x000fe200078e1e18 */
[----:B------:R-:W-:Y:S01]  /*1540*/  CS2R R122, SRZ ;  /* 0x00000000007a7805 */ /* 0x000fe2000001ff00 */
[----:B------:R-:W-:Y:S01]  /*1550*/  LOP3.LUT R0, R19, 0x3ffffffc, RZ, 0xc0, !PT ;  /* 0x3ffffffc13007812 */ /* 0x000fe200078ec0ff */
[----:B------:R-:W-:Y:S01]  /*1560*/  IMAD.IADD R19, R18, 0x1, -R10 ;  /* 0x0000000112137824 */ /* 0x000fe200078e0a0a */
[----:B------:R-:W-:Y:S01]  /*1570*/  CS2R R120, SRZ ;  /* 0x0000000000787805 */ /* 0x000fe2000001ff00 */
[----:B------:R-:W-:Y:S01]  /*1580*/  IMAD.U32 R10, RZ, RZ, UR24 ;  /* 0x00000018ff0a7e24 */ /* 0x000fe2000f8e00ff */
[----:B------:R-:W-:Y:S01]  /*1590*/  UIMAD UR24, UR11, UR5, UR4 ;  /* 0x000000050b1872a4 */ /* 0x000fe2000f8e0204 */
[----:B------:R-:W-:Y:S01]  /*15a0*/  IMAD.IADD R0, R76, 0x1, -R0 ;  /* 0x000000014c007824 */ /* 0x000fe200078e0a00 */
[----:B------:R-:W-:Y:S01]  /*15b0*/  CS2R R118, SRZ ;  /* 0x0000000000767805 */ /* 0x000fe2000001ff00 */
[----:B------:R-:W-:Y:S01]  /*15c0*/  IMAD.SHL.U32 R25, R19, 0x400, RZ ;  /* 0x0000040013197824 */ /* 0x000fe200078e00ff */
[----:B------:R-:W-:Y:S01]  /*15d0*/  ULDC.64 UR4, c[0x0][0x178] ;  /* 0x00005e0000047ab9 */ /* 0x000fe20000000a00 */
[----:B------:R-:W-:Y:S01]  /*15e0*/  IMAD.WIDE.U32 R2, R10, c[0x0][0x210], R2 ;  /* 0x000084000a027a25 */ /* 0x000fe200078e0002 */
[----:B------:R-:W-:Y:S01]  /*15f0*/  UIMAD.WIDE.U32 UR28, UR12, UR4, URZ ;  /* 0x000000040c1c72a5 */ /* 0x000fe2000f8e003f */
[----:B------:R-:W-:Y:S01]  /*1600*/  CS2R R116, SRZ ;  /* 0x0000000000747805 */ /* 0x000fe2000001ff00 */
[----:B------:R-:W-:Y:S01]  /*1610*/  CS2R R114, SRZ ;  /* 0x0000000000727805 */ /* 0x000fe2000001ff00 */
[----:B------:R-:W-:Y:S01]  /*1620*/  IMAD R0, R0, 0x2, R25 ;  /* 0x0000000200007824 */ /* 0x000fe200078e0219 */
[----:B------:R-:W-:Y:S01]  /*1630*/  IADD3 R3, R3, UR25, RZ ;  /* 0x0000001903037c10 */ /* 0x000fe2000fffe0ff */
[----:B------:R-:W-:Y:S01]  /*1640*/  IMAD.WIDE.U32 R4, R10, c[0x0][0x180], R4 ;  /* 0x000060000a047a25 */ /* 0x000fe200078e0004 */
[----:B------:R-:W-:Y:S01]  /*1650*/  USHF.R.S32.HI UR25, URZ, 0x1f, UR12 ;  /* 0x0000001f3f197899 */ /* 0x000fe2000801140c */
[----:B------:R-:W-:Y:S01]  /*1660*/  CS2R R112, SRZ ;  /* 0x0000000000707805 */ /* 0x000fe2000001ff00 */
[----:B------:R-:W-:Y:S01]  /*1670*/  CS2R R110, SRZ ;  /* 0x00000000006e7805 */ /* 0x000fe2000001ff00 */
[----:B------:R-:W-:Y:S01]  /*1680*/  IMAD.IADD R0, R0, 0x1, R11 ;  /* 0x0000000100007824 */ /* 0x000fe200078e020b */
[----:B------:R-:W-:Y:S01]  /*1690*/  IADD3 R5, R5, UR26, RZ ;  /* 0x0000001a05057c10 */ /* 0x000fe2000fffe0ff */
[----:B------:R-:W-:Y:S01]  /*16a0*/  UIMAD UR26, UR25, UR4, URZ ;  /* 0x00000004191a72a4 */ /* 0x000fe2000f8e023f */
[----:B----4-:R-:W-:Y:S01]  /*16b0*/  IMAD.U32 R9, RZ, RZ, UR11 ;  /* 0x0000000bff097e24 */ /* 0x010fe2000f8e00ff */
[----:B------:R-:W-:Y:S01]  /*16c0*/  UIMAD UR7, UR25, UR6, UR7 ;  /* 0x00000006190772a4 */ /* 0x000fe2000f8e0207 */
[----:B------:R-:W-:Y:S01]  /*16d0*/  IMAD.SHL.U32 R33, R0, 0x2, RZ ;  /* 0x0000000200217824 */ /* 0x000fe200078e00ff */
[----:B------:R-:W-:Y:S01]  /*16e0*/  UIMAD UR26, UR12, UR5, UR26 ;  /* 0x000000050c1a72a4 */ /* 0x000fe2000f8e021a */
[----:B------:R-:W-:Y:S01]  /*16f0*/  IMAD.U32 R8, RZ, RZ, UR11 ;  /* 0x0000000bff087e24 */ /* 0x000fe2000f8e00ff */
[----:B------:R-:W-:-:S04]  /*1700*/  DEPBAR.LE SB0, 0x1 ;  /* 0x000080400000791a */ /* 0x000fc80000000000 */
[C---:B------:R-:W-:Y:S01]  /*1710*/  IADD3 R0, R33.reuse, 0x14180, RZ ;  /* 0x0001418021007810 */ /* 0x040fe20007ffe0ff */
[----:B------:R-:W-:Y:S01]  /*1720*/  ULDC.64 UR4, c[0x0][0x218] ;  /* 0x0000860000047ab9 */ /* 0x000fe20000000a00 */
[----:B------:R-:W-:Y:S01]  /*1730*/  IADD3 R11, R33, 0x141c0, RZ ;  /* 0x000141c0210b7810 */ /* 0x000fe20007ffe0ff */
[----:B------:R-:W-:Y:S01]  /*1740*/  UIMAD UR4, UR9, UR4, URZ ;  /* 0x00000004090472a4 */ /* 0x000fe2000f8e023f */
[----:B------:R-:W-:Y:S01]  /*1750*/  @P0 IADD3 R11, R0, -0x40, RZ ;  /* 0xffffffc0000b0810 */ /* 0x000fe20007ffe0ff */
[----:B------:R-:W-:Y:S01]  /*1760*/  IMAD.SHL.U32 R0, R17, 0x40, RZ ;  /* 0x0000004011007824 */ /* 0x000fe200078e00ff */
[----:B------:R-:W-:Y:S01]  /*1770*/  UIADD3 UR26, UR29, UR26, URZ ;  /* 0x0000001a1d1a7290 */ /* 0x000fe2000fffe03f */
[----:B------:R-:W-:Y:S01]  /*1780*/  IMAD.WIDE.U32 R40, R9, c[0x0][0x188], R4 ;  /* 0x0000620009287a25 */ /* 0x000fe200078e0004 */
[----:B------:R-:W-:Y:S01]  /*1790*/  UIMAD UR4, UR11, UR5, UR4 ;  /* 0x000000050b0472a4 */ /* 0x000fe2000f8e0204 */
[----:B------:R3:W-:Y:S01]  /*17a0*/  STL [R1+0x68], R33 ;  /* 0x0000682101007387 */ /* 0x0007e20000100800 */
[----:B------:R-:W-:Y:S01]  /*17b0*/  LOP3.LUT R13, R0, 0x1c0, RZ, 0xc0, !PT ;  /* 0x000001c0000d7812 */ /* 0x000fe200078ec0ff */
[----:B------:R-:W-:Y:S01]  /*17c0*/  IMAD.WIDE.U32 R14, R8, c[0x0][0x218], R2 ;  /* 0x00008600080e7a25 */ /* 0x000fe200078e0002 */
[----:B------:R-:W-:Y:S01]  /*17d0*/  SHF.R.S32.HI R3, RZ, 0x1f, R20 ;  /* 0x0000001fff037819 */ /* 0x000fe20000011414 */
[----:B------:R4:W-:Y:S01]  /*17e0*/  STL [R1+0x6c], R11 ;  /* 0x00006c0b01007387 */ /* 0x0009e20000100800 */
[----:B------:R-:W-:Y:S01]  /*17f0*/  LOP3.LUT R2, R13, 0x8, R27, 0xf8, !PT ;  /* 0x000000080d027812 */ /* 0x000fe200078ef81b */
[----:B------:R-:W-:Y:S01]  /*1800*/  IMAD.U32 R4, RZ, RZ, UR28 ;  /* 0x0000001cff047e24 */ /* 0x000fe2000f8e00ff */
[----:B------:R-:W-:Y:S01]  /*1810*/  SHF.R.U32.HI R16, RZ, 0x3, R13 ;  /* 0x00000003ff107819 */ /* 0x000fe2000001160d */
[----:B------:R-:W-:Y:S01]  /*1820*/  IMAD.U32 R9, RZ, RZ, UR26 ;  /* 0x0000001aff097e24 */ /* 0x000fe2000f8e00ff */
[----:B------:R-:W-:Y:S01]  /*1830*/  STL.64 [R1+0xa0], R40 ;  /* 0x0000a02801007387 */ /* 0x000fe20000100a00 */
[----:B------:R-:W-:Y:S01]  /*1840*/  IMAD.U32 R5, RZ, RZ, UR29 ;  /* 0x0000001dff057e24 */ /* 0x000fe2000f8e00ff */
[----:B------:R-:W-:Y:S01]  /*1850*/  LEA R8, P5, R4, R40, 0x5 ;  /* 0x0000002804087211 */ /* 0x000fe200078a28ff */
[----:B------:R-:W-:Y:S01]  /*1860*/  IMAD.U32 R5, RZ, RZ, UR6 ;  /* 0x00000006ff057e24 */ /* 0x000fe2000f8e00ff */
[----:B------:R-:W-:Y:S01]  /*1870*/  LOP3.LUT R2, R2, R16, RZ, 0x3c, !PT ;  /* 0x0000001002027212 */ /* 0x000fe200078e3cff */
[----:B------:R-:W-:Y:S01]  /*1880*/  IMAD.MOV.U32 R10, RZ, RZ, R14 ;  /* 0x000000ffff0a7224 */ /* 0x000fe200078e000e */
[----:B------:R-:W-:Y:S01]  /*1890*/  STL.64 [R1+0x98], R14 ;  /* 0x0000980e01007387 */ /* 0x000fe20000100a00 */
[----:B------:R-:W-:Y:S01]  /*18a0*/  IMAD R0, R22, 0x800, R21 ;  /* 0x0000080016007824 */ /* 0x000fe200078e0215 */
[----:B------:R-:W-:Y:S01]  /*18b0*/  LOP3.LUT P0, RZ, R17, 0x4, RZ, 0xc0, !PT ;  /* 0x0000000411ff7812 */ /* 0x000fe2000780c0ff */
[----:B------:R-:W-:Y:S01]  /*18c0*/  IMAD.SHL.U32 R18, R18, 0x8, RZ ;  /* 0x0000000812127824 */ /* 0x000fe200078e00ff */
[----:B--2---:R-:W-:Y:S01]  /*18d0*/  LEA R6, P3, R8, c[0x0][0x160], 0x1 ;  /* 0x0000580008067a11 */ /* 0x004fe200078608ff */
[----:B------:R-:W-:Y:S01]  /*18e0*/  IMAD.IADD R2, R0, 0x1, R2 ;  /* 0x0000000100027824 */ /* 0x000fe200078e0202 */
[----:B------:R-:W-:Y:S01]  /*18f0*/  CS2R R108, SRZ ;  /* 0x00000000006c7805 */ /* 0x000fe2000001ff00 */
[----:B------:R-:W-:Y:S01]  /*1900*/  CS2R R106, SRZ ;  /* 0x00000000006a7805 */ /* 0x000fe2000001ff00 */
[----:B------:R-:W-:Y:S01]  /*1910*/  CS2R R104, SRZ ;  /* 0x0000000000687805 */ /* 0x000fe2000001ff00 */
[----:B------:R-:W-:Y:S01]  /*1920*/  IMAD.SHL.U32 R2, R2, 0x2, RZ ;  /* 0x0000000202027824 */ /* 0x000fe200078e00ff */
[----:B---3--:R-:W-:Y:S01]  /*1930*/  IADD3 R33, R41, UR24, RZ ;  /* 0x0000001829217c10 */ /* 0x008fe2000fffe0ff */
[----:B------:R-:W-:Y:S01]  /*1940*/  BAR.SYNC.DEFER_BLOCKING 0x0 ;  /* 0x0000000000007b1d */ /* 0x000fe20000010000 */
[----:B------:R-:W-:Y:S01]  /*1950*/  CS2R R102, SRZ ;  /* 0x0000000000667805 */ /* 0x000fe2000001ff00 */
[----:B------:R-:W-:Y:S01]  /*1960*/  CS2R R100, SRZ ;  /* 0x0000000000647805 */ /* 0x000fe2000001ff00 */
[----:B----4-:R-:W-:Y:S01]  /*1970*/  IADD3 R11, R15, UR4, RZ ;  /* 0x000000040f0b7c10 */ /* 0x010fe2000fffe0ff */
[----:B------:R-:W-:Y:S01]  /*1980*/  CS2R R98, SRZ ;  /* 0x0000000000627805 */ /* 0x000fe2000001ff00 */
[----:B------:R-:W-:Y:S01]  /*1990*/  LEA.HI.X R9, R4, R33, R9, 0x5, P5 ;  /* 0x0000002104097211 */ /* 0x000fe200028f2c09 */
[----:B------:R-:W-:Y:S01]  /*19a0*/  STL [R1+0xac], R33 ;  /* 0x0000ac2101007387 */ /* 0x000fe20000100800 */
[----:B------:R-:W-:Y:S01]  /*19b0*/  ULDC UR4, c[0x0][0x168] ;  /* 0x00005a0000047ab9 */ /* 0x000fe20000000800 */
[----:B------:R-:W-:Y:S01]  /*19c0*/  IMAD.WIDE.U32 R4, R5, UR12, R10 ;  /* 0x0000000c05047c25 */ /* 0x000fe2000f8e000a */
[----:B------:R-:W-:Y:S01]  /*19d0*/  LEA.HI.X R7, R8, c[0x0][0x164], R9, 0x1, P3 ;  /* 0x0000590008077a11 */ /* 0x000fe200018f0c09 */
[----:B------:R2:W-:Y:S01]  /*19e0*/  STL.64 [R1+0x90], R10 ;  /* 0x0000900a01007387 */ /* 0x0005e20000100a00 */
[----:B------:R-:W-:Y:S01]  /*19f0*/  UIADD3 UR4, -UR8, UR4, URZ ;  /* 0x0000000408047290 */ /* 0x000fe2000fffe13f */
[----:B------:R-:W-:Y:S01]  /*1a00*/  CS2R R96, SRZ ;  /* 0x0000000000607805 */ /* 0x000fe2000001ff00 */
[----:B------:R-:W-:Y:S01]  /*1a10*/  IADD3 R0, R5, UR7, RZ ;  /* 0x0000000705007c10 */ /* 0x000fe2000fffe0ff */
[----:B------:R-:W-:Y:S01]  /*1a20*/  STL [R1+0x28], R2 ;  /* 0x0000280201007387 */ /* 0x000fe20000100800 */
[----:B------:R-:W-:Y:S01]  /*1a30*/  UMOV UR8, 0x1 ;  /* 0x0000000100087882 */ /* 0x000fe20000000000 */
[----:B------:R-:W-:Y:S01]  /*1a40*/  CS2R R94, SRZ ;  /* 0x00000000005e7805 */ /* 0x000fe2000001ff00 */
[----:B------:R-:W-:Y:S01]  /*1a50*/  ULDC UR7, c[0x0][0x198] ;  /* 0x0000660000077ab9 */ /* 0x000fe20000000800 */
[----:B------:R-:W-:Y:S01]  /*1a60*/  CS2R R92, SRZ ;  /* 0x00000000005c7805 */ /* 0x000fe2000001ff00 */
[----:B------:R-:W-:Y:S01]  /*1a70*/  UIADD3 UR7, -UR13, UR7, UR8 ;  /* 0x000000070d077290 */ /* 0x000fe2000fffe108 */
[----:B------:R-:W-:Y:S01]  /*1a80*/  CS2R R90, SRZ ;  /* 0x00000000005a7805 */ /* 0x000fe2000001ff00 */
[----:B------:R-:W-:Y:S01]  /*1a90*/  CS2R R88, SRZ ;  /* 0x0000000000587805 */ /* 0x000fe2000001ff00 */
[----:B------:R-:W-:Y:S01]  /*1aa0*/  CS2R R86, SRZ ;  /* 0x0000000000567805 */ /* 0x000fe2000001ff00 */
[----:B------:R-:W-:Y:S01]  /*1ab0*/  CS2R R84, SRZ ;  /* 0x0000000000547805 */ /* 0x000fe2000001ff00 */
[----:B------:R-:W3:Y:S01]  /*1ac0*/  LDSM.16.M88.4 R164, [R2+0x8080] ;  /* 0x0080800002a4783b */ /* 0x000ee20000000200 */
[----:B------:R-:W-:Y:S01]  /*1ad0*/  CS2R R82, SRZ ;  /* 0x0000000000527805 */ /* 0x000fe2000001ff00 */
[----:B------:R-:W-:Y:S01]  /*1ae0*/  CS2R R80, SRZ ;  /* 0x0000000000507805 */ /* 0x000fe2000001ff00 */
[----:B-1----:R-:W-:Y:S01]  /*1af0*/  CS2R R78, SRZ ;  /* 0x00000000004e7805 */ /* 0x002fe2000001ff00 */
[----:B------:R-:W1:Y:S01]  /*1b00*/  LDSM.16.M88.4 R180, [R2+0xa080] ;  /* 0x00a0800002b4783b */ /* 0x000e620000000200 */
[----:B------:R-:W-:Y:S01]  /*1b10*/  CS2R R74, SRZ ;  /* 0x00000000004a7805 */ /* 0x000fe2000001ff00 */
[----:B------:R-:W-:Y:S01]  /*1b20*/  CS2R R72, SRZ ;  /* 0x0000000000487805 */ /* 0x000fe2000001ff00 */
[----:B------:R-:W-:Y:S01]  /*1b30*/  CS2R R70, SRZ ;  /* 0x0000000000467805 */ /* 0x000fe2000001ff00 */
[----:B------:R-:W4:Y:S01]  /*1b40*/  LDSM.16.M88.4 R196, [R2+0xc080] ;  /* 0x00c0800002c4783b */ /* 0x000f220000000200 */
[----:B------:R-:W-:Y:S01]  /*1b50*/  CS2R R68, SRZ ;  /* 0x0000000000447805 */ /* 0x000fe2000001ff00 */
[----:B------:R-:W-:Y:S01]  /*1b60*/  CS2R R66, SRZ ;  /* 0x0000000000427805 */ /* 0x000fe2000001ff00 */
[----:B------:R-:W-:Y:S01]  /*1b70*/  CS2R R64, SRZ ;  /* 0x0000000000407805 */ /* 0x000fe2000001ff00 */
[----:B------:R5:W1:Y:S01]  /*1b80*/  LDSM.16.M88.4 R212, [R2+0xe080] ;  /* 0x00e0800002d4783b */ /* 0x000a620000000200 */
[C---:B--2---:R-:W-:Y:S01]  /*1b90*/  LEA R10, P2, R4.reuse, c[0x0][0x1f0], 0x1 ;  /* 0x00007c00040a7a11 */ /* 0x044fe200078408ff */
[----:B------:R-:W-:Y:S01]  /*1ba0*/  CS2R R62, SRZ ;  /* 0x00000000003e7805 */ /* 0x000fe2000001ff00 */
[----:B------:R-:W-:Y:S01]  /*1bb0*/  CS2R R60, SRZ ;  /* 0x00000000003c7805 */ /* 0x000fe2000001ff00 */
[----:B------:R-:W-:Y:S01]  /*1bc0*/  CS2R R58, SRZ ;  /* 0x00000000003a7805 */ /* 0x000fe2000001ff00 */
[----:B------:R-:W-:Y:S01]  /*1bd0*/  LEA.HI.X R11, R4, c[0x0][0x1f4], R0, 0x1, P2 ;  /* 0x00007d00040b7a11 */ /* 0x000fe200010f0c00 */
[----:B------:R-:W-:Y:S01]  /*1be0*/  CS2R R56, SRZ ;  /* 0x0000000000387805 */ /* 0x000fe2000001ff00 */
[----:B------:R-:W-:Y:S01]  /*1bf0*/  LEA.HI R0, R3, R20, RZ, 0x2 ;  /* 0x0000001403007211 */ /* 0x000fe200078f10ff */
[----:B------:R-:W-:Y:S01]  /*1c00*/  IMAD.MOV.U32 R3, RZ, RZ, 0x40 ;  /* 0x00000040ff037424 */ /* 0x000fe200078e00ff */
[----:B------:R-:W-:Y:S01]  /*1c10*/  ISETP.LT.AND P2, PT, R38, UR4, PT ;  /* 0x0000000426007c0c */ /* 0x000fe2000bf41270 */
[----:B------:R-:W-:Y:S01]  /*1c20*/  ULDC.64 UR4, c[0x0][0x240] ;  /* 0x0000900000047ab9 */ /* 0x000fe20000000a00 */
[----:B------:R-:W-:Y:S01]  /*1c30*/  LOP3.LUT R4, R0, 0x1ffffffc, RZ, 0xc0, !PT ;  /* 0x1ffffffc00047812 */ /* 0x000fe200078ec0ff */
[----:B------:R-:W-:Y:S01]  /*1c40*/  UIMAD UR4, UR9, UR4, URZ ;  /* 0x00000004090472a4 */ /* 0x000fe2000f8e023f */
[----:B------:R-:W-:Y:S01]  /*1c50*/  SEL R0, R141, 0xffffffe0, !P6 ;  /* 0xffffffe08d007807 */ /* 0x000fe20007000000 */
[----:B------:R-:W-:Y:S01]  /*1c60*/  CS2R R54, SRZ ;  /* 0x0000000000367805 */ /* 0x000fe2000001ff00 */
[----:B------:R-:W-:Y:S01]  /*1c70*/  SEL R3, R3, 0xffffffc0, !P0 ;  /* 0xffffffc003037807 */ /* 0x000fe20004000000 */
[----:B------:R-:W-:Y:S01]  /*1c80*/  IMAD.IADD R20, R20, 0x1, -R4 ;  /* 0x0000000114147824 */ /* 0x000fe200078e0a04 */
[----:B------:R-:W-:Y:S01]  /*1c90*/  ISETP.GE.OR P3, PT, R12, c[0x0][0x16c], !P2 ;  /* 0x00005b000c007a0c */ /* 0x000fe20005766670 */
[----:B------:R-:W-:Y:S01]  /*1ca0*/  IMAD.IADD R9, R2, 0x1, R0 ;  /* 0x0000000102097824 */ /* 0x000fe200078e0200 */
[----:B------:R-:W-:Y:S01]  /*1cb0*/  ISETP.GE.OR P6, PT, R28, c[0x0][0x16c], !P2 ;  /* 0x00005b001c007a0c */ /* 0x000fe200057c6670 */
[----:B------:R-:W-:Y:S01]  /*1cc0*/  IMAD.IADD R8, R2, 0x1, R3 ;  /* 0x0000000102087824 */ /* 0x000fe200078e0203 */
[----:B------:R-:W-:Y:S01]  /*1cd0*/  LOP3.LUT R0, R26, 0xfffffff0, RZ, 0xc0, !PT ;  /* 0xfffffff01a007812 */ /* 0x000fe200078ec0ff */
[----:B------:R-:W-:Y:S01]  /*1ce0*/  IMAD.IADD R5, R3, 0x1, R9 ;  /* 0x0000000103057824 */ /* 0x000fe200078e0209 */
[----:B------:R-:W2:Y:S01]  /*1cf0*/  LDSM.16.M88.4 R168, [R9+0x8080] ;  /* 0x0080800009a8783b */ /* 0x000ea20000000200 */
[----:B------:R-:W-:Y:S01]  /*1d00*/  ISETP.GE.OR P5, PT, R29, c[0x0][0x16c], !P2 ;  /* 0x00005b001d007a0c */ /* 0x000fe200057a6670 */
[----:B------:R-:W-:Y:S01]  /*1d10*/  UIMAD UR11, UR11, UR5, UR4 ;  /* 0x000000050b0b72a4 */ /* 0x000fe2000f8e0204 */
[----:B------:R-:W-:Y:S01]  /*1d20*/  ISETP.GE.OR P4, PT, R30, c[0x0][0x16c], !P2 ;  /* 0x00005b001e007a0c */ /* 0x000fe20005786670 */
[----:B------:R-:W1:Y:S01]  /*1d30*/  LDSM.16.M88.4 R172, [R8+0x8080] ;  /* 0x0080800008ac783b */ /* 0x000e620000000200 */
[----:B------:R-:W-:Y:S01]  /*1d40*/  IMAD.IADD R0, R76, 0x1, -R0 ;  /* 0x000000014c007824 */ /* 0x000fe200078e0a00 */
[----:B-----5:R-:W-:Y:S01]  /*1d50*/  LOP3.LUT R2, R23, 0xffffffe0, RZ, 0xc0, !PT ;  /* 0xffffffe017027812 */ /* 0x020fe200078ec0ff */
[----:B------:R-:W-:Y:S01]  /*1d60*/  ULDC UR4, c[0x0][0x2a0] ;  /* 0x0000a80000047ab9 */ /* 0x000fe20000000800 */
[----:B------:R-:W1:Y:S01]  /*1d70*/  LDSM.16.M88.4 R176, [R5+0x8080] ;  /* 0x0080800005b0783b */ /* 0x000e620000000200 */
[----:B------:R-:W-:Y:S01]  /*1d80*/  ISETP.GE.AND P0, PT, R12, c[0x0][0x16c], PT ;  /* 0x00005b000c007a0c */ /* 0x000fe20003f06270 */
[----:B------:R-:W-:Y:S01]  /*1d90*/  ULOP3.LUT UR4, URZ, UR4, URZ, 0x33, !UPT ;  /* 0x000000043f047292 */ /* 0x000fe2000f8e333f */
[----:B------:R-:W-:Y:S01]  /*1da0*/  IMAD.IADD R2, R76, 0x1, -R2 ;  /* 0x000000014c027824 */ /* 0x000fe200078e0a02 */
[----:B------:R-:W1:Y:S01]  /*1db0*/  LDSM.16.M88.4 R184, [R9+0xa080] ;  /* 0x00a0800009b8783b */ /* 0x000e620000000200 */
[----:B------:R-:W-:Y:S01]  /*1dc0*/  SEL R36, RZ, 0x1, P0 ;  /* 0x00000001ff247807 */ /* 0x000fe20000000000 */
[----:B------:R-:W-:Y:S01]  /*1dd0*/  CS2R R52, SRZ ;  /* 0x0000000000347805 */ /* 0x000fe2000001ff00 */
[----:B------:R-:W-:Y:S01]  /*1de0*/  ISETP.GE.AND P0, PT, R30, c[0x0][0x16c], PT ;  /* 0x00005b001e007a0c */ /* 0x000fe20003f06270 */
[----:B------:R-:W1:Y:S01]  /*1df0*/  LDSM.16.M88.4 R188, [R8+0xa080] ;  /* 0x00a0800008bc783b */ /* 0x000e620000000200 */
[----:B------:R-:W-:Y:S01]  /*1e00*/  CS2R R50, SRZ ;  /* 0x0000000000327805 */ /* 0x000fe2000001ff00 */
[----:B------:R-:W-:Y:S01]  /*1e10*/  CS2R R48, SRZ ;  /* 0x0000000000307805 */ /* 0x000fe2000001ff00 */
[----:B------:R-:W-:Y:S01]  /*1e20*/  SEL R26, RZ, 0x8, P0 ;  /* 0x00000008ff1a7807 */ /* 0x000fe20000000000 */
[----:B------:R-:W1:Y:S01]  /*1e30*/  LDSM.16.M88.4 R192, [R5+0xa080] ;  /* 0x00a0800005c0783b */ /* 0x000e620000000200 */
[----:B------:R-:W-:Y:S01]  /*1e40*/  @!P1 LEA R4, P0, R31, c[0x0][0x258], 0x2 ;  /* 0x000096001f049a11 */ /* 0x000fe200078010ff */
[----:B------:R-:W-:Y:S01]  /*1e50*/  CS2R R46, SRZ ;  /* 0x00000000002e7805 */ /* 0x000fe2000001ff00 */
[----:B------:R-:W-:Y:S01]  /*1e60*/  CS2R R44, SRZ ;  /* 0x00000000002c7805 */ /* 0x000fe2000001ff00 */
[----:B------:R-:W1:Y:S01]  /*1e70*/  LDSM.16.M88.4 R200, [R9+0xc080] ;  /* 0x00c0800009c8783b */ /* 0x000e620000000200 */
[----:B------:R-:W-:Y:S01]  /*1e80*/  CS2R R42, SRZ ;  /* 0x00000000002a7805 */ /* 0x000fe2000001ff00 */
[----:B------:R-:W-:Y:S01]  /*1e90*/  CS2R R40, SRZ ;  /* 0x0000000000287805 */ /* 0x000fe2000001ff00 */
[----:B------:R-:W-:Y:S01]  /*1ea0*/  CS2R R38, SRZ ;  /* 0x0000000000267805 */ /* 0x000fe2000001ff00 */
[----:B------:R-:W1:Y:S01]  /*1eb0*/  LDSM.16.M88.4 R204, [R8+0xc080] ;  /* 0x00c0800008cc783b */ /* 0x000e620000000200 */
[----:B------:R-:W-:-:S02]  /*1ec0*/  ULDC UR5, c[0x0][0x2a8] ;  /* 0x0000aa0000057ab9 */ /* 0x000fc40000000800 */
[----:B------:R-:W-:Y:S01]  /*1ed0*/  UISETP.GT.AND UP2, UPT, UR10, -0x1, UPT ;  /* 0xffffffff0a00788c */ /* 0x000fe2000bf44270 */
[----:B------:R-:W1:Y:S01]  /*1ee0*/  LDSM.16.M88.4 R208, [R5+0xc080] ;  /* 0x00c0800005d0783b */ /* 0x000e620000000200 */
[----:B------:R-:W-:Y:S02]  /*1ef0*/  ULDC UR6, c[0x0][0x168] ;  /* 0x00005a0000067ab9 */ /* 0x000fe40000000800 */
[----:B------:R-:W-:Y:S01]  /*1f00*/  UISETP.LE.AND UP1, UPT, UR8, UR5, UPT ;  /* 0x000000050800728c */ /* 0x000fe2000bf23270 */
[----:B------:R-:W1:Y:S04]  /*1f10*/  LDSM.16.M88.4 R216, [R9+0xe080] ;  /* 0x00e0800009d8783b */ /* 0x000e680000000200 */
[----:B------:R-:W1:Y:S04]  /*1f20*/  LDSM.16.M88.4 R220, [R8+0xe080] ;  /* 0x00e0800008dc783b */ /* 0x000e680000000200 */
[----:B------:R-:W1:Y:S04]  /*1f30*/  LDSM.16.M88.4 R224, [R5+0xe080] ;  /* 0x00e0800005e0783b */ /* 0x000e680000000200 */
[----:B------:R-:W-:Y:S06]  /*1f40*/  BAR.SYNC.DEFER_BLOCKING 0x0 ;  /* 0x0000000000007b1d */ /* 0x000fec0000010000 */
[----:B------:R-:W-:Y:S04]  /*1f50*/  STL [R1+0x2c], R9 ;  /* 0x00002c0901007387 */ /* 0x000fe80000100800 */
[----:B------:R5:W-:Y:S04]  /*1f60*/  STL [R1+0x34], R8 ;  /* 0x0000340801007387 */ /* 0x000be80000100800 */
[----:B------:R1:W-:Y:S04]  /*1f70*/  STL [R1+0x30], R5 ;  /* 0x0000300501007387 */ /* 0x0003e80000100800 */
[----:B------:R-:W-:Y:S01]  /*1f80*/  @!PT LDS RZ, [RZ] ;  /* 0x00000000fffff984 */ /* 0x000fe20000000800 */
[----:B------:R-:W-:Y:S01]  /*1f90*/  @!PT LDS RZ, [RZ] ;  /* 0x00000000fffff984 */ /* 0x000fe20000000800 */
[----:B------:R-:W-:Y:S01]  /*1fa0*/  @!PT LDS RZ, [RZ] ;  /* 0x00000000fffff984 */ /* 0x000fe20000000800 */
[----:B------:R1:W-:Y:S01]  /*1fb0*/  LDGSTS.E.BYPASS.LTC128B.128 [R37+0x8080], [R6.64], !P3 ;  /* 0x0808000006257fae */ /* 0x0003e2000d901d54 */
[----:B------:R-:W-:-:S03]  /*1fc0*/  ISETP.GE.AND P3, PT, R12, c[0x0][0x1fc], PT ;  /* 0x00007f000c007a0c */ /* 0x000fc60003f66270 */
[----:B------:R1:W-:Y:S01]  /*1fd0*/  LDGSTS.E.BYPASS.LTC128B.128 [R37+0x9080], [R6.64+0x80], !P6 ;  /* 0x0908008006257fae */ /* 0x0003e2000f101d54 */
[----:B------:R-:W-:Y:S01]  /*1fe0*/  ISETP.GE.OR P6, PT, R12, c[0x0][0x1fc], !P2 ;  /* 0x00007f000c007a0c */ /* 0x000fe200057c6670 */
[----:B------:R-:W-:Y:S02]  /*1ff0*/  IMAD.SHL.U32 R12, R22, 0x20, RZ ;  /* 0x00000020160c7824 */ /* 0x000fe400078e00ff */
[----:B------:R2:W-:Y:S01]  /*2000*/  LDGSTS.E.BYPASS.LTC128B.128 [R37+0xa080], [R6.64+0x100], !P5 ;  /* 0x0a08010006257fae */ /* 0x0005e2000e901d54 */
[----:B------:R-:W-:Y:S02]  /*2010*/  ISETP.GE.AND P5, PT, R29, c[0x0][0x16c], PT ;  /* 0x00005b001d007a0c */ /* 0x000fe40003fa6270 */
[----:B-----5:R-:W-:Y:S01]  /*2020*/  SHF.R.S32.HI R8, RZ, 0x1f, R0 ;  /* 0x0000001fff087819 */ /* 0x020fe20000011400 */
[----:B------:R2:W-:Y:S01]  /*2030*/  LDGSTS.E.BYPASS.LTC128B.128 [R37+0xb080], [R6.64+0x180], !P4 ;  /* 0x0b08018006257fae */ /* 0x0005e2000e101d54 */
[----:B------:R-:W-:Y:S02]  /*2040*/  ISETP.GE.AND P4, PT, R28, c[0x0][0x16c], PT ;  /* 0x00005b001c007a0c */ /* 0x000fe40003f86270 */
[----:B------:R-:W-:-:S02]  /*2050*/  LEA.HI R8, R8, R0, RZ, 0x3 ;  /* 0x0000000008087211 */ /* 0x000fc400078f18ff */
[----:B------:R-:W-:Y:S02]  /*2060*/  SEL R21, RZ, 0xffffffff, P4 ;  /* 0xffffffffff157807 */ /* 0x000fe40002000000 */
[----:B------:R-:W-:Y:S02]  /*2070*/  LOP3.LUT R9, R8, 0xfffffff8, RZ, 0xc0, !PT ;  /* 0xfffffff808097812 */ /* 0x000fe400078ec0ff */
[----:B------:R-:W-:Y:S02]  /*2080*/  ISETP.GE.AND P4, PT, R28, c[0x0][0x1fc], PT ;  /* 0x00007f001c007a0c */ /* 0x000fe40003f86270 */
[----:B------:R-:W-:Y:S01]  /*2090*/  SEL R33, RZ, 0x4, P5 ;  /* 0x00000004ff217807 */ /* 0x000fe20002800000 */
[----:B------:R-:W-:Y:S01]  /*20a0*/  IMAD.IADD R0, R0, 0x1, -R9 ;  /* 0x0000000100007824 */ /* 0x000fe200078e0a09 */
[----:B------:R-:W-:Y:S02]  /*20b0*/  ISETP.GE.OR P5, PT, R28, c[0x0][0x1fc], !P2 ;  /* 0x00007f001c007a0c */ /* 0x000fe400057a6670 */
[----:B------:R-:W-:-:S02]  /*20c0*/  SEL R28, RZ, 0x1, P3 ;  /* 0x00000001ff1c7807 */ /* 0x000fc40001800000 */
[----:B------:R-:W-:Y:S02]  /*20d0*/  ISETP.GE.AND P3, PT, R29, c[0x0][0x1fc], PT ;  /* 0x00007f001d007a0c */ /* 0x000fe40003f66270 */
[----:B------:R-:W-:Y:S02]  /*20e0*/  SEL R17, RZ, 0xffffffff, P4 ;  /* 0xffffffffff117807 */ /* 0x000fe40002000000 */
[----:B-1----:R-:W-:Y:S02]  /*20f0*/  @!P1 LEA.HI.X R5, R31, c[0x0][0x25c], R34, 0x2, P0 ;  /* 0x000097001f059a11 */ /* 0x002fe400000f1422 */
[----:B------:R-:W-:Y:S02]  /*2100*/  SEL R23, RZ, 0x4, P3 ;  /* 0x00000004ff177807 */ /* 0x000fe40001800000 */
[----:B------:R-:W-:Y:S02]  /*2110*/  LEA R14, P0, R32, c[0x0][0x280], 0x2 ;  /* 0x0000a000200e7a11 */ /* 0x000fe400078010ff */
[----:B--2---:R-:W-:Y:S01]  /*2120*/  SHF.R.S32.HI R6, RZ, 0x1f, R2 ;  /* 0x0000001fff067819 */ /* 0x004fe20000011402 */
[----:B------:R-:W-:Y:S01]  /*2130*/  IMAD.SHL.U32 R7, R19, 0x10, RZ ;  /* 0x0000001013077824 */ /* 0x000fe200078e00ff */
[----:B------:R-:W-:-:S02]  /*2140*/  ISETP.GE.AND P3, PT, R30, c[0x0][0x1fc], PT ;  /* 0x00007f001e007a0c */ /* 0x000fc40003f66270 */
[----:B------:R-:W-:Y:S02]  /*2150*/  LEA.HI R6, R6, R2, RZ, 0x2 ;  /* 0x0000000206067211 */ /* 0x000fe400078f10ff */
[----:B------:R-:W-:Y:S02]  /*2160*/  LOP3.LUT R13, R13, 0x10, R7, 0xf8, !PT ;  /* 0x000000100d0d7812 */ /* 0x000fe400078ef807 */
[C---:B------:R-:W-:Y:S02]  /*2170*/  LOP3.LUT R9, R6.reuse, 0x7ffffffc, RZ, 0xc0, !PT ;  /* 0x7ffffffc06097812 */ /* 0x040fe400078ec0ff */
[----:B------:R-:W-:Y:S02]  /*2180*/  LEA.HI.SX32 R19, R6, R7, 0x1e ;  /* 0x0000000706137211 */ /* 0x000fe400078ff2ff */
[----:B------:R-:W-:Y:S01]  /*2190*/  LOP3.LUT R7, R13, 0x8, R27, 0xf8, !PT ;  /* 0x000000080d077812 */ /* 0x000fe200078ef81b */
[----:B------:R-:W-:Y:S01]  /*21a0*/  IMAD.IADD R6, R2, 0x1, -R9 ;  /* 0x0000000102067824 */ /* 0x000fe200078e0a09 */
[----:B------:R-:W-:Y:S01]  /*21b0*/  ISETP.GE.OR P4, PT, R29, c[0x0][0x1fc], !P2 ;  /* 0x00007f001d007a0c */ /* 0x000fe20005786670 */
[----:B------:R-:W-:Y:S01]  /*21c0*/  IMAD.SHL.U32 R9, R21, 0x2, RZ ;  /* 0x0000000215097824 */ /* 0x000fe200078e00ff */
[----:B------:R-:W-:Y:S01]  /*21d0*/  ISETP.GE.OR P2, PT, R30, c[0x0][0x1fc], !P2 ;  /* 0x00007f001e007a0c */ /* 0x000fe20005746670 */
[----:B------:R-:W-:Y:S01]  /*21e0*/  @!P1 IMAD.SHL.U32 R2, R76, 0x10, RZ ;  /* 0x000000104c029824 */ /* 0x000fe200078e00ff */
[----:B------:R-:W-:Y:S01]  /*21f0*/  LEA.HI.X R15, R32, c[0x0][0x284], R35, 0x2, P0 ;  /* 0x0000a100200f7a11 */ /* 0x000fe200000f1423 */
[----:B------:R-:W-:Y:S01]  /*2200*/  IMAD.SHL.U32 R13, R17, 0x2, RZ ;  /* 0x00000002110d7824 */ /* 0x000fe200078e00ff */
[----:B------:R-:W-:Y:S01]  /*2210*/  LOP3.LUT P0, RZ, R0, 0x4, RZ, 0xc0, !PT ;  /* 0x0000000400ff7812 */ /* 0x000fe2000780c0ff */
[----:B------:R-:W-:Y:S01]  /*2220*/  IMAD R140, R20, 0x4, R6 ;  /* 0x00000004148c7824 */ /* 0x000fe200078e0206 */
[----:B------:R-:W-:Y:S01]  /*2230*/  LOP3.LUT R6, R9, 0x2, R36, 0xe2, !PT ;  /* 0x0000000209067812 */ /* 0x000fe200078ee224 */
[----:B------:R1:W-:Y:S01]  /*2240*/  @!P1 LDGSTS.E.BYPASS.LTC128B.128 [R2+0x14080], [R4.64] ;  /* 0x1408000004029fae */ /* 0x0003e2000b901d54 */
[----:B------:R-:W-:Y:S01]  /*2250*/  LOP3.LUT R9, R13, 0x2, R28, 0xe2, !PT ;  /* 0x000000020d097812 */ /* 0x000fe200078ee21c */
[----:B------:R-:W-:Y:S01]  /*2260*/  CS2R R34, SRZ ;  /* 0x0000000000227805 */ /* 0x000fe2000001ff00 */
[----:B------:R-:W-:Y:S01]  /*2270*/  LOP3.LUT R12, R24, 0x20, R12, 0xf8, !PT ;  /* 0x00000020180c7812 */ /* 0x000fe200078ef80c */
[----:B------:R2:W-:Y:S01]  /*2280*/  STL [R1+0x54], R19 ;  /* 0x0000541301007387 */ /* 0x0005e20000100800 */
[----:B------:R-:W-:Y:S01]  /*2290*/  LOP3.LUT R16, R7, R16, RZ, 0x3c, !PT ;  /* 0x0000001007107212 */ /* 0x000fe200078e3cff */
[----:B------:R-:W-:Y:S01]  /*22a0*/  CS2R R30, SRZ ;  /* 0x00000000001e7805 */ /* 0x000fe2000001ff00 */
[----:B------:R-:W-:Y:S01]  /*22b0*/  CS2R R28, SRZ ;  /* 0x00000000001c7805 */ /* 0x000fe2000001ff00 */
[----:B------:R-:W0:Y:S01]  /*22c0*/  LDGDEPBAR ;  /* 0x00000000000079af */ /* 0x000e220000000000 */
[----:B------:R-:W-:-:S03]  /*22d0*/  CS2R R20, SRZ ;  /* 0x0000000000147805 */ /* 0x000fc6000001ff00 */
[----:B------:R5:W-:Y:S04]  /*22e0*/  LDGSTS.E.BYPASS.LTC128B.128 [R37+0x10080], [R10.64], !P6 ;  /* 0x100800000a257fae */ /* 0x000be8000f101d54 */
[----:B------:R5:W-:Y:S01]  /*22f0*/  LDGSTS.E.BYPASS.LTC128B.128 [R37+0x11080], [R10.64+0x80], !P5 ;  /* 0x110800800a257fae */ /* 0x000be2000e901d54 */
[----:B------:R-:W-:-:S03]  /*2300*/  ISETP.GE.AND P5, PT, R76, 0x8, PT ;  /* 0x000000084c00780c */ /* 0x000fc60003fa6270 */
[----:B------:R5:W-:Y:S04]  /*2310*/  LDGSTS.E.BYPASS.LTC128B.128 [R37+0x12080], [R10.64+0x100], !P4 ;  /* 0x120801000a257fae */ /* 0x000be8000e101d54 */
[----:B------:R5:W-:Y:S01]  /*2320*/  LDGSTS.E.BYPASS.LTC128B.128 [R37+0x13080], [R10.64+0x180], !P2 ;  /* 0x130801800a257fae */ /* 0x000be2000d101d54 */
[----:B-1----:R-:W-:Y:S02]  /*2330*/  SEL R2, RZ, 0x8, P3 ;  /* 0x00000008ff027807 */ /* 0x002fe40001800000 */
[C---:B------:R-:W-:Y:S01]  /*2340*/  LOP3.LUT P3, RZ, R0.reuse, 0x2, RZ, 0xc0, !PT ;  /* 0x0000000200ff7812 */ /* 0x040fe2000786c0ff */
[----:B------:R-:W-:Y:S01]  /*2350*/  IMAD.SHL.U32 R0, R0, 0x40, RZ ;  /* 0x0000004000007824 */ /* 0x000fe200078e00ff */
[----:B------:R-:W-:Y:S01]  /*2360*/  LOP3.LUT R4, R26, R6, R33, 0xfe, !PT ;  /* 0x000000061a047212 */ /* 0x000fe200078efe21 */
[----:B------:R-:W-:Y:S01]  /*2370*/  IMAD.SHL.U32 R6, R8, 0x40, RZ ;  /* 0x0000004008067824 */ /* 0x000fe200078e00ff */
[----:B------:R-:W-:Y:S01]  /*2380*/  LOP3.LUT R2, R2, R9, R23, 0xfe, !PT ;  /* 0x0000000902027212 */ /* 0x000fe200078efe17 */
[----:B------:R-:W-:Y:S01]  /*2390*/  IMAD.U32 R9, RZ, RZ, UR7 ;  /* 0x00000007ff097e24 */ /* 0x000fe2000f8e00ff */
[----:B------:R-:W-:Y:S01]  /*23a0*/  LOP3.LUT R0, R0, 0x1c0, RZ, 0xc0, !PT ;  /* 0x000001c000007812 */ /* 0x000fe200078ec0ff */
[----:B------:R1:W-:Y:S01]  /*23b0*/  STL [R1+0x64], R4 ;  /* 0x0000640401007387 */ /* 0x0003e20000100800 */
[----:B------:R-:W-:Y:S01]  /*23c0*/  LOP3.LUT R6, R6, 0xfffffe00, RZ, 0xc0, !PT ;  /* 0xfffffe0006067812 */ /* 0x000fe200078ec0ff */
[----:B------:R-:W-:Y:S01]  /*23d0*/  CS2R R32, SRZ ;  /* 0x0000000000207805 */ /* 0x000fe2000001ff00 */
[----:B------:R-:W-:Y:S01]  /*23e0*/  LOP3.LUT R5, R0, 0x38, R18, 0xf8, !PT ;  /* 0x0000003800057812 */ /* 0x000fe200078ef812 */
[----:B------:R3:W-:Y:S01]  /*23f0*/  STL [R1+0x60], R2 ;  /* 0x0000600201007387 */ /* 0x0007e20000100800 */
[----:B------:R-:W-:Y:S01]  /*2400*/  CS2R R26, SRZ ;  /* 0x00000000001a7805 */ /* 0x000fe2000001ff00 */
[----:B------:R-:W-:Y:S01]  /*2410*/  IMAD R8, R22, 0x1000, R6 ;  /* 0x0000100016087824 */ /* 0x000fe200078e0206 */
[----:B--2---:R-:W-:Y:S01]  /*2420*/  CS2R R18, SRZ ;  /* 0x0000000000127805 */ /* 0x004fe2000001ff00 */
[----:B------:R-:W-:Y:S01]  /*2430*/  ULDC UR7, c[0x0][0x168] ;  /* 0x00005a0000077ab9 */ /* 0x000fe20000000800 */
[----:B-----5:R-:W-:Y:S01]  /*2440*/  IADD3 R11, R143, UR11, RZ ;  /* 0x0000000b8f0b7c10 */ /* 0x020fe2000fffe0ff */
[----:B------:R-:W-:Y:S01]  /*2450*/  IMAD.SHL.U32 R10, R140, 0x2, RZ ;  /* 0x000000028c0a7824 */ /* 0x000fe200078e00ff */
[----:B------:R-:W-:-:S03]  /*2460*/  CS2R R36, SRZ ;  /* 0x0000000000247805 */ /* 0x000fc6000001ff00 */
[----:B------:R2:W-:Y:S01]  /*2470*/  STL [R1+0xa8], R11 ;  /* 0x0000a80b01007387 */ /* 0x0005e20000100800 */
[----:B------:R-:W-:Y:S02]  /*2480*/  IADD3 R140, -R10, UR23, RZ ;  /* 0x000000170a8c7c10 */ /* 0x000fe4000fffe1ff */
[----:B------:R-:W-:Y:S01]  /*2490*/  IADD3 R9, R9, -c[0x0][0x168], -R10 ;  /* 0x80005a0009097a10 */ /* 0x000fe20007ffe80a */
[----:B------:R5:W-:Y:S01]  /*24a0*/  STL [R1+0x84], R10 ;  /* 0x0000840a01007387 */ /* 0x000be20000100800 */
[----:B-1----:R-:W-:-:S03]  /*24b0*/  IMAD.SHL.U32 R4, R22, 0x8, RZ ;  /* 0x0000000816047824 */ /* 0x002fc600078e00ff */
[----:B------:R-:W-:Y:S01]  /*24c0*/  STL [R1+0x8c], R140 ;  /* 0x00008c8c01007387 */ /* 0x000fe20000100800 */
[----:B---3--:R-:W-:Y:S02]  /*24d0*/  SHF.R.U32.HI R2, RZ, 0x3, R0 ;  /* 0x00000003ff027819 */ /* 0x008fe40000011600 */
[----:B------:R-:W-:Y:S02]  /*24e0*/  LOP3.LUT R4, R0, 0x8, R4, 0xf8, !PT ;  /* 0x0000000800047812 */ /* 0x000fe400078ef804 */
[----:B------:R-:W-:Y:S01]  /*24f0*/  LOP3.LUT R7, R2, R12, R0, 0x1e, !PT ;  /* 0x0000000c02077212 */ /* 0x000fe200078e1e00 */
[----:B------:R-:W-:Y:S01]  /*2500*/  IMAD R0, R22, 0x200, R16 ;  /* 0x0000020016007824 */ /* 0x000fe200078e0210 */
[-C--:B------:R-:W-:Y:S01]  /*2510*/  LOP3.LUT R5, R5, R2.reuse, RZ, 0x3c, !PT ;  /* 0x0000000205057212 */ /* 0x080fe200078e3cff */
[----:B------:R-:W-:Y:S01]  /*2520*/  CS2R R22, SRZ ;  /* 0x0000000000167805 */ /* 0x000fe2000001ff00 */
[----:B------:R-:W-:Y:S01]  /*2530*/  LOP3.LUT R4, R4, R2, RZ, 0x3c, !PT ;  /* 0x0000000204047212 */ /* 0x000fe200078e3cff */
[----:B------:R-:W-:Y:S01]  /*2540*/  CS2R R16, SRZ ;  /* 0x0000000000107805 */ /* 0x000fe2000001ff00 */
[-C--:B------:R-:W-:Y:S01]  /*2550*/  LOP3.LUT R7, R7, R6.reuse, RZ, 0xfc, !PT ;  /* 0x0000000607077212 */ /* 0x080fe200078efcff */
[----:B------:R-:W-:Y:S01]  /*2560*/  IMAD.IADD R8, R8, 0x1, R5 ;  /* 0x0000000108087824 */ /* 0x000fe200078e0205 */
[CC--:B------:R-:W-:Y:S01]  /*2570*/  IADD3 R2, R4.reuse, R6.reuse, R25 ;  /* 0x0000000604027210 */ /* 0x0c0fe20007ffe019 */
[----:B------:R-:W-:Y:S01]  /*2580*/  IMAD.MOV.U32 R5, RZ, RZ, 0x10 ;  /* 0x00000010ff057424 */ /* 0x000fe200078e00ff */
[----:B------:R-:W-:Y:S01]  /*2590*/  LOP3.LUT R6, R4, R6, RZ, 0xfc, !PT ;  /* 0x0000000604067212 */ /* 0x000fe200078efcff */
[----:B------:R-:W-:Y:S01]  /*25a0*/  @!P5 IMAD.SHL.U32 R4, R76, 0x10, RZ ;  /* 0x000000104c04d824 */ /* 0x000fe200078e00ff */
[----:B------:R-:W-:Y:S01]  /*25b0*/  CS2R R24, SRZ ;  /* 0x0000000000187805 */ /* 0x000fe2000001ff00 */
[----:B--2---:R-:W-:Y:S01]  /*25c0*/  IMAD R11, R0, 0x2, R3 ;  /* 0x00000002000b7824 */ /* 0x004fe200078e0203 */
[----:B------:R-:W-:Y:S01]  /*25d0*/  IADD3 R3, R9, c[0x0][0x2a4], RZ ;  /* 0x0000a90009037a10 */ /* 0x000fe20007ffe0ff */
[----:B------:R-:W-:Y:S01]  /*25e0*/  IMAD.SHL.U32 R2, R2, 0x2, RZ ;  /* 0x0000000202027824 */ /* 0x000fe200078e00ff */
[----:B------:R-:W-:Y:S01]  /*25f0*/  SEL R5, R5, 0xfffffff0, !P3 ;  /* 0xfffffff005057807 */ /* 0x000fe20005800000 */
[----:B-----5:R-:W-:Y:S01]  /*2600*/  IMAD.SHL.U32 R10, R0, 0x2, RZ ;  /* 0x00000002000a7824 */ /* 0x020fe200078e00ff */
[----:B------:R-:W-:Y:S01]  /*2610*/  STL [R1+0x38], R11 ;  /* 0x0000380b01007387 */ /* 0x000fe20000100800 */
[----:B------:R-:W-:Y:S01]  /*2620*/  IADD3 R0, R9, UR4, RZ ;  /* 0x0000000409007c10 */ /* 0x000fe2000fffe0ff */
[----:B------:R-:W-:Y:S01]  /*2630*/  CS2R R76, SRZ ;  /* 0x00000000004c7805 */ /* 0x000fe2000001ff00 */
[----:B------:R-:W-:Y:S01]  /*2640*/  CS2R R12, SRZ ;  /* 0x00000000000c7805 */ /* 0x000fe2000001ff00 */
[----:B------:R1:W-:Y:S04]  /*2650*/  STL [R1+0x3c], R10 ;  /* 0x00003c0a01007387 */ /* 0x0003e80000100800 */
[----:B------:R2:W-:Y:S04]  /*2660*/  @!P5 LDGSTS.E.BYPASS.LTC128B.128 [R4+0x14100], [R14.64] ;  /* 0x141000000e04dfae */ /* 0x0005e8000b901d54 */
[----:B------:R3:W-:Y:S04]  /*2670*/  STL [R1+0x80], R3 ;  /* 0x0000800301007387 */ /* 0x0007e80000100800 */
[----:B------:R5:W-:Y:S04]  /*2680*/  STL [R1+0x88], R0 ;  /* 0x0000880001007387 */ /* 0x000be80000100800 */
[----:B------:R-:W0:Y:S01]  /*2690*/  LDGDEPBAR ;  /* 0x00000000000079af */ /* 0x000e220000000000 */
[----:B-1----:R-:W-:-:S02]  /*26a0*/  LEA R10, R6, 0x15180, 0x1 ;  /* 0x00015180060a7811 */ /* 0x002fc400078e08ff */
[----:B------:R-:W-:-:S03]  /*26b0*/  LEA R6, R8, 0x80, 0x1 ;  /* 0x0000008008067811 */ /* 0x000fc600078e08ff */
[----:B------:R-:W-:Y:S01]  /*26c0*/  STL [R1+0x40], R10 ;  /* 0x0000400a01007387 */ /* 0x000fe20000100800 */
[----:B--2---:R-:W-:Y:S01]  /*26d0*/  SEL R4, R141, 0xffffffe0, !P0 ;  /* 0xffffffe08d047807 */ /* 0x004fe20004000000 */
[----:B------:R-:W-:Y:S01]  /*26e0*/  CS2R R14, SRZ ;  /* 0x00000000000e7805 */ /* 0x000fe2000001ff00 */
[--C-:B---3--:R-:W-:Y:S01]  /*26f0*/  IMAD R3, R5, 0x2, R2.reuse ;  /* 0x0000000205037824 */ /* 0x108fe200078e0202 */
[----:B------:R1:W-:Y:S01]  /*2700*/  STL [R1+0x24], R6 ;  /* 0x0000240601007387 */ /* 0x0003e20000100800 */
[----:B-----5:R-:W-:Y:S02]  /*2710*/  IMAD.SHL.U32 R0, R7, 0x2, RZ ;  /* 0x0000000207007824 */ /* 0x020fe400078e00ff */
        /* <DEDUP_REMOVED lines=8> */
[----:B----4-:R2:W-:Y:S02]  /*27a0*/  STL [R1+0x48], R4 ;  /* 0x0000480401007387 */ /* 0x0105e40000100800 */
.L_x_148:
[----:B-1----:R-:W3:Y:S01]  /*27b0*/  LDL R156, [R1+0x28] ;  /* 0x00002800019c7983 */ /* 0x002ee20000100800 */
[----:B------:R-:W-:Y:S04]  /*27c0*/  DEPBAR.LE SB0, 0x0 ;  /* 0x000080000000791a */ /* 0x000fe80000000000 */
[----:B------:R-:W4:Y:S01]  /*27d0*/  LDL R155, [R1+0x2c] ;  /* 0x00002c00019b7983 */ /* 0x000f220000100800 */
[----:B------:R-:W-:Y:S03]  /*27e0*/  PLOP3.LUT P0, PT, PT, PT, UP1, 0x80, 0x0 ;  /* 0x000000000000781c */ /* 0x000fe60003f0f018 */
[----:B-----5:R-:W5:Y:S04]  /*27f0*/  LDL R153, [R1+0x34] ;  /* 0x0000340001997983 */ /* 0x020f680000100800 */
[----:B--2---:R-:W2:Y:S04]  /*2800*/  LDL R154, [R1+0x20] ;  /* 0x00002000019a7983 */ /* 0x004ea80000100800 */
[----:B------:R-:W2:Y:S04]  /*2810*/  LDL R152, [R1+0x30] ;  /* 0x0000300001987983 */ /* 0x000ea80000100800 */
[----:B------:R-:W-:Y:S06]  /*2820*/  BAR.SYNC.DEFER_BLOCKING 0x0 ;  /* 0x0000000000007b1d */ /* 0x000fec0000010000 */
[----:B------:R-:W-:Y:S04]  /*2830*/  LDSM.16.M88.4 R8, [R2+0x8080] ;  /* 0x008080000208783b */ /* 0x000fe80000000200 */
[----:B------:R-:W-:Y:S04]  /*2840*/  LDSM.16.M88.4 R144, [R3+0x8080] ;  /* 0x008080000390783b */ /* 0x000fe80000000200 */
[----:B------:R-:W5:Y:S04]  /*2850*/  LDL R229, [R1+0x54] ;  /* 0x0000540001e57983 */ /* 0x000f680000100800 */
[----:B------:R-:W5:Y:S04]  /*2860*/  LDL R230, [R1+0x80] ;  /* 0x0000800001e67983 */ /* 0x000f680000100800 */
[----:B------:R-:W5:Y:S04]  /*2870*/  LDL R228, [R1+0x88] ;  /* 0x0000880001e47983 */ /* 0x000f680000100800 */
[----:B------:R-:W5:Y:S04]  /*2880*/  LDL R163, [R1+0x8c] ;  /* 0x00008c0001a37983 */ /* 0x000f680000100800 */
[----:B---3--:R-:W1:Y:S04]  /*2890*/  LDSM.16.M88.4 R140, [R156+0x80] ;  /* 0x000080009c8c783b */ /* 0x008e680000000200 */
[----:B----4-:R-:W3:Y:S01]  /*28a0*/  LDSM.16.M88.4 R148, [R155+0x80] ;  /* 0x000080009b94783b */ /* 0x010ee20000000200 */
[C---:B-1----:R-:W-:Y:S08]  /*28b0*/  HMMA.16816.F32 R4, R8.reuse, R140, RZ ;  /* 0x0000008c0804723c */ /* 0x042ff000000018ff */
[----:B------:R-:W-:Y:S01]  /*28c0*/  HMMA.16816.F32 R8, R8, R142, RZ ;  /* 0x0000008e0808723c */ /* 0x000fe200000018ff */
[----:B--2---:R-:W-:Y:S11]  /*28d0*/  LDSM.16.M88.4 R140, [R154+0x8080] ;  /* 0x008080009a8c783b */ /* 0x004ff60000000200 */
[----:B------:R-:W-:Y:S04]  /*28e0*/  @!UPT UIADD3 URZ, URZ, URZ, URZ ;  /* 0x0000003f3f3ff290 */ /* 0x000fe8000fffe03f */
[C---:B---3--:R-:W-:Y:S08]  /*28f0*/  HMMA.16816.F32 R4, R144.reuse, R148, R4 ;  /* 0x000000949004723c */ /* 0x048ff00000001804 */
[----:B------:R-:W-:Y:S01]  /*2900*/  HMMA.16816.F32 R8, R144, R150, R8 ;  /* 0x000000969008723c */ /* 0x000fe20000001808 */
[----:B-----5:R-:W1:Y:S04]  /*2910*/  LDSM.16.M88.4 R144, [R153+0x80] ;  /* 0x000080009990783b */ /* 0x020e680000000200 */
[----:B------:R-:W-:Y:S11]  /*2920*/  LDSM.16.M88.4 R148, [R252+0x8080] ;  /* 0x00808000fc94783b */ /* 0x000ff60000000200 */
[C---:B-1----:R-:W-:Y:S08]  /*2930*/  HMMA.16816.F32 R4, R140.reuse, R144, R4 ;  /* 0x000000908c04723c */ /* 0x042ff00000001804 */
[----:B------:R-:W-:Y:S01]  /*2940*/  HMMA.16816.F32 R8, R140, R146, R8 ;  /* 0x000000928c08723c */ /* 0x000fe20000001808 */
[----:B------:R-:W1:Y:S04]  /*2950*/  LDSM.16.M88.4 R140, [R152+0x80] ;  /* 0x00008000988c783b */ /* 0x000e680000000200 */
        /* <DEDUP_REMOVED lines=44> */
[----:B------:R-:W-:Y:S04]  /*2c20*/  LDSM.16.M88.4 R148, [R252+0xb080] ;  /* 0x00b08000fc94783b */ /* 0x000fe80000000200 */
[----:B------:R-:W-:Y:S07]  /*2c30*/  LDS R153, [R229.X4+0x140a0] ;  /* 0x0140a000e5997984 */ /* 0x000fee0000004800 */
[C---:B-1----:R-:W-:Y:S08]  /*2c40*/  HMMA.16816.F32 R4, R144.reuse, R140, R4 ;  /* 0x0000008c9004723c */ /* 0x042ff00000001804 */
[----:B------:R-:W-:Y:S01]  /*2c50*/  HMMA.16816.F32 R8, R144, R142, R8 ;  /* 0x0000008e9008723c */ /* 0x000fe20000001808 */
[----:B------:R-:W1:Y:S04]  /*2c60*/  LDSM.16.M88.4 R140, [R152+0x6080] ;  /* 0x00608000988c783b */ /* 0x000e680000000200 */
[----:B------:R2:W3:Y:S11]  /*2c70*/  LDS R152, [R229.X4+0x14080] ;  /* 0x01408000e5987984 */ /* 0x0004f60000004800 */
[C---:B-1----:R-:W-:Y:S08]  /*2c80*/  HMMA.16816.F32 R4, R148.reuse, R140, R4 ;  /* 0x0000008c9404723c */ /* 0x042ff00000001804 */
[----:B------:R-:W-:Y:S11]  /*2c90*/  HMMA.16816.F32 R8, R148, R142, R8 ;  /* 0x0000008e9408723c */ /* 0x000ff60000001808 */
[----:B------:R-:W-:Y:S05]  /*2ca0*/  @!UPT UIADD3 URZ, URZ, URZ, URZ ;  /* 0x0000003f3f3ff290 */ /* 0x000fea000fffe03f */
[----:B------:R-:W-:Y:S02]  /*2cb0*/  FMUL.FTZ R5, R5, c[0x0][0x2b4] ;  /* 0x0000ad0005057a20 */ /* 0x000fe40000410000 */
[----:B------:R-:W-:Y:S02]  /*2cc0*/  FMUL.FTZ R4, R4, c[0x0][0x2b4] ;  /* 0x0000ad0004047a20 */ /* 0x000fe40000410000 */
[----:B------:R1:W4:Y:S01]  /*2cd0*/  MUFU.TANH R157, R5 ;  /* 0x00000005009d7308 */ /* 0x0003220000002400 */
[----:B------:R-:W-:Y:S02]  /*2ce0*/  FMUL.FTZ R6, R6, c[0x0][0x2b4] ;  /* 0x0000ad0006067a20 */ /* 0x000fe40000410000 */
[----:B------:R-:W-:Y:S02]  /*2cf0*/  FMUL.FTZ R7, R7, c[0x0][0x2b4] ;  /* 0x0000ad0007077a20 */ /* 0x000fe40000410000 */
[----:B------:R-:W-:Y:S02]  /*2d00*/  FMUL.FTZ R8, R8, c[0x0][0x2b4] ;  /* 0x0000ad0008087a20 */ /* 0x000fe40000410000 */
[----:B------:R-:W-:Y:S02]  /*2d10*/  FMUL.FTZ R9, R9, c[0x0][0x2b4] ;  /* 0x0000ad0009097a20 */ /* 0x000fe40000410000 */
[----:B------:R-:W-:Y:S01]  /*2d20*/  FMUL.FTZ R10, R10, c[0x0][0x2b4] ;  /* 0x0000ad000a0a7a20 */ /* 0x000fe20000410000 */
[----:B------:R2:W2:Y:S01]  /*2d30*/  MUFU.TANH R158, R4 ;  /* 0x00000004009e7308 */ /* 0x0004a20000002400 */
[----:B------:R-:W-:Y:S09]  /*2d40*/  FMUL.FTZ R11, R11, c[0x0][0x2b4] ;  /* 0x0000ad000b0b7a20 */ /* 0x000ff20000410000 */
[----:B------:R2:W2:Y:S01]  /*2d50*/  MUFU.TANH R162, R6 ;  /* 0x0000000600a27308 */ /* 0x0004a20000002400 */
[----:B-1----:R-:W-:Y:S04]  /*2d60*/  MOV R5, UR12 ;  /* 0x0000000c00057c02 */ /* 0x002fe80008000f00 */
[----:B------:R-:W-:Y:S05]  /*2d70*/  LEA R5, R5, R229, 0x5 ;  /* 0x000000e505057211 */ /* 0x000fea00078e28ff */
[----:B------:R1:W1:Y:S01]  /*2d80*/  MUFU.TANH R161, R7 ;  /* 0x0000000700a17308 */ /* 0x0002620000002400 */
[C---:B------:R-:W-:Y:S02]  /*2d90*/  IADD3 R150, R5.reuse, R230, RZ ;  /* 0x000000e605967210 */ /* 0x040fe40007ffe0ff */
[----:B------:R-:W-:Y:S02]  /*2da0*/  IADD3 R148, R5, R228, RZ ;  /* 0x000000e405947210 */ /* 0x000fe40007ffe0ff */
[----:B------:R-:W-:Y:S05]  /*2db0*/  IMNMX R150, R163, R150, PT ;  /* 0x00000096a3967217 */ /* 0x000fea0003800200 */
[----:B------:R1:W1:Y:S10]  /*2dc0*/  MUFU.TANH R156, R8 ;  /* 0x00000008009c7308 */ /* 0x0002740000002400 */
[----:B------:R1:W1:Y:S10]  /*2dd0*/  MUFU.TANH R155, R9 ;  /* 0x00000009009b7308 */ /* 0x0002740000002400 */
[----:B------:R1:W1:Y:S10]  /*2de0*/  MUFU.TANH R160, R10 ;  /* 0x0000000a00a07308 */ /* 0x0002740000002400 */
[----:B------:R1:W1:Y:S01]  /*2df0*/  MUFU.TANH R159, R11 ;  /* 0x0000000b009f7308 */ /* 0x0002620000002400 */
[----:B------:R-:W-:-:S05]  /*2e00*/  @!P0 BRA `(.L_x_138) ;  /* 0x000001b000008947 */ /* 0x000fca0003800000 */
[----:B--234-:R-:W-:Y:S01]  /*2e10*/  IMAD.MOV.U32 R4, RZ, RZ, c[0x0][0x168] ;  /* 0x00005a00ff047624 */ /* 0x01cfe200078e00ff */
[----:B------:R-:W-:Y:S04]  /*2e20*/  BSSY B0, `(.L_x_139) ;  /* 0x0000012000007945 */ /* 0x000fe80003800000 */
[----:B------:R-:W-:Y:S04]  /*2e30*/  IADD3 R4, R5, c[0x0][0x198], -R4 ;  /* 0x0000660005047a10 */ /* 0x000fe80007ffe804 */
[----:B------:R-:W-:Y:S11]  /*2e40*/  ISETP.GT.AND P2, PT, R4, -0x1, PT ;  /* 0xffffffff0400780c */ /* 0x000ff60003f44270 */
[----:B------:R-:W-:Y:S02]  /*2e50*/  @!UPT UIADD3 URZ, URZ, URZ, URZ ;  /* 0x0000003f3f3ff290 */ /* 0x000fe4000fffe03f */
[----:B------:R-:W-:-:S05]  /*2e60*/  @P2 BRA `(.L_x_140) ;  /* 0x0000008000002947 */ /* 0x000fca0003800000 */
[----:B------:R-:W-:Y:S01]  /*2e70*/  LOP3.LUT R4, RZ, R4, RZ, 0x33, !PT ;  /* 0x00000004ff047212 */ /* 0x000fe200078e33ff */
[----:B------:R-:W-:Y:S05]  /*2e80*/  IMAD.MOV.U32 R6, RZ, RZ, 0x1 ;  /* 0x00000001ff067424 */ /* 0x000fea00078e00ff */
[----:B------:R-:W-:Y:S11]  /*2e90*/  ISETP.NE.AND P2, PT, R6, c[0x0][0x2a8], PT ;  /* 0x0000aa0006007a0c */ /* 0x000ff60003f45270 */
[----:B------:R-:W-:Y:S02]  /*2ea0*/  @!UPT UIADD3 URZ, URZ, URZ, URZ ;  /* 0x0000003f3f3ff290 */ /* 0x000fe4000fffe03f */
[----:B------:R-:W-:Y:S05]  /*2eb0*/  @P2 IMAD.HI.U32 R6, R4, c[0x0][0x2ac], RZ ;  /* 0x0000ab0004062a27 */ /* 0x000fea00078e00ff */
[----:B------:R-:W-:Y:S04]  /*2ec0*/  @P2 SHF.R.U32.HI R4, RZ, c[0x0][0x2b0], R6 ;  /* 0x0000ac00ff042a19 */ /* 0x000fe80000011606 */
[----:B------:R-:W-:Y:S01]  /*2ed0*/  LOP3.LUT R4, RZ, R4, RZ, 0x33, !PT ;  /* 0x00000004ff047212 */ /* 0x000fe200078e33ff */
[----:B------:R-:W-:-:S05]  /*2ee0*/  BRA `(.L_x_141) ;  /* 0x0000005000007947 */ /* 0x000fca0003800000 */
.L_x_140:
[----:B------:R-:W-:Y:S04]  /*2ef0*/  MOV R6, 0x1 ;  /* 0x0000000100067802 */ /* 0x000fe80000000f00 */
[----:B------:R-:W-:Y:S11]  /*2f00*/  ISETP.NE.AND P2, PT, R6, c[0x0][0x2a8], PT ;  /* 0x0000aa0006007a0c */ /* 0x000ff60003f45270 */
[----:B------:R-:W-:Y:S02]  /*2f10*/  @!UPT UIADD3 URZ, URZ, URZ, URZ ;  /* 0x0000003f3f3ff290 */ /* 0x000fe4000fffe03f */
[----:B------:R-:W-:Y:S05]  /*2f20*/  @P2 IMAD.HI.U32 R6, R4, c[0x0][0x2ac], RZ ;  /* 0x0000ab0004062a27 */ /* 0x000fea00078e00ff */
[----:B------:R-:W-:Y:S02]  /*2f30*/  @P2 SHF.R.U32.HI R4, RZ, c[0x0][0x2b0], R6 ;  /* 0x0000ac00ff042a19 */ /* 0x000fe40000011606 */
.L_x_141:
[----:B------:R-:W-:Y:S05]  /*2f40*/  BSYNC B0 ;  /* 0x0000000000007941 */ /* 0x000fea0003800000 */
.L_x_139:
[----:B-1----:R-:W2:Y:S01]  /*2f50*/  LDL R7, [R1+0x84] ;  /* 0x0000840001077983 */ /* 0x002ea20000100800 */
[----:B------:R-:W-:Y:S04]  /*2f60*/  IMAD.MOV.U32 R6, RZ, RZ, c[0x0][0x2a8] ;  /* 0x0000aa00ff067624 */ /* 0x000fe800078e00ff */
[----:B------:R-:W-:Y:S04]  /*2f70*/  IMAD R4, R4, R6, -UR13 ;  /* 0x8000000d04047e24 */ /* 0x000fe8000f8e0206 */
[----:B--2---:R-:W-:Y:S05]  /*2f80*/  IMAD.IADD R4, R4, 0x1, -R7 ;  /* 0x0000000104047824 */ /* 0x004fea00078e0a07 */
[----:B------:R-:W-:Y:S02]  /*2f90*/  IADD3 R6, R4, c[0x0][0x2a8], RZ ;  /* 0x0000aa0004067a10 */ /* 0x000fe40007ffe0ff */
[----:B------:R-:W-:Y:S02]  /*2fa0*/  IMNMX R148, R148, R4, !PT ;  /* 0x0000000494947217 */ /* 0x000fe40007800200 */
[----:B------:R-:W-:Y:S02]  /*2fb0*/  IMNMX R150, R150, R6, PT ;  /* 0x0000000696967217 */ /* 0x000fe40003800200 */
.L_x_138:
[----:B--234-:R-:W-:Y:S05]  /*2fc0*/  IADD3 R4, R5, 0x8, RZ ;  /* 0x0000000805047810 */ /* 0x01cfea0007ffe0ff */
[--C-:B------:R-:W-:Y:S02]  /*2fd0*/  IMAD.IADD R151, R230, 0x1, R4.reuse ;  /* 0x00000001e6977824 */ /* 0x100fe400078e0204 */
[----:B------:R-:W-:Y:S03]  /*2fe0*/  IMAD.IADD R149, R228, 0x1, R4 ;  /* 0x00000001e4957824 */ /* 0x000fe600078e0204 */
[----:B------:R-:W-:Y:S01]  /*2ff0*/  IMNMX R151, R163, R151, PT ;  /* 0x00000097a3977217 */ /* 0x000fe20003800200 */
[----:B------:R-:W-:-:S05]  /*3000*/  @!P0 BRA `(.L_x_142) ;  /* 0x000001b000008947 */ /* 0x000fca0003800000 */
[----:B------:R-:W-:Y:S01]  /*3010*/  IMAD.MOV.U32 R5, RZ, RZ, c[0x0][0x168] ;  /* 0x00005a00ff057624 */ /* 0x000fe200078e00ff */
        /* <DEDUP_REMOVED lines=13> */
.L_x_144:
[----:B------:R-:W-:Y:S04]  /*30f0*/  MOV R5, 0x1 ;  /* 0x0000000100057802 */ /* 0x000fe80000000f00 */
[----:B------:R-:W-:Y:S11]  /*3100*/  ISETP.NE.AND P0, PT, R5, c[0x0][0x2a8], PT ;  /* 0x0000aa0005007a0c */ /* 0x000ff60003f05270 */
[----:B------:R-:W-:Y:S02]  /*3110*/  @!UPT UIADD3 URZ, URZ, URZ, URZ ;  /* 0x0000003f3f3ff290 */ /* 0x000fe4000fffe03f */
[----:B------:R-:W-:Y:S05]  /*3120*/  @P0 IMAD.HI.U32 R5, R4, c[0x0][0x2ac], RZ ;  /* 0x0000ab0004050a27 */ /* 0x000fea00078e00ff */
[----:B------:R-:W-:Y:S02]  /*3130*/  @P0 SHF.R.U32.HI R4, RZ, c[0x0][0x2b0], R5 ;  /* 0x0000ac00ff040a19 */ /* 0x000fe40000011605 */
.L_x_145:
[----:B------:R-:W-:Y:S05]  /*3140*/  BSYNC B0 ;  /* 0x0000000000007941 */ /* 0x000fea0003800000 */
.L_x_143:
[----:B------:R-:W2:Y:S01]  /*3150*/  LDL R6, [R1+0x84] ;  /* 0x0000840001067983 */ /* 0x000ea20000100800 */
[----:B------:R-:W-:Y:S04]  /*3160*/  IMAD.MOV.U32 R5, RZ, RZ, c[0x0][0x2a8] ;  /* 0x0000aa00ff057624 */ /* 0x000fe800078e00ff */
[----:B------:R-:W-:Y:S04]  /*3170*/  IMAD R4, R4, R5, -UR13 ;  /* 0x8000000d04047e24 */ /* 0x000fe8000f8e0205 */
[----:B--2---:R-:W-:Y:S05]  /*3180*/  IMAD.IADD R4, R4, 0x1, -R6 ;  /* 0x0000000104047824 */ /* 0x004fea00078e0a06 */
[----:B------:R-:W-:Y:S02]  /*3190*/  IADD3 R5, R4, c[0x0][0x2a8], RZ ;  /* 0x0000aa0004057a10 */ /* 0x000fe40007ffe0ff */
[----:B------:R-:W-:Y:S02]  /*31a0*/  IMNMX R149, R149, R4, !PT ;  /* 0x0000000495957217 */ /* 0x000fe40007800200 */
[----:B------:R-:W-:Y:S02]  /*31b0*/  IMNMX R151, R151, R5, PT ;  /* 0x0000000597977217 */ /* 0x000fe40003800200 */
.L_x_142:
[----:B------:R-:W-:Y:S04]  /*31c0*/  DEPBAR.LE SB0, 0x0 ;  /* 0x000080000000791a */ /* 0x000fe80000000000 */
[----:B------:R-:W-:Y:S01]  /*31d0*/  BAR.SYNC.DEFER_BLOCKING 0x0 ;  /* 0x0000000000007b1d */ /* 0x000fe20000010000 */
[----:B------:R-:W-:Y:S01]  /*31e0*/  PLOP3.LUT P0, PT, PT, PT, UP2, 0x80, 0x0 ;  /* 0x000000000000781c */ /* 0x000fe20003f0f028 */
[----:B------:R-:W-:Y:S03]  /*31f0*/  UIADD3 UR8, UR12, 0x1, URZ ;  /* 0x000000010c087890 */ /* 0x000fe6000fffe03f */
[----:B------:R-:W-:Y:S01]  /*3200*/  ISETP.GT.AND P2, PT, R148, RZ, P0 ;  /* 0x000000ff9400720c */ /* 0x000fe20000744270 */
[----:B------:R-:W-:Y:S03]  /*3210*/  UISETP.GE.AND UP0, UPT, UR8, UR14, UPT ;  /* 0x0000000e0800728c */ /* 0x000fe6000bf06270 */
[----:B------:R-:W-:Y:S01]  /*3220*/  ISETP.LT.OR P2, PT, R150, 0x1, P2 ;  /* 0x000000019600780c */ /* 0x000fe20001741670 */
[----:B-1----:R-:W1:Y:S05]  /*3230*/  LDSM.16.M88.4 R8, [R2+0x10080] ;  /* 0x010080000208783b */ /* 0x002e6a0000000200 */
[----:B------:R-:W2:Y:S05]  /*3240*/  LDSM.16.M88.4 R140, [R3+0x10080] ;  /* 0x01008000038c783b */ /* 0x000eaa0000000200 */
[----:B------:R-:W3:Y:S05]  /*3250*/  LDSM.16.M88.4 R144, [R154+0x10080] ;  /* 0x010080009a90783b */ /* 0x000eea0000000200 */
[----:B------:R-:W4:Y:S05]  /*3260*/  LDL R241, [R1+0x3c] ;  /* 0x00003c0001f17983 */ /* 0x000f2a0000100800 */
[----:B------:R-:W5:Y:S01]  /*3270*/  LDL R240, [R1+0x38] ;  /* 0x0000380001f07983 */ /* 0x000f620000100800 */
[C---:B-1----:R-:W-:Y:S08]  /*3280*/  HMMA.16816.F32 R4, R8.reuse, R164, RZ ;  /* 0x000000a40804723c */ /* 0x042ff000000018ff */
[----:B------:R-:W-:Y:S11]  /*3290*/  HMMA.16816.F32 R8, R8, R166, RZ ;  /* 0x000000a60808723c */ /* 0x000ff600000018ff */
[----:B------:R-:W-:Y:S05]  /*32a0*/  @!UPT UIADD3 URZ, URZ, URZ, URZ ;  /* 0x0000003f3f3ff290 */ /* 0x000fea000fffe03f */
[C---:B--2---:R-:W-:Y:S08]  /*32b0*/  HMMA.16816.F32 R4, R140.reuse, R168, R4 ;  /* 0x000000a88c04723c */ /* 0x044ff00000001804 */
[----:B------:R-:W-:Y:S01]  /*32c0*/  HMMA.16816.F32 R8, R140, R170, R8 ;  /* 0x000000aa8c08723c */ /* 0x000fe20000001808 */
[----:B------:R-:W1:Y:S11]  /*32d0*/  LDSM.16.M88.4 R140, [R252+0x10080] ;  /* 0x01008000fc8c783b */ /* 0x000e760000000200 */
[----:B------:R-:W-:Y:S04]  /*32e0*/  @!UPT UIADD3 URZ, URZ, URZ, URZ ;  /* 0x0000003f3f3ff290 */ /* 0x000fe8000fffe03f */
[C---:B---3--:R-:W-:Y:S08]  /*32f0*/  HMMA.16816.F32 R4, R144.reuse, R172, R4 ;  /* 0x000000ac9004723c */ /* 0x048ff00000001804 */
[----:B------:R-:W-:Y:S01]  /*3300*/  HMMA.16816.F32 R8, R144, R174, R8 ;  /* 0x000000ae9008723c */ /* 0x000fe20000001808 */
[----:B------:R-:W2:Y:S11]  /*3310*/  LDSM.16.M88.4 R144, [R2+0x11080] ;  /* 0x011080000290783b */ /* 0x000eb60000000200 */
[----:B------:R-:W-:Y:S04]  /*3320*/  @!UPT UIADD3 URZ, URZ, URZ, URZ ;  /* 0x0000003f3f3ff290 */ /* 0x000fe8000fffe03f */
[C---:B-1----:R-:W-:Y:S08]  /*3330*/  HMMA.16816.F32 R4, R140.reuse, R176, R4 ;  /* 0x000000b08c04723c */ /* 0x042ff00000001804 */
[----:B------:R-:W-:Y:S01]  /*3340*/  HMMA.16816.F32 R8, R140, R178, R8 ;  /* 0x000000b28c08723c */ /* 0x000fe20000001808 */
[----:B------:R-:W1:Y:S11]  /*3350*/  LDSM.16.M88.4 R140, [R3+0x11080] ;  /* 0x01108000038c783b */ /* 0x000e760000000200 */
[----:B------:R-:W-:Y:S04]  /*3360*/  @!UPT UIADD3 URZ, URZ, URZ, URZ ;  /* 0x0000003f3f3ff290 */ /* 0x000fe8000fffe03f */
[C---:B--2---:R-:W-:Y:S08]  /*3370*/  HMMA.16816.F32 R4, R144.reuse, R180, R4 ;  /* 0x000000b49004723c */ /* 0x044ff00000001804 */
        /* <DEDUP_REMOVED lines=33> */
[----:B------:R2:W3:Y:S11]  /*3590*/  LDSM.16.M88.4 R144, [R154+0x13080] ;  /* 0x013080009a90783b */ /* 0x0004f60000000200 */
[----:B------:R-:W-:Y:S04]  /*35a0*/  @!UPT UIADD3 URZ, URZ, URZ, URZ ;  /* 0x0000003f3f3ff290 */ /* 0x000fe8000fffe03f */
[C---:B-1----:R-:W-:Y:S05]  /*35b0*/  HMMA.16816.F32 R4, R140.reuse, R216, R4 ;  /* 0x000000d88c04723c */ /* 0x042fea0000001804 */
[----:B--2---:R-:W-:Y:S03]  /*35c0*/  FSEL R154, R158, -INF , !P2 ;  /* 0xff8000009e9a7808 */ /* 0x004fe60005000000 */
[----:B------:R-:W-:Y:S01]  /*35d0*/  HMMA.16816.F32 R8, R140, R218, R8 ;  /* 0x000000da8c08723c */ /* 0x000fe20000001808 */
[----:B------:R-:W1:Y:S02]  /*35e0*/  LDSM.16.M88.4 R140, [R252+0x13080] ;  /* 0x01308000fc8c783b */ /* 0x000e640000000200 */
[----:B------:R-:W-:Y:S01]  /*35f0*/  ISETP.GT.AND P2, PT, R148, 0x1, P0 ;  /* 0x000000019400780c */ /* 0x000fe20000744270 */
[--C-:B------:R-:W-:Y:S03]  /*3600*/  FFMA.FTZ R154, R154, c[0x0][0x29c], -R152.reuse ;  /* 0x0000a7009a9a7a23 */ /* 0x100fe60000010898 */
[----:B------:R-:W-:Y:S01]  /*3610*/  ISETP.LT.OR P2, PT, R150, 0x2, P2 ;  /* 0x000000029600780c */ /* 0x000fe20001741670 */
[----:B------:R2:W1:Y:S08]  /*3620*/  MUFU.EX2 R228, R154 ;  /* 0x0000009a00e47308 */ /* 0x0004700000000800 */
[C---:B---3--:R-:W-:Y:S08]  /*3630*/  HMMA.16816.F32 R4, R144.reuse, R220, R4 ;  /* 0x000000dc9004723c */ /* 0x048ff00000001804 */
[----:B------:R-:W-:Y:S04]  /*3640*/  HMMA.16816.F32 R8, R144, R222, R8 ;  /* 0x000000de9008723c */ /* 0x000fe80000001808 */
[----:B--2---:R-:W-:Y:S02]  /*3650*/  FSEL R154, R157, -INF , !P2 ;  /* 0xff8000009d9a7808 */ /* 0x004fe40005000000 */
[----:B------:R-:W-:Y:S03]  /*3660*/  ISETP.GT.AND P2, PT, R148, 0x20, P0 ;  /* 0x000000209400780c */ /* 0x000fe60000744270 */
[--C-:B------:R-:W-:Y:S01]  /*3670*/  FFMA.FTZ R154, R154, c[0x0][0x29c], -R152.reuse ;  /* 0x0000a7009a9a7a23 */ /* 0x100fe20000010898 */
[----:B------:R-:W-:Y:S06]  /*3680*/  ISETP.LT.OR P2, PT, R150, 0x21, P2 ;  /* 0x000000219600780c */ /* 0x000fec0001741670 */
[C---:B-1----:R-:W-:Y:S01]  /*3690*/  HMMA.16816.F32 R4, R140.reuse, R224, R4 ;  /* 0x000000e08c04723c */ /* 0x042fe20000001804 */
[----:B------:R1:W2:Y:S07]  /*36a0*/  MUFU.EX2 R163, R154 ;  /* 0x0000009a00a37308 */ /* 0x0002ae0000000800 */
[----:B------:R-:W-:Y:S01]  /*36b0*/  HMMA.16816.F32 R8, R140, R226, R8 ;  /* 0x000000e28c08723c */ /* 0x000fe20000001808 */
[----:B------:R-:W3:Y:S03]  /*36c0*/  LDS R140, [R229.X4+0x14120] ;  /* 0x01412000e58c7984 */ /* 0x000ee60000004800 */
[----:B-1----:R-:W-:Y:S02]  /*36d0*/  FSEL R154, R156, -INF , !P2 ;  /* 0xff8000009c9a7808 */ /* 0x002fe40005000000 */
[----:B------:R-:W-:Y:S03]  /*36e0*/  ISETP.GT.AND P2, PT, R148, 0x21, P0 ;  /* 0x000000219400780c */ /* 0x000fe60000744270 */
[--C-:B------:R-:W-:Y:S01]  /*36f0*/  FFMA.FTZ R144, R154, c[0x0][0x29c], -R152.reuse ;  /* 0x0000a7009a907a23 */ /* 0x100fe20000010898 */
[----:B------:R-:W-:Y:S03]  /*3700*/  ISETP.LT.OR P2, PT, R150, 0x22, P2 ;  /* 0x000000229600780c */ /* 0x000fe60001741670 */
[----:B------:R1:W-:Y:S01]  /*3710*/  MUFU.EX2 R154, R144 ;  /* 0x00000090009a7308 */ /* 0x0003e20000000800 */
[----:B------:R-:W-:Y:S02]  /*3720*/  FSEL R145, R155, -INF , !P2 ;  /* 0xff8000009b917808 */ /* 0x000fe40005000000 */
[----:B------:R-:W-:Y:S03]  /*3730*/  ISETP.GT.AND P2, PT, R149, RZ, P0 ;  /* 0x000000ff9500720c */ /* 0x000fe60000744270 */
[----:B------:R-:W-:Y:S01]  /*3740*/  FFMA.FTZ R152, R145, c[0x0][0x29c], -R152 ;  /* 0x0000a70091987a23 */ /* 0x000fe20000010898 */
[----:B------:R-:W-:Y:S04]  /*3750*/  ISETP.LT.OR P2, PT, R151, 0x1, P2 ;  /* 0x000000019700780c */ /* 0x000fe80001741670 */
[----:B------:R-:W-:Y:S01]  /*3760*/  FSEL R145, R162, -INF , !P2 ;  /* 0xff800000a2917808 */ /* 0x000fe20005000000 */
[----:B------:R-:W2:Y:S01]  /*3770*/  MUFU.EX2 R152, R152 ;  /* 0x0000009800987308 */ /* 0x000ea20000000800 */
[----:B------:R-:W-:Y:S01]  /*3780*/  ISETP.GT.AND P2, PT, R149, 0x1, P0 ;  /* 0x000000019500780c */ /* 0x000fe20000744270 */
[--C-:B---3--:R-:W-:Y:S03]  /*3790*/  FADD.FTZ R6, R6, -R140.reuse ;  /* 0x8000008c06067221 */ /* 0x108fe60000010000 */
[----:B------:R-:W-:Y:S01]  /*37a0*/  ISETP.LT.OR P2, PT, R151, 0x2, P2 ;  /* 0x000000029700780c */ /* 0x000fe20001741670 */
[--C-:B------:R-:W-:Y:S02]  /*37b0*/  FFMA.FTZ R145, R145, c[0x0][0x29c], -R153.reuse ;  /* 0x0000a70091917a23 */ /* 0x100fe40000010899 */
[--C-:B------:R-:W-:Y:S01]  /*37c0*/  FADD.FTZ R7, R7, -R140.reuse ;  /* 0x8000008c07077221 */ /* 0x100fe20000010000 */
[----:B------:R-:W-:Y:S01]  /*37d0*/  FSEL R141, R161, -INF , !P2 ;  /* 0xff800000a18d7808 */ /* 0x000fe20005000000 */
[----:B------:R-:W-:Y:S01]  /*37e0*/  MUFU.EX2 R150, R145 ;  /* 0x0000009100967308 */ /* 0x000fe20000000800 */
[C---:B------:R-:W-:Y:S01]  /*37f0*/  ISETP.GT.AND P2, PT, R149.reuse, 0x20, P0 ;  /* 0x000000209500780c */ /* 0x040fe20000744270 */
[----:B-1----:R1:W3:Y:S01]  /*3800*/  LDS R144, [R229.X4+0x14100] ;  /* 0x01410000e5907984 */ /* 0x0022e20000004800 */
[----:B------:R-:W-:Y:S01]  /*3810*/  ISETP.GT.AND P0, PT, R149, 0x21, P0 ;  /* 0x000000219500780c */ /* 0x000fe20000704270 */
[--C-:B------:R-:W-:Y:S01]  /*3820*/  FFMA.FTZ R141, R141, c[0x0][0x29c], -R153.reuse ;  /* 0x0000a7008d8d7a23 */ /* 0x100fe20000010899 */
[----:B------:R-:W-:Y:S01]  /*3830*/  ISETP.LT.OR P2, PT, R151, 0x21, P2 ;  /* 0x000000219700780c */ /* 0x000fe20001741670 */
[--C-:B------:R-:W-:Y:S01]  /*3840*/  FADD.FTZ R11, R11, -R140.reuse ;  /* 0x8000008c0b0b7221 */ /* 0x100fe20000010000 */
[----:B------:R-:W4:Y:S01]  /*3850*/  LDL R149, [R1+0x6c] ;  /* 0x00006c0001957983 */ /* 0x000f220000100800 */
[----:B------:R-:W-:Y:S01]  /*3860*/  ISETP.LT.OR P0, PT, R151, 0x22, P0 ;  /* 0x000000229700780c */ /* 0x000fe20000701670 */
[----:B------:R-:W-:Y:S01]  /*3870*/  FADD.FTZ R10, R10, -R140 ;  /* 0x8000008c0a0a7221 */ /* 0x000fe20000010000 */
[----:B------:R2:W2:Y:S01]  /*3880*/  MUFU.EX2 R148, R141 ;  /* 0x0000008d00947308 */ /* 0x0004a20000000800 */
[----:B------:R-:W-:Y:S01]  /*3890*/  FFMA.FTZ R140, -R162, R162, 1 ;  /* 0x3f800000a28c7423 */ /* 0x000fe200000101a2 */
[----:B------:R-:W-:Y:S02]  /*38a0*/  FSEL R142, R159, -INF , !P0 ;  /* 0xff8000009f8e7808 */ /* 0x000fe40004000000 */
[----:B------:R-:W-:Y:S01]  /*38b0*/  PLOP3.LUT P0, PT, PT, PT, UP0, 0x80, 0x0 ;  /* 0x000000000000781c */ /* 0x000fe20003f0f008 */
[----:B-1----:R-:W4:Y:S01]  /*38c0*/  LDL R229, [R1+0x68] ;  /* 0x0000680001e57983 */ /* 0x002f220000100800 */
[----:B--2---:R-:W-:Y:S05]  /*38d0*/  FSEL R141, R160, -INF , !P2 ;  /* 0xff800000a08d7808 */ /* 0x004fea0005000000 */
[--C-:B------:R-:W-:Y:S02]  /*38e0*/  FFMA.FTZ R141, R141, c[0x0][0x29c], -R153.reuse ;  /* 0x0000a7008d8d7a23 */ /* 0x100fe40000010899 */
[----:B------:R-:W-:Y:S02]  /*38f0*/  FFMA.FTZ R153, R142, c[0x0][0x29c], -R153 ;  /* 0x0000a7008e997a23 */ /* 0x000fe40000010899 */
[--C-:B---3--:R-:W-:Y:S01]  /*3900*/  FADD.FTZ R145, R4, -R144.reuse ;  /* 0x8000009004917221 */ /* 0x108fe20000010000 */
[----:B------:R1:W-:Y:S01]  /*3910*/  MUFU.EX2 R147, R141 ;  /* 0x0000008d00937308 */ /* 0x0003e20000000800 */
[--C-:B------:R-:W-:Y:S02]  /*3920*/  FADD.FTZ R143, R5, -R144.reuse ;  /* 0x80000090058f7221 */ /* 0x100fe40000010000 */
[--C-:B------:R-:W-:Y:S02]  /*3930*/  FADD.FTZ R9, R9, -R144.reuse ;  /* 0x8000009009097221 */ /* 0x100fe40000010000 */
[----:B------:R-:W-:Y:S02]  /*3940*/  FFMA.FTZ R4, -R155, R155, 1 ;  /* 0x3f8000009b047423 */ /* 0x000fe4000001019b */
[----:B------:R-:W-:Y:S02]  /*3950*/  FMUL.FTZ R146, R228, R145 ;  /* 0x00000091e4927220 */ /* 0x000fe40000410000 */
[----:B------:R-:W-:Y:S01]  /*3960*/  FMUL.FTZ R145, R163, R143 ;  /* 0x0000008fa3917220 */ /* 0x000fe20000410000 */
[----:B------:R-:W2:Y:S01]  /*3970*/  MUFU.EX2 R153, R153 ;  /* 0x0000009900997308 */ /* 0x000ea20000000800 */
[----:B------:R-:W-:Y:S02]  /*3980*/  FMUL.FTZ R143, R152, R9 ;  /* 0x00000009988f7220 */ /* 0x000fe40000410000 */
[----:B------:R-:W-:Y:S02]  /*3990*/  FADD.FTZ R142, R8, -R144 ;  /* 0x80000090088e7221 */ /* 0x000fe40000010000 */
[----:B------:R-:W-:Y:S02]  /*39a0*/  FFMA.FTZ R8, -R157, R157, 1 ;  /* 0x3f8000009d087423 */ /* 0x000fe4000001019d */
[----:B------:R-:W-:Y:S02]  /*39b0*/  FFMA.FTZ R5, -R156, R156, 1 ;  /* 0x3f8000009c057423 */ /* 0x000fe4000001019c */
[----:B------:R-:W-:Y:S02]  /*39c0*/  FMUL.FTZ R9, R145, R8 ;  /* 0x0000000891097220 */ /* 0x000fe40000410000 */
[----:B------:R-:W-:Y:S01]  /*39d0*/  FMUL.FTZ R8, R143, R4 ;  /* 0x000000048f087220 */ /* 0x000fe20000410000 */
[----:B------:R-:W-:Y:S01]  /*39e0*/  F2FP.PACK_AB R4, R163, R228 ;  /* 0x000000e4a304723e */ /* 0x000fe200000000ff */
[----:B------:R-:W-:Y:S02]  /*39f0*/  FMUL.FTZ R144, R154, R142 ;  /* 0x0000008e9a907220 */ /* 0x000fe40000410000 */
[----:B-1----:R-:W-:Y:S02]  /*3a00*/  FFMA.FTZ R141, -R158, R158, 1 ;  /* 0x3f8000009e8d7423 */ /* 0x002fe4000001019e */
[----:B------:R-:W-:Y:S02]  /*3a10*/  FMUL.FTZ R143, R148, R7 ;  /* 0x00000007948f7220 */ /* 0x000fe40000410000 */
[----:B------:R-:W-:Y:S02]  /*3a20*/  FMUL.FTZ R142, R146, R141 ;  /* 0x0000008d928e7220 */ /* 0x000fe40000410000 */
[----:B------:R-:W-:Y:S01]  /*3a30*/  FMUL.FTZ R141, R144, R5 ;  /* 0x00000005908d7220 */ /* 0x000fe20000410000 */
[----:B------:R-:W-:Y:S01]  /*3a40*/  F2FP.PACK_AB R5, R152, R154 ;  /* 0x0000009a9805723e */ /* 0x000fe200000000ff */
[----:B------:R-:W-:Y:S01]  /*3a50*/  FMUL.FTZ R144, R150, R6 ;  /* 0x0000000696907220 */ /* 0x000fe20000410000 */
[----:B--2---:R-:W-:Y:S01]  /*3a60*/  F2FP.PACK_AB R6, R153, R147 ;  /* 0x000000939906723e */ /* 0x004fe200000000ff */
[----:B------:R-:W-:Y:S01]  /*3a70*/  FFMA.FTZ R7, -R159, R159, 1 ;  /* 0x3f8000009f077423 */ /* 0x000fe2000001019f */
[----:B------:R-:W-:Y:S01]  /*3a80*/  F2FP.PACK_AB R8, R8, R141 ;  /* 0x0000008d0808723e */ /* 0x000fe200000000ff */
[----:B------:R-:W-:Y:S01]  /*3a90*/  FMUL.FTZ R141, R153, R11 ;  /* 0x0000000b998d7220 */ /* 0x000fe20000410000 */
[----:B------:R-:W-:Y:S01]  /*3aa0*/  F2FP.PACK_AB R9, R9, R142 ;  /* 0x0000008e0909723e */ /* 0x000fe200000000ff */
[----:B------:R-:W-:Y:S02]  /*3ab0*/  FFMA.FTZ R11, -R161, R161, 1 ;  /* 0x3f800000a10b7423 */ /* 0x000fe400000101a1 */
[----:B------:R-:W-:Y:S02]  /*3ac0*/  FMUL.FTZ R140, R144, R140 ;  /* 0x0000008c908c7220 */ /* 0x000fe40000410000 */
[----:B------:R-:W-:Y:S02]  /*3ad0*/  FMUL.FTZ R11, R143, R11 ;  /* 0x0000000b8f0b7220 */ /* 0x000fe40000410000 */
[----:B------:R-:W-:Y:S02]  /*3ae0*/  FMUL.FTZ R142, R147, R10 ;  /* 0x0000000a938e7220 */ /* 0x000fe40000410000 */
[----:B------:R-:W-:Y:S02]  /*3af0*/  FFMA.FTZ R10, -R160, R160, 1 ;  /* 0x3f800000a00a7423 */ /* 0x000fe400000101a0 */
[----:B------:R-:W-:Y:S02]  /*3b00*/  FMUL.FTZ R7, R141, R7 ;  /* 0x000000078d077220 */ /* 0x000fe40000410000 */
[----:B------:R-:W-:Y:S01]  /*3b10*/  FMUL.FTZ R10, R142, R10 ;  /* 0x0000000a8e0a7220 */ /* 0x000fe20000410000 */
[----:B----4-:R1:W-:Y:S02]  /*3b20*/  STS [R229+0x14180], R4 ;  /* 0x01418004e5007388 */ /* 0x0103e40000000800 */
[----:B-1----:R-:W-:Y:S05]  /*3b30*/  F2FP.PACK_AB R4, R148, R150 ;  /* 0x000000969404723e */ /* 0x002fea00000000ff */
[----:B------:R1:W-:Y:S05]  /*3b40*/  STS [R229+0x14580], R4 ;  /* 0x01458004e5007388 */ /* 0x0003ea0000000800 */
[----:B------:R2:W-:Y:S05]  /*3b50*/  STS [R149], R5 ;  /* 0x0000000595007388 */ /* 0x0005ea0000000800 */
[----:B------:R-:W-:Y:S05]  /*3b60*/  STS [R149+0x400], R6 ;  /* 0x0004000695007388 */ /* 0x000fea0000000800 */
[----:B------:R-:W-:Y:S01]  /*3b70*/  BAR.SYNC.DEFER_BLOCKING 0x0 ;  /* 0x0000000000007b1d */ /* 0x000fe20000010000 */
[----:B-1----:R-:W-:Y:S02]  /*3b80*/  F2FP.PACK_AB R4, R7, R10 ;  /* 0x0000000a0704723e */ /* 0x002fe400000000ff */
[----:B--2---:R-:W-:Y:S03]  /*3b90*/  F2FP.PACK_AB R5, R11, R140 ;  /* 0x0000008c0b05723e */ /* 0x004fe600000000ff */
[----:B------:R-:W-:Y:S05]  /*3ba0*/  STS [R229+0x15180], R9 ;  /* 0x01518009e5007388 */ /* 0x000fea0000000800 */
[----:B------:R-:W-:Y:S05]  /*3bb0*/  STS [R229+0x15580], R5 ;  /* 0x01558005e5007388 */ /* 0x000fea0000000800 */
[----:B------:R-:W-:Y:S05]  /*3bc0*/  STS [R149+0x1000], R8 ;  /* 0x0010000895007388 */ /* 0x000fea0000000800 */
[----:B------:R-:W-:Y:S05]  /*3bd0*/  STS [R149+0x1400], R4 ;  /* 0x0014000495007388 */ /* 0x000fea0000000800 */
[----:B------:R-:W-:Y:S05]  /*3be0*/  LDSM.16.MT88.4 R4, [R241+0x14180] ;  /* 0x01418000f104783b */ /* 0x000fea0000004200 */
[----:B------:R-:W1:Y:S05]  /*3bf0*/  LDSM.16.MT88.4 R8, [R0+0x10080] ;  /* 0x010080000008783b */ /* 0x000e6a0000004200 */
[----:B-----5:R-:W2:Y:S05]  /*3c00*/  LDSM.16.MT88.4 R140, [R240+0x14180] ;  /* 0x01418000f08c783b */ /* 0x020eaa0000004200 */
[----:B------:R-:W3:Y:S05]  /*3c10*/  LDSM.16.MT88.4 R144, [R0+0x11080] ;  /* 0x011080000090783b */ /* 0x000eea0000004200 */
[----:B------:R-:W4:Y:S05]  /*3c20*/  LDSM.16.MT88.4 R148, [R0+0x12080] ;  /* 0x012080000094783b */ /* 0x000f2a0000004200 */
[----:B------:R-:W5:Y:S05]  /*3c30*/  LDSM.16.MT88.4 R152, [R0+0x13080] ;  /* 0x013080000098783b */ /* 0x000f6a0000004200 */
[----:B------:R-:W-:Y:S05]  /*3c40*/  LDSM.16.MT88.4 R156, [R241+0x14980] ;  /* 0x01498000f19c783b */ /* 0x000fea0000004200 */
[----:B------:R-:W3:Y:S05]  /*3c50*/  LDSM.16.MT88.4 R160, [R0+0x10880] ;  /* 0x0108800000a0783b */ /* 0x000eea0000004200 */
[----:B------:R-:W4:Y:S01]  /*3c60*/  LDSM.16.MT88.4 R228, [R240+0x14980] ;  /* 0x01498000f0e4783b */ /* 0x000f220000004200 */
[-C--:B-1----:R-:W-:Y:S04]  /*3c70*/  HMMA.16816.F32 R12, R4, R8.reuse, R12 ;  /* 0x00000008040c723c */ /* 0x082fe8000000180c */
[----:B------:R-:W1:Y:S05]  /*3c80*/  LDSM.16.MT88.4 R232, [R0+0x11880] ;  /* 0x0118800000e8783b */ /* 0x000e6a0000004200 */
[----:B------:R-:W1:Y:S01]  /*3c90*/  LDSM.16.MT88.4 R236, [R0+0x12880] ;  /* 0x0128800000ec783b */ /* 0x000e620000004200 */
[C---:B--2---:R-:W-:Y:S08]  /*3ca0*/  HMMA.16816.F32 R16, R140.reuse, R8, R16 ;  /* 0x000000088c10723c */ /* 0x044ff00000001810 */
[-C--:B------:R-:W-:Y:S08]  /*3cb0*/  HMMA.16816.F32 R20, R140, R10.reuse, R20 ;  /* 0x0000000a8c14723c */ /* 0x080ff00000001814 */
[C---:B------:R-:W-:Y:S01]  /*3cc0*/  HMMA.16816.F32 R24, R4.reuse, R10, R24 ;  /* 0x0000000a0418723c */ /* 0x040fe20000001818 */
[----:B------:R-:W2:Y:S05]  /*3cd0*/  LDSM.16.MT88.4 R8, [R0+0x13880] ;  /* 0x013880000008783b */ /* 0x000eaa0000004200 */
[----:B------:R-:W-:Y:S02]  /*3ce0*/  BAR.SYNC.DEFER_BLOCKING 0x0 ;  /* 0x0000000000007b1d */ /* 0x000fe40000010000 */
        /* <DEDUP_REMOVED lines=14> */
[-C--:B------:R-:W-:Y:S01]  /*3dd0*/  HMMA.16816.F32 R20, R228, R162.reuse, R20 ;  /* 0x000000a2e414723c */ /* 0x080fe20000001814 */
[----:B------:R3:W4:Y:S05]  /*3de0*/  LDSM.16.MT88.4 R4, [R241+0x15180] ;  /* 0x01518000f104783b */ /* 0x00072a0000004200 */
[----:B------:R3:W2:Y:S02]  /*3df0*/  LDSM.16.MT88.4 R140, [R240+0x15180] ;  /* 0x01518000f08c783b */ /* 0x0006a40000004200 */
[C---:B------:R-:W-:Y:S03]  /*3e00*/  HMMA.16816.F32 R24, R156.reuse, R162, R24 ;  /* 0x000000a29c18723c */ /* 0x040fe60000001818 */
[----:B------:R3:W2:Y:S05]  /*3e10*/  LDSM.16.MT88.4 R144, [R0+0x9080] ;  /* 0x009080000090783b */ /* 0x0006aa0000004200 */
[-C--:B-1----:R-:W-:Y:S01]  /*3e20*/  HMMA.16816.F32 R28, R156, R232.reuse, R28 ;  /* 0x000000e89c1c723c */ /* 0x082fe2000000181c */
[----:B------:R3:W1:Y:S05]  /*3e30*/  LDSM.16.MT88.4 R148, [R0+0xa080] ;  /* 0x00a080000094783b */ /* 0x00066a0000004200 */
[----:B------:R3:W1:Y:S02]  /*3e40*/  LDSM.16.MT88.4 R152, [R0+0xb080] ;  /* 0x00b080000098783b */ /* 0x0006640000004200 */
[C---:B------:R-:W-:Y:S03]  /*3e50*/  HMMA.16816.F32 R32, R228.reuse, R232, R32 ;  /* 0x000000e8e420723c */ /* 0x040fe60000001820 */
[----:B------:R3:W1:Y:S05]  /*3e60*/  LDSM.16.MT88.4 R160, [R0+0x8880] ;  /* 0x0088800000a0783b */ /* 0x00066a0000004200 */
[-C--:B------:R-:W-:Y:S08]  /*3e70*/  HMMA.16816.F32 R36, R228, R234.reuse, R36 ;  /* 0x000000eae424723c */ /* 0x080ff00000001824 */
[C---:B------:R-:W-:Y:S01]  /*3e80*/  HMMA.16816.F32 R40, R156.reuse, R234, R40 ;  /* 0x000000ea9c28723c */ /* 0x040fe20000001828 */
[----:B------:R3:W1:Y:S07]  /*3e90*/  LDSM.16.MT88.4 R232, [R0+0x9880] ;  /* 0x0098800000e8783b */ /* 0x00066e0000004200 */
[-C--:B------:R-:W-:Y:S08]  /*3ea0*/  HMMA.16816.F32 R44, R156, R236.reuse, R44 ;  /* 0x000000ec9c2c723c */ /* 0x080ff0000000182c */
[C---:B------:R-:W-:Y:S08]  /*3eb0*/  HMMA.16816.F32 R48, R228.reuse, R236, R48 ;  /* 0x000000ece430723c */ /* 0x040ff00000001830 */
[-C--:B------:R-:W-:Y:S08]  /*3ec0*/  HMMA.16816.F32 R52, R228, R238.reuse, R52 ;  /* 0x000000eee434723c */ /* 0x080ff00000001834 */
[C---:B------:R-:W-:Y:S01]  /*3ed0*/  HMMA.16816.F32 R56, R156.reuse, R238, R56 ;  /* 0x000000ee9c38723c */ /* 0x040fe20000001838 */
[----:B------:R3:W1:Y:S07]  /*3ee0*/  LDSM.16.MT88.4 R236, [R0+0xa880] ;  /* 0x00a8800000ec783b */ /* 0x00066e0000004200 */
[-C--:B--2---:R-:W-:Y:S08]  /*3ef0*/  HMMA.16816.F32 R60, R156, R8.reuse, R60 ;  /* 0x000000089c3c723c */ /* 0x084ff0000000183c */
[C---:B------:R-:W-:Y:S08]  /*3f00*/  HMMA.16816.F32 R64, R228.reuse, R8, R64 ;  /* 0x00000008e440723c */ /* 0x040ff00000001840 */
[-C--:B------:R-:W-:Y:S01]  /*3f10*/  HMMA.16816.F32 R68, R228, R10.reuse, R68 ;  /* 0x0000000ae444723c */ /* 0x080fe20000001844 */
[----:B------:R3:W2:Y:S07]  /*3f20*/  LDSM.16.MT88.4 R228, [R240+0x15980] ;  /* 0x01598000f0e4783b */ /* 0x0006ae0000004200 */
[----:B------:R-:W-:Y:S01]  /*3f30*/  HMMA.16816.F32 R72, R156, R10, R72 ;  /* 0x0000000a9c48723c */ /* 0x000fe20000001848 */
[----:B------:R3:W1:Y:S05]  /*3f40*/  LDSM.16.MT88.4 R8, [R0+0x8080] ;  /* 0x008080000008783b */ /* 0x00066a0000004200 */
[----:B------:R3:W1:Y:S05]  /*3f50*/  LDSM.16.MT88.4 R156, [R241+0x15980] ;  /* 0x01598000f19c783b */ /* 0x00066a0000004200 */
[----:B------:R3:W1:Y:S01]  /*3f60*/  LDSM.16.MT88.4 R240, [R0+0xb880] ;  /* 0x00b8800000f0783b */ /* 0x0006620000004200 */
[----:B------:R-:W-:-:S05]  /*3f70*/  @P0 BRA `(.L_x_146) ;  /* 0x0000039000000947 */ /* 0x000fca0003800000 */
[----:B----4-:R-:W4:Y:S01]  /*3f80*/  LDL.64 R248, [R1+0x78] ;  /* 0x0000780001f87983 */ /* 0x010f220000100a00 */
[----:B------:R-:W-:Y:S02]  /*3f90*/  ULDC.64 UR4, c[0x0][0x208] ;  /* 0x0000820000047ab9 */ /* 0x000fe40000000a00 */
[----:B------:R-:W-:Y:S01]  /*3fa0*/  UIMAD.WIDE.U32 UR24, UR8, UR4, URZ ;  /* 0x00000004081872a5 */ /* 0x000fe2000f8e003f */
[----:B------:R-:W3:Y:S01]  /*3fb0*/  @!P1 S2R R246, SR_CTAID.Y ;  /* 0x0000000000f69919 */ /* 0x000ee20000002600 */
[----:B------:R-:W-:Y:S03]  /*3fc0*/  USHF.R.S32.HI UR9, URZ, 0x1f, UR8 ;  /* 0x0000001f3f097899 */ /* 0x000fe60008011408 */
[----:B------:R2:W-:Y:S01]  /*3fd0*/  STL.64 [R1+0xc0], R4 ;  /* 0x0000c00401007387 */ /* 0x0005e20000100a00 */
[----:B------:R-:W-:Y:S02]  /*3fe0*/  UIMAD UR9, UR9, UR4, URZ ;  /* 0x00000004090972a4 */ /* 0x000fe4000f8e023f */
[----:B------:R-:W-:Y:S01]  /*3ff0*/  UIMAD UR4, UR8, -0x20, UR6 ;  /* 0xffffffe0080478a4 */ /* 0x000fe2000f8e0206 */
[----:B------:R1:W-:Y:S01]  /*4000*/  STL.64 [R1+0xb8], R2 ;  /* 0x0000b80201007387 */ /* 0x0003e20000100a00 */
[----:B------:R-:W-:Y:S03]  /*4010*/  UIMAD UR9, UR8, UR5, UR9 ;  /* 0x00000005080972a4 */ /* 0x000fe6000f8e0209 */
[----:B------:R-:W4:Y:S01]  /*4020*/  LDL.64 R250, [R1+0x90] ;  /* 0x0000900001fa7983 */ /* 0x000f220000100a00 */
[----:B------:R-:W-:Y:S03]  /*4030*/  UIADD3 UR9, UR25, UR9, URZ ;  /* 0x0000000919097290 */ /* 0x000fe6000fffe03f */
[----:B--2---:R-:W2:Y:S04]  /*4040*/  LDL.64 R4, [R1+0x98] ;  /* 0x0000980001047983 */ /* 0x004ea80000100a00 */
[----:B-1----:R-:W2:Y:S01]  /*4050*/  LDL.64 R2, [R1+0x58] ;  /* 0x0000580001027983 */ /* 0x002ea20000100a00 */
[----:B---3--:R-:W-:Y:S05]  /*4060*/  @!P1 SHF.R.S32.HI R244, RZ, 0x1f, R246 ;  /* 0x0000001ffff49819 */ /* 0x008fea00000114f6 */
[----:B------:R-:W-:Y:S04]  /*4070*/  @!P1 IMAD R247, R244, c[0x0][0x288], RZ ;  /* 0x0000a200f4f79a24 */ /* 0x000fe800078e02ff */
[C---:B------:R-:W-:Y:S02]  /*4080*/  @!P1 IMAD R247, R246.reuse, c[0x0][0x28c], R247 ;  /* 0x0000a300f6f79a24 */ /* 0x040fe400078e02f7 */
[----:B----4-:R-:W-:Y:S02]  /*4090*/  @!P1 IMAD.MOV.U32 R245, RZ, RZ, R249 ;  /* 0x000000fffff59224 */ /* 0x010fe400078e00f9 */
[----:B------:R-:W3:Y:S01]  /*40a0*/  LDL R249, [R1+0x50] ;  /* 0x0000500001f97983 */ /* 0x000ee20000100800 */
[----:B------:R-:W-:Y:S04]  /*40b0*/  @!P1 IMAD.MOV.U32 R244, RZ, RZ, R248 ;  /* 0x000000fffff49224 */ /* 0x000fe800078e00f8 */
[----:B------:R-:W-:Y:S04]  /*40c0*/  @!P1 IMAD.WIDE.U32 R244, R246, c[0x0][0x288], R244 ;  /* 0x0000a200f6f49a25 */ /* 0x000fe800078e00f4 */
[----:B------:R-:W-:Y:S02]  /*40d0*/  IMAD.U32 R246, RZ, RZ, UR12 ;  /* 0x0000000cfff67e24 */ /* 0x000fe4000f8e00ff */
[----:B------:R-:W-:Y:S03]  /*40e0*/  @!P1 IMAD.IADD R245, R245, 0x1, R247 ;  /* 0x00000001f5f59824 */ /* 0x000fe600078e02f7 */
[----:B------:R-:W-:Y:S04]  /*40f0*/  @!P1 LEA R246, R246, 0x20, 0x5 ;  /* 0x00000020f6f69811 */ /* 0x000fe800078e28ff */
[----:B------:R-:W-:Y:S01]  /*4100*/  @!P1 IADD3 R247, P3, P2, R246, UR16, R244 ;  /* 0x00000010f6f79c10 */ /* 0x000fe2000fa7e0f4 */
[----:B------:R-:W-:Y:S01]  /*4110*/  IMAD.U32 R244, RZ, RZ, UR24 ;  /* 0x00000018fff47e24 */ /* 0x000fe2000f8e00ff */
[----:B------:R-:W-:Y:S04]  /*4120*/  @!P1 SHF.R.S32.HI R246, RZ, 0x1f, R246 ;  /* 0x0000001ffff69819 */ /* 0x000fe800000114f6 */
[----:B------:R-:W-:Y:S01]  /*4130*/  @!P1 IADD3.X R248, R246, UR22, R245, P3, P2 ;  /* 0x00000016f6f89c10 */ /* 0x000fe20009fe44f5 */
[----:B------:R-:W-:Y:S02]  /*4140*/  IMAD.U32 R245, RZ, RZ, UR24 ;  /* 0x00000018fff57e24 */ /* 0x000fe4000f8e00ff */
[----:B------:R-:W-:Y:S03]  /*4150*/  IMAD.U32 R246, RZ, RZ, UR9 ;  /* 0x00000009fff67e24 */ /* 0x000fe6000f8e00ff */
[----:B--2---:R-:W-:Y:S02]  /*4160*/  LEA R245, P2, R245, R4, 0x5 ;  /* 0x00000004f5f57211 */ /* 0x004fe400078428ff */
[----:B------:R1:W5:Y:S02]  /*4170*/  LDL.LU.64 R4, [R1+0xc0] ;  /* 0x0000c00001047983 */ /* 0x0003640000300a00 */
[----:B------:R-:W-:Y:S02]  /*4180*/  LEA.HI.X R246, R244, R251, R246, 0x5, P2 ;  /* 0x000000fbf4f67211 */ /* 0x000fe400010f2cf6 */
[----:B------:R-:W2:Y:S01]  /*4190*/  LDL.64 R250, [R1+0x70] ;  /* 0x0000700001fa7983 */ /* 0x000ea20000100a00 */
[C---:B------:R-:W-:Y:S04]  /*41a0*/  LEA R244, P2, R245.reuse, c[0x0][0x1f0], 0x1 ;  /* 0x00007c00f5f47a11 */ /* 0x040fe800078408ff */
[----:B------:R-:W-:Y:S02]  /*41b0*/  LEA.HI.X R245, R245, c[0x0][0x1f4], R246, 0x1, P2 ;  /* 0x00007d00f5f57a11 */ /* 0x000fe400010f0cf6 */
[----:B------:R-:W4:Y:S02]  /*41c0*/  LDL R246, [R1+0x60] ;  /* 0x0000600001f67983 */ /* 0x000f240000100800 */
[C---:B----4-:R-:W-:Y:S02]  /*41d0*/  LOP3.LUT P4, RZ, R246.reuse, 0x1, RZ, 0xc0, !PT ;  /* 0x00000001f6ff7812 */ /* 0x050fe4000788c0ff */
[C---:B------:R-:W-:Y:S02]  /*41e0*/  LOP3.LUT P3, RZ, R246.reuse, 0x2, RZ, 0xc0, !PT ;  /* 0x00000002f6ff7812 */ /* 0x040fe4000786c0ff */
[C---:B------:R-:W-:Y:S02]  /*41f0*/  LOP3.LUT P2, RZ, R246.reuse, 0x4, RZ, 0xc0, !PT ;  /* 0x00000004f6ff7812 */ /* 0x040fe4000784c0ff */
[----:B------:R-:W-:Y:S01]  /*4200*/  LOP3.LUT P5, RZ, R246, 0x8, RZ, 0xc0, !PT ;  /* 0x00000008f6ff7812 */ /* 0x000fe200078ac0ff */
[----:B--2---:R-:W-:Y:S01]  /*4210*/  @!P1 IMAD.SHL.U32 R246, R250, 0x10, RZ ;  /* 0x00000010faf69824 */ /* 0x004fe200078e00ff */
[C---:B------:R-:W-:Y:S02]  /*4220*/  ISETP.GE.OR P4, PT, R2.reuse, UR4, !P4 ;  /* 0x0000000402007c0c */ /* 0x040fe4000e786670 */
[C---:B------:R-:W-:Y:S02]  /*4230*/  ISETP.GE.OR P3, PT, R2.reuse, UR4, !P3 ;  /* 0x0000000402007c0c */ /* 0x040fe4000df66670 */
[C---:B------:R-:W-:Y:S02]  /*4240*/  ISETP.GE.OR P2, PT, R2.reuse, UR4, !P2 ;  /* 0x0000000402007c0c */ /* 0x040fe4000d746670 */
[----:B------:R-:W-:Y:S02]  /*4250*/  ISETP.GE.OR P5, PT, R2, UR4, !P5 ;  /* 0x0000000402007c0c */ /* 0x000fe4000efa6670 */
[----:B------:R1:W5:Y:S05]  /*4260*/  LDL.LU.64 R2, [R1+0xb8] ;  /* 0x0000b80001027983 */ /* 0x00036a0000300a00 */
[----:B------:R-:W-:Y:S01]  /*4270*/  @!PT LDS RZ, [RZ] ;  /* 0x00000000fffff984 */ /* 0x000fe20000000800 */
[----:B------:R-:W-:Y:S01]  /*4280*/  @!PT LDS RZ, [RZ] ;  /* 0x00000000fffff984 */ /* 0x000fe20000000800 */
[----:B------:R-:W-:Y:S01]  /*4290*/  @!PT LDS RZ, [RZ] ;  /* 0x00000000fffff984 */ /* 0x000fe20000000800 */
[----:B---3--:R2:W-:Y:S04]  /*42a0*/  LDGSTS.E.BYPASS.LTC128B.128 [R249+0x10080], [R244.64], !P4 ;  /* 0x10080000f4f97fae */ /* 0x0085e8000e101d54 */
[----:B------:R2:W-:Y:S04]  /*42b0*/  LDGSTS.E.BYPASS.LTC128B.128 [R249+0x11080], [R244.64+0x80], !P3 ;  /* 0x11080080f4f97fae */ /* 0x0005e8000d901d54 */
[----:B------:R2:W-:Y:S04]  /*42c0*/  LDGSTS.E.BYPASS.LTC128B.128 [R249+0x12080], [R244.64+0x100], !P2 ;  /* 0x12080100f4f97fae */ /* 0x0005e8000d101d54 */
[----:B------:R2:W-:Y:S02]  /*42d0*/  LDGSTS.E.BYPASS.LTC128B.128 [R249+0x13080], [R244.64+0x180], !P5 ;  /* 0x13080180f4f97fae */ /* 0x0005e4000e901d54 */
[C---:B--2---:R-:W-:Y:S04]  /*42e0*/  @!P1 LEA R244, P2, R247.reuse, c[0x0][0x280], 0x2 ;  /* 0x0000a000f7f49a11 */ /* 0x044fe800078410ff */
[----:B------:R-:W-:Y:S05]  /*42f0*/  @!P1 LEA.HI.X R245, R247, c[0x0][0x284], R248, 0x2, P2 ;  /* 0x0000a100f7f59a11 */ /* 0x000fea00010f14f8 */
[----:B------:R1:W-:Y:S04]  /*4300*/  @!P1 LDGSTS.E.BYPASS.LTC128B.128 [R246+0x14100], [R244.64] ;  /* 0x14100000f4f69fae */ /* 0x0003e8000b901d54 */
.L_x_146:
[-C--:B-1--45:R-:W-:Y:S01]  /*4310*/  HMMA.16816.F32 R76, R4, R8.reuse, R76 ;  /* 0x00000008044c723c */ /* 0x0b2fe2000000184c */
[----:B------:R-:W4:Y:S05]  /*4320*/  LDL R248, [R1+0x44] ;  /* 0x0000440001f87983 */ /* 0x000f2a0000100800 */
[----:B---3--:R-:W3:Y:S02]  /*4330*/  LDL R244, [R1+0x40] ;  /* 0x0000400001f47983 */ /* 0x008ee40000100800 */
[C---:B------:R-:W-:Y:S03]  /*4340*/  HMMA.16816.F32 R80, R140.reuse, R8, R80 ;  /* 0x000000088c50723c */ /* 0x040fe60000001850 */
[----:B--2---:R-:W2:Y:S05]  /*4350*/  LDL R9, [R1+0x24] ;  /* 0x0000240001097983 */ /* 0x004eaa0000100800 */
        /* <DEDUP_REMOVED lines=32> */
[----:B----4-:R-:W1:Y:S05]  /*4560*/  LDSM.16.M88.4 R140, [R248+0x800] ;  /* 0x00080000f88c783b */ /* 0x010e6a0000000200 */
[----:B---3--:R-:W-:Y:S05]  /*4570*/  LDSM.16.M88.4 R160, [R244] ;  /* 0x00000000f4a0783b */ /* 0x008fea0000000200 */
[----:B--2---:R-:W2:Y:S05]  /*4580*/  LDSM.16.MT88.4 R4, [R9+0x4800] ;  /* 0x004800000904783b */ /* 0x004eaa0000004200 */
        /* <DEDUP_REMOVED lines=10> */
[----:B---34-:R-:W2:Y:S01]  /*4630*/  LDL.64 R8, [R1+0xa0] ;  /* 0x0000a00001087983 */ /* 0x018ea20000100a00 */
[----:B------:R-:W-:Y:S02]  /*4640*/  ULDC.64 UR4, c[0x0][0x178] ;  /* 0x00005e0000047ab9 */ /* 0x000fe40000000a00 */
[----:B------:R-:W-:Y:S01]  /*4650*/  UIMAD.WIDE.U32 UR24, UR8, UR4, URZ ;  /* 0x00000004081872a5 */ /* 0x000fe2000f8e003f */
[----:B-1----:R-:W3:Y:S01]  /*4660*/  LDL R7, [R1+0x64] ;  /* 0x0000640001077983 */ /* 0x002ee20000100800 */
[----:B------:R-:W-:Y:S03]  /*4670*/  USHF.R.S32.HI UR9, URZ, 0x1f, UR8 ;  /* 0x0000001f3f097899 */ /* 0x000fe60008011408 */
[----:B------:R-:W4:Y:S01]  /*4680*/  LDL R140, [R1+0xac] ;  /* 0x0000ac00018c7983 */ /* 0x000f220000100800 */
[----:B------:R-:W-:Y:S01]  /*4690*/  IMAD.U32 R5, RZ, RZ, UR24 ;  /* 0x00000018ff057e24 */ /* 0x000fe2000f8e00ff */
[----:B------:R-:W-:Y:S01]  /*46a0*/  UIMAD UR9, UR9, UR4, URZ ;  /* 0x00000004090972a4 */ /* 0x000fe2000f8e023f */
[----:B------:R-:W-:Y:S01]  /*46b0*/  IMAD.U32 R4, RZ, RZ, UR24 ;  /* 0x00000018ff047e24 */ /* 0x000fe2000f8e00ff */
[----:B------:R-:W5:Y:S02]  /*46c0*/  LDL.64 R150, [R1+0x58] ;  /* 0x0000580001967983 */ /* 0x000f640000100a00 */
[----:B------:R-:W-:Y:S02]  /*46d0*/  UIMAD UR9, UR8, UR5, UR9 ;  /* 0x00000005080972a4 */ /* 0x000fe4000f8e0209 */
[----:B------:R-:W5:Y:S01]  /*46e0*/  LDL R149, [R1+0x50] ;  /* 0x0000500001957983 */ /* 0x000f620000100800 */
[----:B------:R-:W-:Y:S02]  /*46f0*/  USHF.L.U32 UR5, UR8, 0x5, URZ ;  /* 0x0000000508057899 */ /* 0x000fe4000800063f */
[----:B------:R-:W-:Y:S01]  /*4700*/  UIADD3 UR9, UR25, UR9, URZ ;  /* 0x0000000919097290 */ /* 0x000fe2000fffe03f */
[----:B------:R-:W5:Y:S01]  /*4710*/  LDL.64 R10, [R1+0x78] ;  /* 0x00007800010a7983 */ /* 0x000f620000100a00 */
[----:B------:R-:W-:Y:S04]  /*4720*/  UIADD3 UR4, -UR5, UR7, URZ ;  /* 0x0000000705047290 */ /* 0x000fe8000fffe13f */
[----:B------:R-:W-:Y:S01]  /*4730*/  IMAD.U32 R6, RZ, RZ, UR9 ;  /* 0x00000009ff067e24 */ /* 0x000fe2000f8e00ff */
[----:B--2---:R-:W-:Y:S02]  /*4740*/  LEA R5, P0, R5, R8, 0x5 ;  /* 0x0000000805057211 */ /* 0x004fe400078028ff */
[----:B------:R-:W2:Y:S01]  /*4750*/  LDL.64 R8, [R1+0x70] ;  /* 0x0000700001087983 */ /* 0x000ea20000100a00 */
[C---:B---3--:R-:W-:Y:S02]  /*4760*/  LOP3.LUT P3, RZ, R7.reuse, 0x1, RZ, 0xc0, !PT ;  /* 0x0000000107ff7812 */ /* 0x048fe4000786c0ff */
[----:B------:R-:W-:Y:S02]  /*4770*/  LOP3.LUT P2, RZ, R7, 0x2, RZ, 0xc0, !PT ;  /* 0x0000000207ff7812 */ /* 0x000fe4000784c0ff */
[----:B----4-:R-:W-:Y:S02]  /*4780*/  LEA.HI.X R6, R4, R140, R6, 0x5, P0 ;  /* 0x0000008c04067211 */ /* 0x010fe400000f2c06 */
[C---:B------:R-:W-:Y:S02]  /*4790*/  LEA R4, P0, R5.reuse, c[0x0][0x160], 0x1 ;  /* 0x0000580005047a11 */ /* 0x040fe400078008ff */
[C---:B-----5:R-:W-:Y:S02]  /*47a0*/  ISETP.GE.OR P3, PT, R150.reuse, UR4, !P3 ;  /* 0x0000000496007c0c */ /* 0x060fe4000df66670 */
[----:B------:R-:W-:Y:S02]  /*47b0*/  LEA.HI.X R5, R5, c[0x0][0x164], R6, 0x1, P0 ;  /* 0x0000590005057a11 */ /* 0x000fe400000f0c06 */
[C---:B------:R-:W-:Y:S02]  /*47c0*/  ISETP.GE.OR P2, PT, R150.reuse, UR4, !P2 ;  /* 0x0000000496007c0c */ /* 0x040fe4000d746670 */
[C---:B------:R-:W-:Y:S02]  /*47d0*/  LOP3.LUT P0, RZ, R7.reuse, 0x4, RZ, 0xc0, !PT ;  /* 0x0000000407ff7812 */ /* 0x040fe4000780c0ff */
[----:B------:R-:W-:Y:S02]  /*47e0*/  LOP3.LUT P4, RZ, R7, 0x8, RZ, 0xc0, !PT ;  /* 0x0000000807ff7812 */ /* 0x000fe4000788c0ff */
[----:B------:R-:W1:Y:S01]  /*47f0*/  S2R R7, SR_CTAID.Y ;  /* 0x0000000000077919 */ /* 0x000e620000002600 */
[C---:B------:R-:W-:Y:S02]  /*4800*/  ISETP.GE.OR P0, PT, R150.reuse, UR4, !P0 ;  /* 0x0000000496007c0c */ /* 0x040fe4000c706670 */
[----:B------:R-:W-:Y:S01]  /*4810*/  ISETP.GE.OR P4, PT, R150, UR4, !P4 ;  /* 0x0000000496007c0c */ /* 0x000fe2000e786670 */
[----:B------:R-:W-:Y:S01]  /*4820*/  @!PT LDS RZ, [RZ] ;  /* 0x00000000fffff984 */ /* 0x000fe20000000800 */
[----:B------:R-:W-:Y:S01]  /*4830*/  @!PT LDS RZ, [RZ] ;  /* 0x00000000fffff984 */ /* 0x000fe20000000800 */
[----:B------:R-:W-:Y:S01]  /*4840*/  @!PT LDS RZ, [RZ] ;  /* 0x00000000fffff984 */ /* 0x000fe20000000800 */
[----:B------:R3:W-:Y:S01]  /*4850*/  LDGSTS.E.BYPASS.LTC128B.128 [R149+0x8080], [R4.64], !P3 ;  /* 0x0808000004957fae */ /* 0x0007e2000d901d54 */
[----:B------:R-:W-:Y:S03]  /*4860*/  USHF.R.S32.HI UR4, URZ, 0x1f, UR5 ;  /* 0x0000001f3f047899 */ /* 0x000fe60008011405 */
[----:B------:R3:W-:Y:S06]  /*4870*/  LDGSTS.E.BYPASS.LTC128B.128 [R149+0x9080], [R4.64+0x80], !P2 ;  /* 0x0908008004957fae */ /* 0x0007ec000d101d54 */
[----:B------:R3:W-:Y:S04]  /*4880*/  LDGSTS.E.BYPASS.LTC128B.128 [R149+0xa080], [R4.64+0x100], !P0 ;  /* 0x0a08010004957fae */ /* 0x0007e8000c101d54 */
[----:B------:R3:W-:Y:S01]  /*4890*/  LDGSTS.E.BYPASS.LTC128B.128 [R149+0xb080], [R4.64+0x180], !P4 ;  /* 0x0b08018004957fae */ /* 0x0007e2000e101d54 */
[----:B-1----:R-:W-:Y:S05]  /*48a0*/  SHF.R.S32.HI R6, RZ, 0x1f, R7 ;  /* 0x0000001fff067819 */ /* 0x002fea0000011407 */
[----:B------:R-:W-:Y:S04]  /*48b0*/  IMAD R6, R6, c[0x0][0x270], RZ ;  /* 0x00009c0006067a24 */ /* 0x000fe800078e02ff */
[C---:B------:R-:W-:Y:S02]  /*48c0*/  IMAD R6, R7.reuse, c[0x0][0x274], R6 ;  /* 0x00009d0007067a24 */ /* 0x040fe400078e0206 */
[----:B---3--:R-:W-:Y:S02]  /*48d0*/  IMAD.MOV.U32 R4, RZ, RZ, R10 ;  /* 0x000000ffff047224 */ /* 0x008fe400078e000a */
[----:B------:R-:W-:Y:S04]  /*48e0*/  IMAD.MOV.U32 R5, RZ, RZ, R11 ;  /* 0x000000ffff057224 */ /* 0x000fe800078e000b */
[----:B------:R-:W-:Y:S04]  /*48f0*/  IMAD.WIDE.U32 R4, R7, c[0x0][0x270], R4 ;  /* 0x00009c0007047a25 */ /* 0x000fe800078e0004 */
[----:B------:R-:W-:Y:S02]  /*4900*/  IMAD.U32 R7, RZ, RZ, UR5 ;  /* 0x00000005ff077e24 */ /* 0x000fe4000f8e00ff */
[----:B------:R-:W-:Y:S03]  /*4910*/  IMAD.IADD R6, R5, 0x1, R6 ;  /* 0x0000000105067824 */ /* 0x000fe600078e0206 */
[----:B------:R-:W-:Y:S01]  /*4920*/  IADD3 R5, P2, P0, R7, UR18, R4 ;  /* 0x0000001207057c10 */ /* 0x000fe2000f85e004 */
[----:B------:R-:W-:Y:S05]  /*4930*/  IMAD.U32 R4, RZ, RZ, UR4 ;  /* 0x00000004ff047e24 */ /* 0x000fea000f8e00ff */
[----:B------:R-:W-:Y:S02]  /*4940*/  IADD3.X R6, R4, UR15, R6, P2, P0 ;  /* 0x0000000f04067c10 */ /* 0x000fe400097e0406 */
[C---:B------:R-:W-:Y:S04]  /*4950*/  LEA R4, P0, R5.reuse, c[0x0][0x258], 0x2 ;  /* 0x0000960005047a11 */ /* 0x040fe800078010ff */
[----:B------:R-:W-:Y:S01]  /*4960*/  LEA.HI.X R5, R5, c[0x0][0x25c], R6, 0x2, P0 ;  /* 0x0000970005057a11 */ /* 0x000fe200000f1406 */
[----:B--2---:R-:W-:Y:S05]  /*4970*/  @!P1 IMAD.SHL.U32 R6, R8, 0x10, RZ ;  /* 0x0000001008069824 */ /* 0x004fea00078e00ff */
[----:B------:R1:W-:Y:S03]  /*4980*/  @!P1 LDGSTS.E.BYPASS.LTC128B.128 [R6+0x14080], [R4.64] ;  /* 0x1408000004069fae */ /* 0x0003e6000b901d54 */
.L_x_147:
        /* <DEDUP_REMOVED lines=102> */
[----:B-1----:R-:W-:Y:S01]  /*4ff0*/  FMUL.FTZ R10, R137, c[0x0][0x298] ;  /* 0x0000a600890a7a20 */ /* 0x002fe20000410000 */
[----:B------:R-:W-:Y:S01]  /*5000*/  PLOP3.LUT P1, PT, PT, PT, PT, 0x8, 0x0 ;  /* 0x000000000000781c */ /* 0x000fe20003f2e170 */
[----:B------:R-:W-:-:S02]  /*5010*/  FMUL.FTZ R7, R76, c[0x0][0x298] ;  /* 0x0000a6004c077a20 */ /* 0x000fc40000410000 */
[----:B------:R-:W-:Y:S02]  /*5020*/  FMUL.FTZ R5, R77, c[0x0][0x298] ;  /* 0x0000a6004d057a20 */ /* 0x000fe40000410000 */
[----:B------:R-:W-:Y:S02]  /*5030*/  FMUL.FTZ R6, R78, c[0x0][0x298] ;  /* 0x0000a6004e067a20 */ /* 0x000fe40000410000 */
[----:B------:R-:W-:Y:S02]  /*5040*/  FMUL.FTZ R3, R79, c[0x0][0x298] ;  /* 0x0000a6004f037a20 */ /* 0x000fe40000410000 */
[----:B------:R-:W-:Y:S02]  /*5050*/  FMUL.FTZ R4, R80, c[0x0][0x298] ;  /* 0x0000a60050047a20 */ /* 0x000fe40000410000 */
[----:B-----5:R-:W-:Y:S02]  /*5060*/  FMUL.FTZ R0, R81, c[0x0][0x298] ;  /* 0x0000a60051007a20 */ /* 0x020fe40000410000 */
        /* <DEDUP_REMOVED lines=57> */
.L_x_137:
[----:B------:R-:W-:Y:S05]  /*5400*/  @P1 BRA `(.L_x_149) ;  /* 0x00001d2000001947 */ /* 0x000fea0003800000 */
[----:B------:R-:W2:Y:S01]  /*5410*/  LDL.LU.64 R144, [R1+0x70] ;  /* 0x0000700001907983 */ /* 0x000ea20000300a00 */
[----:B------:R-:W-:Y:S01]  /*5420*/  F2FP.PACK_AB R39, R39, R38 ;  /* 0x000000262727723e */ /* 0x000fe200000000ff */
[----:B------:R-:W-:Y:S01]  /*5430*/  ULDC UR4, c[0x0][0x2f0] ;  /* 0x0000bc0000047ab9 */ /* 0x000fe20000000800 */
[----:B------:R-:W-:Y:S01]  /*5440*/  F2FP.PACK_AB R38, R5, R7 ;  /* 0x000000070526723e */ /* 0x000fe200000000ff */
[----:B------:R-:W-:Y:S01]  /*5450*/  UIADD3 UR4, -UR13, UR4, URZ ;  /* 0x000000040d047290 */ /* 0x000fe2000fffe13f */
[----:B------:R-:W-:Y:S01]  /*5460*/  F2FP.PACK_AB R41, R41, R40 ;  /* 0x000000282929723e */ /* 0x000fe200000000ff */
[----:B------:R-:W-:Y:S01]  /*5470*/  BSSY B0, `(.L_x_150) ;  /* 0x00000d6000007945 */ /* 0x000fe20003800000 */
[----:B------:R-:W-:Y:S01]  /*5480*/  F2FP.PACK_AB R40, R37, R36 ;  /* 0x000000242528723e */ /* 0x000fe200000000ff */
[----:B------:R-:W-:Y:S01]  /*5490*/  UISETP.LT.AND UP0, UPT, UR4, 0x40, UPT ;  /* 0x000000400400788c */ /* 0x000fe2000bf01270 */
[----:B------:R-:W-:-:S02]  /*54a0*/  F2FP.PACK_AB R37, R3, R6 ;  /* 0x000000060325723e */ /* 0x000fc400000000ff */
[----:B------:R-:W-:Y:S01]  /*54b0*/  F2FP.PACK_AB R36, R0, R4 ;  /* 0x000000040024723e */ /* 0x000fe200000000ff */
[----:B------:R-:W-:Y:S01]  /*54c0*/  USEL UR4, UR4, 0x40, UP0 ;  /* 0x0000004004047887 */ /* 0x000fe20008000000 */
        /* <DEDUP_REMOVED lines=10> */
[----:B------:R-:W-:-:S02]  /*5570*/  F2FP.PACK_AB R79, R29, R28 ;  /* 0x0000001c1d4f723e */ /* 0x000fc400000000ff */
[----:B-1----:R-:W-:Y:S02]  /*5580*/  F2FP.PACK_AB R78, R31, R30 ;  /* 0x0000001e1f4e723e */ /* 0x002fe400000000ff */
        /* <DEDUP_REMOVED lines=13> */
[----:B------:R-:W-:Y:S01]  /*5660*/  F2FP.PACK_AB R74, R75, R74 ;  /* 0x0000004a4b4a723e */ /* 0x000fe200000000ff */
[----:B------:R-:W1:Y:S01]  /*5670*/  S2R R73, SR_CTAID.Z ;  /* 0x0000000000497919 */ /* 0x000e620000002700 */
        /* <DEDUP_REMOVED lines=29> */
[----:B-1----:R-:W-:Y:S02]  /*5850*/  SHF.R.S32.HI R84, RZ, 0x1f, R73 ;  /* 0x0000001fff547819 */ /* 0x002fe40000011449 */
[----:B--2---:R-:W-:-:S04]  /*5860*/  SHF.R.S32.HI R5, RZ, 0x1f, R144 ;  /* 0x0000001fff057819 */ /* 0x004fc80000011490 */
[----:B------:R-:W-:-:S04]  /*5870*/  LEA.HI R3, R5, R144, RZ, 0x2 ;  /* 0x0000009005037211 */ /* 0x000fc800078f10ff */
[--C-:B------:R-:W-:Y:S02]  /*5880*/  SHF.R.S32.HI R4, RZ, 0x2, R3.reuse ;  /* 0x00000002ff047819 */ /* 0x100fe40000011403 */
[----:B------:R-:W-:Y:S02]  /*5890*/  SHF.R.S32.HI R0, RZ, 0x1f, R3 ;  /* 0x0000001fff007819 */ /* 0x000fe40000011403 */
[----:B------:R-:W-:Y:S02]  /*58a0*/  LOP3.LUT R6, R3, 0x3ffffffc, RZ, 0xc0, !PT ;  /* 0x3ffffffc03067812 */ /* 0x000fe400078ec0ff */
[----:B------:R-:W-:Y:S02]  /*58b0*/  LEA.HI R2, R0, R4, RZ, 0x3 ;  /* 0x0000000400027211 */ /* 0x000fe400078f18ff */
[----:B------:R-:W-:Y:S02]  /*58c0*/  LEA.HI R0, R5, R144, RZ, 0x5 ;  /* 0x0000009005007211 */ /* 0x000fe400078f28ff */
[----:B------:R-:W-:-:S02]  /*58d0*/  LOP3.LUT R2, R2, 0xfffffff8, RZ, 0xc0, !PT ;  /* 0xfffffff802027812 */ /* 0x000fc400078ec0ff */
[----:B------:R-:W-:-:S03]  /*58e0*/  SHF.R.S32.HI R8, RZ, 0x5, R0 ;  /* 0x00000005ff087819 */ /* 0x000fc60000011400 */
[----:B------:R-:W-:Y:S01]  /*58f0*/  IMAD.IADD R9, R4, 0x1, -R2 ;  /* 0x0000000104097824 */ /* 0x000fe200078e0a02 */
[----:B------:R-:W-:Y:S02]  /*5900*/  LEA.HI R4, R5, R144, RZ, 0x6 ;  /* 0x0000009005047211 */ /* 0x000fe400078f30ff */
[----:B------:R-:W-:Y:S01]  /*5910*/  LEA.HI R2, R0, R8, RZ, 0x1 ;  /* 0x0000000800027211 */ /* 0x000fe200078f08ff */
[----:B------:R-:W-:Y:S01]  /*5920*/  IMAD.SHL.U32 R5, R9, 0x40, RZ ;  /* 0x0000004009057824 */ /* 0x000fe200078e00ff */
[----:B------:R-:W-:Y:S02]  /*5930*/  SHF.R.U32.HI R7, RZ, 0x3, R4 ;  /* 0x00000003ff077819 */ /* 0x000fe40000011604 */
[----:B------:R-:W-:Y:S02]  /*5940*/  LOP3.LUT R3, R2, 0x1ffffe, RZ, 0xc0, !PT ;  /* 0x001ffffe02037812 */ /* 0x000fe400078ec0ff */
[----:B------:R-:W-:Y:S01]  /*5950*/  LOP3.LUT R2, R5, 0x1c0, RZ, 0xc0, !PT ;  /* 0x000001c005027812 */ /* 0x000fe200078ec0ff */
[----:B------:R-:W-:Y:S01]  /*5960*/  IMAD.IADD R5, R144, 0x1, -R6 ;  /* 0x0000000190057824 */ /* 0x000fe200078e0a06 */
[----:B------:R-:W-:Y:S01]  /*5970*/  LOP3.LUT R0, R0, 0xffffffe0, RZ, 0xc0, !PT ;  /* 0xffffffe000007812 */ /* 0x000fe200078ec0ff */
[----:B------:R-:W-:Y:S01]  /*5980*/  IMAD.IADD R4, R8, 0x1, -R3 ;  /* 0x0000000108047824 */ /* 0x000fe200078e0a03 */
[----:B------:R-:W-:Y:S01]  /*5990*/  LOP3.LUT R7, R2, 0x18, R7, 0xf8, !PT ;  /* 0x0000001802077812 */ /* 0x000fe200078ef807 */
[----:B------:R-:W-:Y:S01]  /*59a0*/  IMAD.SHL.U32 R6, R8, 0x40, RZ ;  /* 0x0000004008067824 */ /* 0x000fe200078e00ff */
[----:B------:R-:W-:Y:S01]  /*59b0*/  SHF.R.U32.HI R3, RZ, 0x3, R2 ;  /* 0x00000003ff037819 */ /* 0x000fe20000011602 */
[----:B------:R-:W-:Y:S01]  /*59c0*/  IMAD.IADD R2, R144, 0x1, -R0 ;  /* 0x0000000190027824 */ /* 0x000fe200078e0a00 */
[----:B------:R-:W-:Y:S01]  /*59d0*/  BAR.SYNC.DEFER_BLOCKING 0x1, 0x100 ;  /* 0x0044000000007b1d */ /* 0x000fe20000010000 */
[----:B------:R-:W-:Y:S01]  /*59e0*/  IMAD R4, R4, 0x200, R5 ;  /* 0x0000020004047824 */ /* 0x000fe200078e0205 */
[----:B------:R-:W-:-:S02]  /*59f0*/  LOP3.LUT R0, R7, R3, RZ, 0x3c, !PT ;  /* 0x0000000307007212 */ /* 0x000fc400078e3cff */
[----:B------:R-:W-:Y:S02]  /*5a00*/  LOP3.LUT P0, RZ, R9, 0x4, RZ, 0xc0, !PT ;  /* 0x0000000409ff7812 */ /* 0x000fe4000780c0ff */
[----:B------:R-:W-:Y:S01]  /*5a10*/  SHF.R.S32.HI R3, RZ, 0x1f, R2 ;  /* 0x0000001fff037819 */ /* 0x000fe20000011402 */
[----:B------:R-:W-:Y:S01]  /*5a20*/  IMAD.U32 R0, R4, 0x2, R0 ;  /* 0x0000000204007824 */ /* 0x000fe200078e0000 */
[----:B------:R-:W-:Y:S01]  /*5a30*/  LOP3.LUT R7, R6, 0x1c0, RZ, 0xc0, !PT ;  /* 0x000001c006077812 */ /* 0x000fe200078ec0ff */
[----:B------:R-:W-:Y:S01]  /*5a40*/  IMAD.SHL.U32 R6, R2, 0x8, RZ ;  /* 0x0000000802067824 */ /* 0x000fe200078e00ff */
[----:B------:R-:W-:Y:S01]  /*5a50*/  LEA.HI R3, R3, R2, RZ, 0x3 ;  /* 0x0000000203037211 */ /* 0x000fe200078f18ff */
[----:B------:R-:W-:Y:S01]  /*5a60*/  IMAD.SHL.U32 R0, R0, 0x2, RZ ;  /* 0x0000000200007824 */ /* 0x000fe200078e00ff */
[----:B------:R-:W-:Y:S02]  /*5a70*/  SHF.R.U32.HI R9, RZ, 0x3, R7 ;  /* 0x00000003ff097819 */ /* 0x000fe40000011607 */
[----:B------:R-:W-:Y:S01]  /*5a80*/  LOP3.LUT R5, R7, 0x38, R6, 0xf8, !PT ;  /* 0x0000003807057812 */ /* 0x000fe200078ef806 */
[----:B------:R-:W-:Y:S01]  /*5a90*/  IMAD.SHL.U32 R7, R3, 0x200, RZ ;  /* 0x0000020003077824 */ /* 0x000fe200078e00ff */
[----:B------:R-:W-:-:S02]  /*5aa0*/  IADD3 R2, R0, 0x40, RZ ;  /* 0x0000004000027810 */ /* 0x000fc40007ffe0ff */
[----:B------:R-:W-:Y:S02]  /*5ab0*/  @P0 IADD3 R2, R0, -0x40, RZ ;  /* 0xffffffc000020810 */ /* 0x000fe40007ffe0ff */
[----:B------:R-:W-:Y:S02]  /*5ac0*/  F2FP.PACK_AB R4, R139, R138 ;  /* 0x0000008a8b04723e */ /* 0x000fe400000000ff */
[----:B------:R-:W-:Y:S01]  /*5ad0*/  LOP3.LUT R9, R5, R9, RZ, 0x3c, !PT ;  /* 0x0000000905097212 */ /* 0x000fe200078e3cff */
[----:B------:R-:W-:Y:S01]  /*5ae0*/  STS [R0+0x8080], R135 ;  /* 0x0080808700007388 */ /* 0x000fe20000000800 */
[----:B------:R-:W-:Y:S02]  /*5af0*/  F2FP.PACK_AB R3, R140, R142 ;  /* 0x0000008e8c03723e */ /* 0x000fe400000000ff */
[----:B------:R-:W-:Y:S01]  /*5b00*/  F2FP.PACK_AB R5, R137, R141 ;  /* 0x0000008d8905723e */ /* 0x000fe200000000ff */
[----:B------:R-:W-:Y:S01]  /*5b10*/  STS [R0+0x8480], R134 ;  /* 0x0084808600007388 */ /* 0x000fe20000000800 */
[----:B------:R-:W-:-:S02]  /*5b20*/  LOP3.LUT R7, R9, 0x7ffff000, R7, 0xf8, !PT ;  /* 0x7ffff00009077812 */ /* 0x000fc400078ef807 */
[----:B------:R-:W-:Y:S01]  /*5b30*/  ISETP.GE.AND P1, PT, R8, UR4, PT ;  /* 0x0000000408007c0c */ /* 0x000fe2000bf26270 */
[----:B------:R-:W-:Y:S01]  /*5b40*/  STS [R2+0x8080], R131 ;  /* 0x0080808302007388 */ /* 0x000fe20000000800 */
[----:B------:R-:W-:Y:S02]  /*5b50*/  SHF.R.S32.HI R9, RZ, 0x1f, R8 ;  /* 0x0000001fff097819 */ /* 0x000fe40000011408 */
[----:B------:R-:W-:Y:S01]  /*5b60*/  ISETP.GE.OR P0, PT, R6, c[0x0][0x324], P1 ;  /* 0x0000c90006007a0c */ /* 0x000fe20000f06670 */
        /* <DEDUP_REMOVED lines=24> */
[----:B------:R2:W-:Y:S04]  /*5cf0*/  STS [R2+0xe480], R74 ;  /* 0x00e4804a02007388 */ /* 0x0005e80000000800 */
[----:B------:R-:W-:Y:S04]  /*5d00*/  STS [R0+0xf080], R64 ;  /* 0x00f0804000007388 */ /* 0x000fe80000000800 */
[----:B------:R-:W-:Y:S04]  /*5d10*/  STS [R0+0xf480], R66 ;  /* 0x00f4804200007388 */ /* 0x000fe80000000800 */
[----:B------:R-:W-:Y:S04]  /*5d20*/  STS [R2+0xf080], R68 ;  /* 0x00f0804402007388 */ /* 0x000fe80000000800 */
[----:B------:R-:W-:Y:S04]  /*5d30*/  STS [R2+0xf480], R70 ;  /* 0x00f4804602007388 */ /* 0x000fe80000000800 */
[----:B------:R-:W-:Y:S01]  /*5d40*/  STS [R0+0x80], R38 ;  /* 0x0000802600007388 */ /* 0x000fe20000000800 */
[----:B-1----:R-:W-:-:S03]  /*5d50*/  P2R R72, PR, RZ, 0x2 ;  /* 0x00000002ff487803 */ /* 0x002fc60000000000 */
        /* <DEDUP_REMOVED lines=30> */
[----:B------:R3:W-:Y:S04]  /*5f40*/  STS [R2+0x7480], R5 ;  /* 0x0074800502007388 */ /* 0x0007e80000000800 */
[----:B--2---:R-:W2:Y:S01]  /*5f50*/  S2R R74, SR_CTAID.Y ;  /* 0x00000000004a7919 */ /* 0x004ea20000002600 */
[----:B-1----:R-:W-:-:S03]  /*5f60*/  IMAD.SHL.U32 R0, R7, 0x2, RZ ;  /* 0x0000000207007824 */ /* 0x002fc600078e00ff */
[----:B------:R-:W-:Y:S01]  /*5f70*/  BAR.SYNC.DEFER_BLOCKING 0x1, 0x100 ;  /* 0x0044000000007b1d */ /* 0x000fe20000010000 */
[----:B------:R-:W-:Y:S01]  /*5f80*/  SHF.R.S32.HI R7, RZ, 0x1f, R6 ;  /* 0x0000001fff077819 */ /* 0x000fe20000011406 */
[----:B---3--:R-:W-:Y:S01]  /*5f90*/  IMAD.U32 R5, RZ, RZ, UR10 ;  /* 0x0000000aff057e24 */ /* 0x008fe2000f8e00ff */
[----:B--2---:R-:W-:-:S03]  /*5fa0*/  SHF.R.S32.HI R75, RZ, 0x1f, R74 ;  /* 0x0000001fff4b7819 */ /* 0x004fc6000001144a */
[----:B------:R-:W-:-:S04]  /*5fb0*/  IMAD.WIDE.U32 R2, R74, c[0x0][0x338], R6 ;  /* 0x0000ce004a027a25 */ /* 0x000fc800078e0006 */
[----:B------:R-:W-:-:S04]  /*5fc0*/  IMAD R4, R75, c[0x0][0x338], RZ ;  /* 0x0000ce004b047a24 */ /* 0x000fc800078e02ff */
[----:B------:R-:W-:-:S04]  /*5fd0*/  IMAD R4, R74, c[0x0][0x33c], R4 ;  /* 0x0000cf004a047a24 */ /* 0x000fc800078e0204 */
[----:B------:R-:W-:Y:S01]  /*5fe0*/  IMAD.IADD R3, R3, 0x1, R4 ;  /* 0x0000000103037824 */ /* 0x000fe200078e0204 */
[----:B------:R1:W2:Y:S01]  /*5ff0*/  LDS.128 R20, [R0+0x8480] ;  /* 0x0084800000147984 */ /* 0x0002a20000000c00 */
[----:B------:R-:W-:Y:S02]  /*6000*/  IMAD R4, R84, c[0x0][0x340], RZ ;  /* 0x0000d00054047a24 */ /* 0x000fe400078e02ff */
[C---:B------:R-:W-:Y:S01]  /*6010*/  IMAD.WIDE.U32 R10, R73.reuse, c[0x0][0x340], R2 ;  /* 0x0000d000490a7a25 */ /* 0x040fe200078e0002 */
[----:B------:R1:W3:Y:S03]  /*6020*/  LDS.128 R24, [R0+0x8880] ;  /* 0x0088800000187984 */ /* 0x0002e60000000c00 */
[----:B------:R-:W-:Y:S01]  /*6030*/  IMAD R4, R73, c[0x0][0x344], R4 ;  /* 0x0000d10049047a24 */ /* 0x000fe200078e0204 */
[----:B------:R1:W4:Y:S01]  /*6040*/  LDS.128 R28, [R0+0x8c80] ;  /* 0x008c8000001c7984 */ /* 0x0003220000000c00 */
[----:B------:R-:W-:-:S03]  /*6050*/  IMAD.WIDE R2, R5, 0x40, R8 ;  /* 0x0000004005027825 */ /* 0x000fc600078e0208 */
        /* <DEDUP_REMOVED lines=23> */
.L_x_151:
[----:B--234-:R-:W-:Y:S05]  /*61d0*/  BSYNC B0 ;  /* 0x0000000000007941 */ /* 0x01cfea0003800000 */
.L_x_150:
[----:B-1----:R-:W-:Y:S01]  /*61e0*/  IADD3 R0, R8, 0x8, RZ ;  /* 0x0000000808007810 */ /* 0x002fe20007ffe0ff */
[----:B------:R-:W-:Y:S03]  /*61f0*/  BSSY B0, `(.L_x_152) ;  /* 0x0000010000007945 */ /* 0x000fe60003800000 */
[----:B------:R-:W-:-:S04]  /*6200*/  ISETP.GE.AND P0, PT, R0, UR4, PT ;  /* 0x0000000400007c0c */ /* 0x000fc8000bf06270 */
        /* <DEDUP_REMOVED lines=14> */
.L_x_153:
[----:B------:R-:W-:Y:S05]  /*62f0*/  BSYNC B0 ;  /* 0x0000000000007941 */ /* 0x000fea0003800000 */
.L_x_152:
[----:B------:R-:W-:Y:S01]  /*6300*/  IADD3 R0, R8, 0x10, RZ ;  /* 0x0000001008007810 */ /* 0x000fe20007ffe0ff */
[----:B------:R-:W-:Y:S03]  /*6310*/  BSSY B0, `(.L_x_154) ;  /* 0x000000f000007945 */ /* 0x000fe60003800000 */
[----:B------:R-:W-:-:S04]  /*6320*/  ISETP.GE.AND P6, PT, R0, UR4, PT ;  /* 0x0000000400007c0c */ /* 0x000fc8000bfc6270 */
        /* <DEDUP_REMOVED lines=13> */
.L_x_155:
[----:B------:R-:W-:Y:S05]  /*6400*/  BSYNC B0 ;  /* 0x0000000000007941 */ /* 0x000fea0003800000 */
.L_x_154:
        /* <DEDUP_REMOVED lines=16> */
.L_x_157:
[----:B------:R-:W-:Y:S05]  /*6510*/  BSYNC B0 ;  /* 0x0000000000007941 */ /* 0x000fea0003800000 */
.L_x_156:
        /* <DEDUP_REMOVED lines=16> */
.L_x_159:
[----:B------:R-:W-:Y:S05]  /*6620*/  BSYNC B0 ;  /* 0x0000000000007941 */ /* 0x000fea0003800000 */
.L_x_158:
        /* <DEDUP_REMOVED lines=16> */
.L_x_161:
[----:B------:R-:W-:Y:S05]  /*6730*/  BSYNC B0 ;  /* 0x0000000000007941 */ /* 0x000fea0003800000 */
.L_x_160:
        /* <DEDUP_REMOVED lines=16> */
.L_x_163:
[----:B------:R-:W-:Y:S05]  /*6840*/  BSYNC B0 ;  /* 0x0000000000007941 */ /* 0x000fea0003800000 */
.L_x_162:
[----:B------:R-:W-:Y:S01]  /*6850*/  IADD3 R0, R8, 0x38, RZ ;  /* 0x0000003808007810 */ /* 0x000fe20007ffe0ff */
[----:B------:R-:W-:Y:S03]  /*6860*/  BSSY B0, `(.L_x_164) ;  /* 0x000000e000007945 */ /* 0x000fe60003800000 */
[----:B------:R-:W-:-:S04]  /*6870*/  ISETP.GE.AND P1, PT, R0, UR4, PT ;  /* 0x0000000400007c0c */ /* 0x000fc8000bf26270 */
        /* <DEDUP_REMOVED lines=12> */
.L_x_165:
[----:B------:R-:W-:Y:S05]  /*6940*/  BSYNC B0 ;  /* 0x0000000000007941 */ /* 0x000fea0003800000 */
.L_x_164:
[----:B------:R-:W-:Y:S01]  /*6950*/  ISETP.NE.AND P0, PT, R72, RZ, PT ;  /* 0x000000ff4800720c */ /* 0x000fe20003f05270 */
[----:B------:R-:W-:Y:S01]  /*6960*/  IMAD R0, R75, c[0x0][0x308], RZ ;  /* 0x0000c2004b007a24 */ /* 0x000fe200078e02ff */
[----:B------:R-:W-:Y:S01]  /*6970*/  BSSY B0, `(.L_x_166) ;  /* 0x0000012000007945 */ /* 0x000fe20003800000 */
[----:B--2---:R-:W-:Y:S01]  /*6980*/  IMAD.WIDE.U32 R4, R74, c[0x0][0x308], R6 ;  /* 0x0000c2004a047a25 */ /* 0x004fe200078e0006 */
        /* <DEDUP_REMOVED lines=16> */
.L_x_167:
[----:B------:R-:W-:Y:S05]  /*6a90*/  BSYNC B0 ;  /* 0x0000000000007941 */ /* 0x000fea0003800000 */
.L_x_166:
        /* <DEDUP_REMOVED lines=15> */
.L_x_169:
[----:B------:R-:W-:Y:S05]  /*6b90*/  BSYNC B0 ;  /* 0x0000000000007941 */ /* 0x000fea0003800000 */
.L_x_168:
        /* <DEDUP_REMOVED lines=14> */
.L_x_171:
[----:B------:R-:W-:Y:S05]  /*6c80*/  BSYNC B0 ;  /* 0x0000000000007941 */ /* 0x000fea0003800000 */
.L_x_170:
        /* <DEDUP_REMOVED lines=14> */
.L_x_173:
[----:B------:R-:W-:Y:S05]  /*6d70*/  BSYNC B0 ;  /* 0x0000000000007941 */ /* 0x000fea0003800000 */
.L_x_172:
        /* <DEDUP_REMOVED lines=14> */
.L_x_175:
[----:B------:R-:W-:Y:S05]  /*6e60*/  BSYNC B0 ;  /* 0x0000000000007941 */ /* 0x000fea0003800000 */
.L_x_174:
        /* <DEDUP_REMOVED lines=14> */
.L_x_177:
[----:B------:R-:W-:Y:S05]  /*6f50*/  BSYNC B0 ;  /* 0x0000000000007941 */ /* 0x000fea0003800000 */
.L_x_176:
        /* <DEDUP_REMOVED lines=14> */
.L_x_179:
[----:B------:R-:W-:Y:S05]  /*7040*/  BSYNC B0 ;  /* 0x0000000000007941 */ /* 0x000fea0003800000 */
.L_x_178:
        /* <DEDUP_REMOVED lines=14> */
.L_x_149:
[----:B------:R-:W2:Y:S01]  /*7130*/  LDL.LU.64 R2, [R1+0x70] ;  /* 0x0000700001027983 */ /* 0x000ea20000300a00 */
[----:B------:R-:W-:Y:S01]  /*7140*/  ULDC UR4, c[0x0][0x2f0] ;  /* 0x0000bc0000047ab9 */ /* 0x000fe20000000800 */
[----:B------:R-:W-:Y:S01]  /*7150*/  BSSY B0, `(.L_x_180) ;  /* 0x0000024000007945 */ /* 0x000fe20003800000 */
[----:B------:R-:W-:Y:S01]  /*7160*/  UIADD3 UR4, -UR13, UR4, URZ ;  /* 0x000000040d047290 */ /* 0x000fe2000fffe13f */
[----:B------:R-:W3:Y:S04]  /*7170*/  S2R R18, SR_CTAID.Y ;  /* 0x0000000000127919 */ /* 0x000ee80000002600 */
[----:B------:R-:W4:Y:S01]  /*7180*/  S2R R19, SR_CTAID.Z ;  /* 0x0000000000137919 */ /* 0x000f220000002700 */
[----:B---3--:R-:W-:-:S02]  /*7190*/  SHF.R.S32.HI R20, RZ, 0x1f, R18 ;  /* 0x0000001fff147819 */ /* 0x008fc40000011412 */
[----:B----4-:R-:W-:-:S05]  /*71a0*/  SHF.R.S32.HI R21, RZ, 0x1f, R19 ;  /* 0x0000001fff157819 */ /* 0x010fca0000011413 */
[----:B------:R-:W-:-:S04]  /*71b0*/  IMAD R8, R21, c[0x0][0x310], RZ ;  /* 0x0000c40015087a24 */ /* 0x000fc800078e02ff */
[----:B------:R-:W-:Y:S01]  /*71c0*/  IMAD R8, R19, c[0x0][0x314], R8 ;  /* 0x0000c50013087a24 */ /* 0x000fe200078e0208 */
[----:B--2---:R-:W-:-:S04]  /*71d0*/  SHF.R.S32.HI R0, RZ, 0x1f, R2 ;  /* 0x0000001fff007819 */ /* 0x004fc80000011402 */
[----:B------:R-:W-:-:S04]  /*71e0*/  LEA.HI R0, R0, R2, RZ, 0x5 ;  /* 0x0000000200007211 */ /* 0x000fc800078f28ff */
[----:B------:R-:W-:Y:S02]  /*71f0*/  LOP3.LUT R4, R0, 0x1fffffe0, RZ, 0xc0, !PT ;  /* 0x1fffffe000047812 */ /* 0x000fe400078ec0ff */
[----:B------:R-:W-:-:S03]  /*7200*/  SHF.R.S32.HI R6, RZ, 0x5, R0 ;  /* 0x00000005ff067819 */ /* 0x000fc60000011400 */
[----:B------:R-:W-:Y:S01]  /*7210*/  IMAD.IADD R4, R2, 0x1, -R4 ;  /* 0x0000000102047824 */ /* 0x000fe200078e0a04 */
[----:B------:R-:W-:Y:S01]  /*7220*/  ISETP.GE.AND P0, PT, R6, UR4, PT ;  /* 0x0000000406007c0c */ /* 0x000fe2000bf06270 */
[----:B------:R-:W-:Y:S01]  /*7230*/  IMAD R2, R20, c[0x0][0x308], RZ ;  /* 0x0000c20014027a24 */ /* 0x000fe200078e02ff */
[----:B------:R-:W-:Y:S01]  /*7240*/  SHF.R.S32.HI R7, RZ, 0x1f, R6 ;  /* 0x0000001fff077819 */ /* 0x000fe20000011406 */
[----:B------:R-:W-:Y:S01]  /*7250*/  IMAD.SHL.U32 R4, R4, 0x8, RZ ;  /* 0x0000000804047824 */ /* 0x000fe200078e00ff */
[----:B------:R-:W-:Y:S01]  /*7260*/  P2R R16, PR, RZ, 0x1 ;  /* 0x00000001ff107803 */ /* 0x000fe20000000000 */
[----:B------:R-:W-:-:S03]  /*7270*/  IMAD R2, R18, c[0x0][0x30c], R2 ;  /* 0x0000c30012027a24 */ /* 0x000fc600078e0202 */
[----:B------:R-:W-:Y:S02]  /*7280*/  SHF.R.S32.HI R5, RZ, 0x1f, R4 ;  /* 0x0000001fff057819 */ /* 0x000fe40000011404 */
[----:B------:R-:W-:-:S03]  /*7290*/  ISETP.GE.OR P0, PT, R4, c[0x0][0x2f4], P0 ;  /* 0x0000bd0004007a0c */ /* 0x000fc60000706670 */
[----:B------:R-:W-:-:S05]  /*72a0*/  IMAD.WIDE.U32 R10, R18, c[0x0][0x308], R4 ;  /* 0x0000c200120a7a25 */ /* 0x000fca00078e0004 */
[----:B------:R-:W-:Y:S01]  /*72b0*/  IADD3 R11, R2, R11, RZ ;  /* 0x0000000b020b7210 */ /* 0x000fe20007ffe0ff */
[----:B------:R-:W-:-:S04]  /*72c0*/  IMAD.U32 R2, RZ, RZ, UR10 ;  /* 0x0000000aff027e24 */ /* 0x000fc8000f8e00ff */
[----:B------:R-:W-:-:S04]  /*72d0*/  IMAD.WIDE.U32 R10, R19, c[0x0][0x310], R10 ;  /* 0x0000c400130a7a25 */ /* 0x000fc800078e000a */
[----:B------:R-:W-:Y:S01]  /*72e0*/  IMAD.WIDE R2, R2, 0x40, R6 ;  /* 0x0000004002027825 */ /* 0x000fe200078e0206 */
        /* <DEDUP_REMOVED lines=10> */
.L_x_181:
[----:B------:R-:W-:Y:S05]  /*7390*/  BSYNC B0 ;  /* 0x0000000000007941 */ /* 0x000fea0003800000 */
.L_x_180:
[----:B------:R-:W-:Y:S01]  /*73a0*/  IADD3 R0, R6, 0x8, RZ ;  /* 0x0000000806007810 */ /* 0x000fe20007ffe0ff */
        /* <DEDUP_REMOVED lines=15> */
[----:B------:R2:W-:Y:S02]  /*74a0*/  STG.E.128 [R14.64], RZ ;  /* 0x000000ff0e007986 */ /* 0x0005e4000c101d14 */
.L_x_183:
[----:B------:R-:W-:Y:S05]  /*74b0*/  BSYNC B0 ;  /* 0x0000000000007941 */ /* 0x000fea0003800000 */
.L_x_182:
        /* <DEDUP_REMOVED lines=16> */
.L_x_185:
[----:B------:R-:W-:Y:S05]  /*75c0*/  BSYNC B0 ;  /* 0x0000000000007941 */ /* 0x000fea0003800000 */
.L_x_184:
        /* <DEDUP_REMOVED lines=16> */
.L_x_187:
[----:B------:R-:W-:Y:S05]  /*76d0*/  BSYNC B0 ;  /* 0x0000000000007941 */ /* 0x000fea0003800000 */
.L_x_186:
        /* <DEDUP_REMOVED lines=16> */
.L_x_189:
[----:B------:R-:W-:Y:S05]  /*77e0*/  BSYNC B0 ;  /* 0x0000000000007941 */ /* 0x000fea0003800000 */
.L_x_188:
        /* <DEDUP_REMOVED lines=16> */
.L_x_191:
[----:B------:R-:W-:Y:S05]  /*78f0*/  BSYNC B0 ;  /* 0x0000000000007941 */ /* 0x000fea0003800000 */
.L_x_190:
        /* <DEDUP_REMOVED lines=16> */
.L_x_193:
[----:B------:R-:W-:Y:S05]  /*7a00*/  BSYNC B0 ;  /* 0x0000000000007941 */ /* 0x000fea0003800000 */
.L_x_192:
[----:B------:R-:W-:Y:S01]  /*7a10*/  IADD3 R6, R6, 0x38, RZ ;  /* 0x0000003806067810 */ /* 0x000fe20007ffe0ff */
[----:B------:R-:W-:Y:S03]  /*7a20*/  BSSY B0, `(.L_x_194) ;  /* 0x000000e000007945 */ /* 0x000fe60003800000 */
[----:B------:R-:W-:-:S04]  /*7a30*/  ISETP.GE.AND P1, PT, R6, UR4, PT ;  /* 0x0000000406007c0c */ /* 0x000fc8000bf26270 */
[----:B------:R-:W-:-:S13]  /*7a40*/  ISETP.GE.OR P0, PT, R4, c[0x0][0x2f4], P1 ;  /* 0x0000bd0004007a0c */ /* 0x000fda0000f06670 */
[----:B------:R-:W-:Y:S05]  /*7a50*/  @P0 BRA `(.L_x_195) ;  /* 0x000000a000000947 */ /* 0x000fea0003800000 */
[----:B------:R-:W-:Y:S02]  /*7a60*/  IADD3 R0, P0, R2, 0x38, RZ ;  /* 0x0000003802007810 */ /* 0x000fe40007f1e0ff */
[----:B------:R-:W-:Y:S02]  /*7a70*/  MOV R8, R10 ;  /* 0x0000000a00087202 */ /* 0x000fe40000000f00 */
[----:B------:R-:W-:-:S03]  /*7a80*/  IADD3.X R6, RZ, R3, RZ, P0, !PT ;  /* 0x00000003ff067210 */ /* 0x000fc600007fe4ff */
[----:B------:R-:W-:-:S04]  /*7a90*/  IMAD.WIDE.U32 R8, R0, c[0x0][0x300], R8 ;  /* 0x0000c00000087a25 */ /* 0x000fc800078e0008 */
[----:B------:R-:W-:-:S04]  /*7aa0*/  IMAD R6, R6, c[0x0][0x300], RZ ;  /* 0x0000c00006067a24 */ /* 0x000fc800078e02ff */
[----:B------:R-:W-:Y:S01]  /*7ab0*/  IMAD R0, R0, c[0x0][0x304], R6 ;  /* 0x0000c10000007a24 */ /* 0x000fe200078e0206 */
[----:B------:R-:W-:-:S04]  /*7ac0*/  LEA R6, P0, R8, c[0x0][0x2e8], 0x1 ;  /* 0x0000ba0008067a11 */ /* 0x000fc800078008ff */
[----:B------:R-:W-:-:S04]  /*7ad0*/  IADD3 R0, R0, R9, RZ ;  /* 0x0000000900007210 */ /* 0x000fc80007ffe0ff */
[----:B------:R-:W-:-:S05]  /*7ae0*/  LEA.HI.X R7, R8, c[0x0][0x2ec], R0, 0x1, P0 ;  /* 0x0000bb0008077a11 */ /* 0x000fca00000f0c00 */
[----:B------:R3:W-:Y:S02]  /*7af0*/  STG.E.128 [R6.64], RZ ;  /* 0x000000ff06007986 */ /* 0x0007e4000c101d14 */
.L_x_195:
[----:B------:R-:W-:Y:S05]  /*7b00*/  BSYNC B0 ;  /* 0x0000000000007941 */ /* 0x000fea0003800000 */
.L_x_194:
[----:B------:R-:W-:Y:S01]  /*7b10*/  ISETP.NE.AND P0, PT, R16, RZ, PT ;  /* 0x000000ff1000720c */ /* 0x000fe20003f05270 */
[----:B------:R-:W-:Y:S01]  /*7b20*/  IMAD R0, R20, c[0x0][0x338], RZ ;  /* 0x0000ce0014007a24 */ /* 0x000fe200078e02ff */
[----:B------:R-:W-:Y:S01]  /*7b30*/  BSSY B0, `(.L_x_196) ;  /* 0x0000012000007945 */ /* 0x000fe20003800000 */
[----:B------:R-:W-:Y:S01]  /*7b40*/  IMAD.WIDE.U32 R8, R18, c[0x0][0x338], R4 ;  /* 0x0000ce0012087a25 */ /* 0x000fe200078e0004 */
[----:B------:R-:W-:-:S03]  /*7b50*/  ISETP.GE.OR P0, PT, R4, c[0x0][0x324], P0 ;  /* 0x0000c90004007a0c */ /* 0x000fc60000706670 */
[----:B------:R-:W-:Y:S02]  /*7b60*/  IMAD R0, R18, c[0x0][0x33c], R0 ;  /* 0x0000cf0012007a24 */ /* 0x000fe400078e0200 */
[----:B---3--:R-:W-:-:S03]  /*7b70*/  IMAD R6, R21, c[0x0][0x340], RZ ;  /* 0x0000d00015067a24 */ /* 0x008fc600078e02ff */
        /* <DEDUP_REMOVED lines=13> */
.L_x_197:
[----:B------:R-:W-:Y:S05]  /*7c50*/  BSYNC B0 ;  /* 0x0000000000007941 */ /* 0x000fea0003800000 */
.L_x_196:
[----:B------:R-:W-:Y:S01]  /*7c60*/  ISETP.NE.AND P0, PT, R17, RZ, PT ;  /* 0x000000ff1100720c */ /* 0x000fe20003f05270 */
[----:B------:R-:W-:Y:S03]  /*7c70*/  BSSY B0, `(.L_x_198) ;  /* 0x000000e000007945 */ /* 0x000fe60003800000 */
[----:B------:R-:W-:-:S13]  /*7c80*/  ISETP.GE.OR P0, PT, R4, c[0x0][0x324], P0 ;  /* 0x0000c90004007a0c */ /* 0x000fda0000706670 */
[----:B------:R-:W-:Y:S05]  /*7c90*/  @P0 BRA `(.L_x_199) ;  /* 0x000000b000000947 */ /* 0x000fea0003800000 */
[----:B------:R-:W-:Y:S02]  /*7ca0*/  IADD3 R0, P0, R2, 0x8, RZ ;  /* 0x0000000802007810 */ /* 0x000fe40007f1e0ff */
[----:B------:R-:W-:-:S03]  /*7cb0*/  MOV R11, R7 ;  /* 0x00000007000b7202 */ /* 0x000fc60000000f00 */
[----:B------:R-:W-:-:S04]  /*7cc0*/  IMAD.X R10, RZ, RZ, R3, P0 ;  /* 0x000000ffff0a7224 */ /* 0x000fc800000e0603 */
[----:B---3--:R-:W-:Y:S02]  /*7cd0*/  IMAD R12, R10, c[0x0][0x330], RZ ;  /* 0x0000cc000a0c7a24 */ /* 0x008fe400078e02ff */
[----:B------:R-:W-:-:S04]  /*7ce0*/  IMAD.MOV.U32 R10, RZ, RZ, R8 ;  /* 0x000000ffff0a7224 */ /* 0x000fc800078e0008 */
[----:B------:R-:W-:-:S04]  /*7cf0*/  IMAD.WIDE.U32 R10, R0, c[0x0][0x330], R10 ;  /* 0x0000cc00000a7a25 */ /* 0x000fc800078e000a */
[----:B------:R-:W-:Y:S01]  /*7d00*/  IMAD R0, R0, c[0x0][0x334], R12 ;  /* 0x0000cd0000007a24 */ /* 0x000fe200078e020c */
[----:B------:R-:W-:-:S04]  /*7d10*/  LEA R12, P0, R10, c[0x0][0x318], 0x1 ;  /* 0x0000c6000a0c7a11 */ /* 0x000fc800078008ff */
[----:B------:R-:W-:-:S04]  /*7d20*/  IADD3 R0, R0, R11, RZ ;  /* 0x0000000b00007210 */ /* 0x000fc80007ffe0ff */
[----:B------:R-:W-:-:S05]  /*7d30*/  LEA.HI.X R13, R10, c[0x0][0x31c], R0, 0x1, P0 ;  /* 0x0000c7000a0d7a11 */ /* 0x000fca00000f0c00 */
[----:B------:R3:W-:Y:S02]  /*7d40*/  STG.E.128 [R12.64], RZ ;  /* 0x000000ff0c007986 */ /* 0x0007e4000c101d14 */
.L_x_199:
[----:B------:R-:W-:Y:S05]  /*7d50*/  BSYNC B0 ;  /* 0x0000000000007941 */ /* 0x000fea0003800000 */
.L_x_198:
[----:B------:R-:W-:Y:S01]  /*7d60*/  ISETP.GE.OR P6, PT, R4, c[0x0][0x324], P6 ;  /* 0x0000c90004007a0c */ /* 0x000fe200037c6670 */
[----:B------:R-:W-:-:S12]  /*7d70*/  BSSY B0, `(.L_x_200) ;  /* 0x000000d000007945 */ /* 0x000fd80003800000 */
        /* <DEDUP_REMOVED lines=12> */
.L_x_201:
[----:B------:R-:W-:Y:S05]  /*7e40*/  BSYNC B0 ;  /* 0x0000000000007941 */ /* 0x000fea0003800000 */
.L_x_200:
        /* <DEDUP_REMOVED lines=14> */
.L_x_203:
[----:B------:R-:W-:Y:S05]  /*7f30*/  BSYNC B0 ;  /* 0x0000000000007941 */ /* 0x000fea0003800000 */
.L_x_202:
        /* <DEDUP_REMOVED lines=14> */
.L_x_205:
[----:B------:R-:W-:Y:S05]  /*8020*/  BSYNC B0 ;  /* 0x0000000000007941 */ /* 0x000fea0003800000 */
.L_x_204:
        /* <DEDUP_REMOVED lines=14> */
.L_x_207:
[----:B------:R-:W-:Y:S05]  /*8110*/  BSYNC B0 ;  /* 0x0000000000007941 */ /* 0x000fea0003800000 */
.L_x_206:
        /* <DEDUP_REMOVED lines=14> */
.L_x_209:
[----:B------:R-:W-:Y:S05]  /*8200*/  BSYNC B0 ;  /* 0x0000000000007941 */ /* 0x000fea0003800000 */
.L_x_208:
[----:B------:R-:W-:-:S13]  /*8210*/  ISETP.GE.OR P1, PT, R4, c[0x0][0x324], P1 ;  /* 0x0000c90004007a0c */ /* 0x000fda0000f26670 */
[----:B------:R-:W-:Y:S05]  /*8220*/  @P1 EXIT ;  /* 0x000000000000194d */ /* 0x000fea0003800000 */
        /* <DEDUP_REMOVED lines=9> */
[----:B------:R-:W-:Y:S01]  /*82c0*/  STG.E.128 [R2.64], RZ ;  /* 0x000000ff02007986 */ /* 0x000fe2000c101d14 */
[----:B------:R-:W-:Y:S05]  /*82d0*/  EXIT ;  /* 0x000000000000794d */ /* 0x000fea0003800000 */
.L_x_210:
        /* <DEDUP_REMOVED lines=10> */
.L_x_1150:


//--------------------- .text._ZN7cutlass13device_kernelIN5flash19enable_sm80_to_sm89INS1_16FlashAttnBwdSm80INS1_25CollectiveMainloopBwdSm80ILi1ELi1EN4cute5tupleIJNS5_1CILi32EEENS7_ILi64EEENS7_ILi256EEEEEENS_6half_tEfNS_4arch4Sm80ELb0ELb1ELb1ELb0ELb0ELb0ELb0ELb0ELi2ELi2ELi2ELi1ELb1EEENS1_24CollectiveEpilogueBwdGQAISB_fSE_Li256ELb0ELb0EEENS1_19SingleTileSchedulerILb0ELb0ELb0ELi64EEEEEEEEEvNT_6ParamsE --------------------------
	.section	.text._ZN7cutlass13device_kernelIN5flash19enable_sm80_to_sm89INS1_16FlashAttnBwdSm80INS1_25CollectiveMainloopBwdSm80ILi1ELi1EN4cute5tupleIJNS5_1CILi32EEENS7_ILi64EEENS7_ILi256EEEEEENS_6half_tEfNS_4arch4Sm80ELb0ELb1ELb1ELb0ELb0ELb0ELb0ELb0ELi2ELi2ELi2ELi1ELb1EEENS1_24CollectiveEpilogueBwdGQAISB_fSE_Li256ELb0ELb0EEENS1_19SingleTileSchedulerILb0ELb0ELb0ELi64EEEEEEEEEvNT_6ParamsE,"ax",@progbits
	.sectioninfo	@"SHI_REGISTERS=255"
	.align	128
.text._ZN7cutlass13device_kernelIN5flash19enable_sm80_to_sm89INS1_16FlashAttnBwdSm80INS1_25CollectiveMainloopBwdSm80ILi1ELi1EN4cute5tupleIJNS5_1CILi32EEENS7_ILi64EEENS7_ILi256EEEEEENS_6half_tEfNS_4arch4Sm80ELb0ELb1ELb1ELb0ELb0ELb0ELb0ELb0ELi2ELi2ELi2ELi1ELb1EEENS1_24CollectiveEpilogueBwdGQAISB_fSE_Li256ELb0ELb0EEENS1_19SingleTileSchedulerILb0ELb0ELb0ELi64EEEEEEEEEvNT_6ParamsE:
        .type           _ZN7cutlass13device_kernelIN5flash19enable_sm80_to_sm89INS1_16FlashAttnBwdSm80INS1_25CollectiveMainloopBwdSm80ILi1ELi1EN4cute5tupleIJNS5_1CILi32EEENS7_ILi64EEENS7_ILi256EEEEEENS_6half_tEfNS_4arch4Sm80ELb0ELb1ELb1ELb0ELb0ELb0ELb0ELb0ELi2ELi2ELi2ELi1ELb1EEENS1_24CollectiveEpilogueBwdGQAISB_fSE_Li256ELb0ELb0EEENS1_19SingleTileSchedulerILb0ELb0ELb0ELi64EEEEEEEEEvNT_6ParamsE,@function
        .size           _ZN7cutlass13device_kernelIN5flash19enable_sm80_to_sm89INS1_16FlashAttnBwdSm80INS1_25CollectiveMainloopBwdSm80ILi1ELi1EN4cute5tupleIJNS5_1CILi32EEENS7_ILi64EEENS7_ILi256EEEEEENS_6half_tEfNS_4arch4Sm80ELb0ELb1ELb1ELb0ELb0ELb0ELb0ELb0ELi2ELi2ELi2ELi1ELb1EEENS1_24CollectiveEpilogueBwdGQAISB_fSE_Li256ELb0ELb0EEENS1_19SingleTileSchedulerILb0ELb0ELb0ELi64EEEEEEEEEvNT_6ParamsE,(.L_x_1151 - _ZN7cutlass13device_kernelIN5flash19enable_sm80_to_sm89INS1_16FlashAttnBwdSm80INS1_25CollectiveMainloopBwdSm80ILi1ELi1EN4cute5tupleIJNS5_1CILi32EEENS7_ILi64EEENS7_ILi256EEEEEENS_6half_tEfNS_4arch4Sm80ELb0ELb1ELb1ELb0ELb0ELb0ELb0ELb0ELi2ELi2ELi2ELi1ELb1EEENS1_24CollectiveEpilogueBwdGQAISB_fSE_Li256ELb0ELb0EEENS1_19SingleTileSchedulerILb0ELb0ELb0ELi64EEEEEEEEEvNT_6ParamsE)
        .other          _ZN7cutlass13device_kernelIN5flash19enable_sm80_to_sm89INS1_16FlashAttnBwdSm80INS1_25CollectiveMainloopBwdSm80ILi1ELi1EN4cute5tupleIJNS5_1CILi32EEENS7_ILi64EEENS7_ILi256EEEEEENS_6half_tEfNS_4arch4Sm80ELb0ELb1ELb1ELb0ELb0ELb0ELb0ELb0ELi2ELi2ELi2ELi1ELb1EEENS1_24CollectiveEpilogueBwdGQAISB_fSE_Li256ELb0ELb0EEENS1_19SingleTileSchedulerILb0ELb0ELb0ELi64EEEEEEEEEvNT_6ParamsE,@"STO_CUDA_ENTRY STV_DEFAULT"
_ZN7cutlass13device_kernelIN5flash19enable_sm80_to_sm89INS1_16FlashAttnBwdSm80INS1_25CollectiveMainloopBwdSm80ILi1ELi1EN4cute5tupleIJNS5_1CILi32EEENS7_ILi64EEENS7_ILi256EEEEEENS_6half_tEfNS_4arch4Sm80ELb0ELb1ELb1ELb0ELb0ELb0ELb0ELb0ELi2ELi2ELi2ELi1ELb1EEENS1_24CollectiveEpilogueBwdGQAISB_fSE_Li256ELb0ELb0EEENS1_19SingleTileSchedulerILb0ELb0ELb0ELi64EEEEEEEEEvNT_6ParamsE:
        /* <DEDUP_REMOVED lines=29> */
.L_x_211:
[----:B------:R-:W-:Y:S01]  /*01d0*/  USHF.L.U32 UR13, UR10, 0x6, URZ ;  /* 0x000000060a0d7899 */ /* 0x000fe2000800063f */
[----:B------:R-:W-:Y:S01]  /*01e0*/  PLOP3.LUT P1, PT, PT, PT, PT, 0x80, 0x0 ;  /* 0x000000000000781c */ /* 0x000fe20003f2f070 */
[----:B------:R-:W-:Y:S01]  /*01f0*/  ULDC UR6, c[0x0][0x168] ;  /* 0x00005a0000067ab9 */ /* 0x000fe20000000800 */
[----:B------:R-:W-:Y:S01]  /*0200*/  CS2R R134, SRZ ;  /* 0x0000000000867805 */ /* 0x000fe2000001ff00 */
[----:B------:R-:W-:Y:S01]  /*0210*/  UIADD3 UR6, UR13, UR6, URZ ;  /* 0x000000060d067290 */ /* 0x000fe2000fffe03f */
[----:B------:R-:W-:Y:S01]  /*0220*/  CS2R R132, SRZ ;  /* 0x0000000000847805 */ /* 0x000fe2000001ff00 */
[----:B------:R-:W-:Y:S01]  /*0230*/  ULDC UR5, c[0x0][0x198] ;  /* 0x0000660000057ab9 */ /* 0x000fe20000000800 */
[----:B------:R-:W-:Y:S01]  /*0240*/  CS2R R138, SRZ ;  /* 0x00000000008a7805 */ /* 0x000fe2000001ff00 */
[----:B------:R-:W-:Y:S01]  /*0250*/  UIADD3 UR5, UR6, -UR5, URZ ;  /* 0x8000000506057290 */ /* 0x000fe2000fffe03f */
[----:B------:R-:W-:Y:S01]  /*0260*/  CS2R R136, SRZ ;  /* 0x0000000000887805 */ /* 0x000fe2000001ff00 */
[----:B------:R-:W-:Y:S01]  /*0270*/  ULDC UR4, c[0x0][0x2a4] ;  /* 0x0000a90000047ab9 */ /* 0x000fe20000000800 */
[----:B------:R-:W-:Y:S01]  /*0280*/  CS2R R130, SRZ ;  /* 0x0000000000827805 */ /* 0x000fe2000001ff00 */
[----:B------:R-:W-:Y:S01]  /*0290*/  UIADD3 UR5, UR5, -UR4, URZ ;  /* 0x8000000405057290 */ /* 0x000fe2000fffe03f */
[----:B------:R-:W-:Y:S01]  /*02a0*/  CS2R R128, SRZ ;  /* 0x0000000000807805 */ /* 0x000fe2000001ff00 */
        /* <DEDUP_REMOVED lines=74> */
[----:B-1----:R-:W-:Y:S01]  /*0750*/  IMAD.U32 R2, RZ, RZ, UR24 ;  /* 0x00000018ff027e24 */ /* 0x002fe2000f8e00ff */
        /* <DEDUP_REMOVED lines=58> */
[----:B-1----:R-:W-:Y:S01]  /*0b00*/  IADD3 R10, R5, UR22, RZ ;  /* 0x00000016050a7c10 */ /* 0x002fe2000fffe0ff */
        /* <DEDUP_REMOVED lines=119> */
[----:B-1----:R-:W-:Y:S01]  /*1280*/  IMAD.WIDE.U32 R2, R38, c[0x0][0x178], R12 ;  /* 0x00005e0026027a25 */ /* 0x002fe200078e000c */
        /* <DEDUP_REMOVED lines=15> */
[----:B--2---:R-:W-:Y:S01]  /*1380*/  IMAD.IADD R5, R3, 0x1, R0 ;  /* 0x0000000103057824 */ /* 0x004fe200078e0200 */
        /* <DEDUP_REMOVED lines=48> */
[----:B---3--:R-:W-:Y:S01]  /*1690*/  IMAD.U32 R9, RZ, RZ, UR11 ;  /* 0x0000000bff097e24 */ /* 0x008fe2000f8e00ff */
        /* <DEDUP_REMOVED lines=33> */
[----:B-1----:R-:W-:Y:S01]  /*18b0*/  LEA R6, P3, R8, c[0x0][0x160], 0x1 ;  /* 0x0000580008067a11 */ /* 0x002fe200078608ff */
[----:B------:R-:W-:Y:S01]  /*18c0*/  IMAD.IADD R2, R0, 0x1, R2 ;  /* 0x0000000100027824 */ /* 0x000fe200078e0202 */
[----:B------:R-:W-:Y:S01]  /*18d0*/  CS2R R108, SRZ ;  /* 0x00000000006c7805 */ /* 0x000fe2000001ff00 */
[----:B------:R-:W-:Y:S01]  /*18e0*/  CS2R R106, SRZ ;  /* 0x00000000006a7805 */ /* 0x000fe2000001ff00 */
[----:B------:R-:W-:Y:S01]  /*18f0*/  CS2R R104, SRZ ;  /* 0x0000000000687805 */ /* 0x000fe2000001ff00 */
[----:B------:R-:W-:Y:S01]  /*1900*/  IMAD.SHL.U32 R2, R2, 0x2, RZ ;  /* 0x0000000202027824 */ /* 0x000fe200078e00ff */
[----:B--2---:R-:W-:Y:S01]  /*1910*/  IADD3 R33, R41, UR24, RZ ;  /* 0x0000001829217c10 */ /* 0x004fe2000fffe0ff */
[----:B------:R-:W-:Y:S01]  /*1920*/  BAR.SYNC.DEFER_BLOCKING 0x0 ;  /* 0x0000000000007b1d */ /* 0x000fe20000010000 */
[----:B------:R-:W-:Y:S01]  /*1930*/  CS2R R102, SRZ ;  /* 0x0000000000667805 */ /* 0x000fe2000001ff00 */
[----:B------:R-:W-:Y:S01]  /*1940*/  CS2R R100, SRZ ;  /* 0x0000000000647805 */ /* 0x000fe2000001ff00 */
[----:B---3--:R-:W-:Y:S01]  /*1950*/  IADD3 R11, R15, UR4, RZ ;  /* 0x000000040f0b7c10 */ /* 0x008fe2000fffe0ff */
        /* <DEDUP_REMOVED lines=20> */
[----:B------:R-:W2:Y:S01]  /*1aa0*/  LDSM.16.M88.4 R164, [R2+0x8080] ;  /* 0x0080800002a4783b */ /* 0x000ea20000000200 */
[----:B------:R-:W-:Y:S01]  /*1ab0*/  CS2R R82, SRZ ;  /* 0x0000000000527805 */ /* 0x000fe2000001ff00 */
[----:B------:R-:W-:Y:S01]  /*1ac0*/  CS2R R80, SRZ ;  /* 0x0000000000507805 */ /* 0x000fe2000001ff00 */
[----:B------:R-:W-:Y:S01]  /*1ad0*/  CS2R R78, SRZ ;  /* 0x00000000004e7805 */ /* 0x000fe2000001ff00 */
[----:B------:R-:W3:Y:S01]  /*1ae0*/  LDSM.16.M88.4 R180, [R2+0xa080] ;  /* 0x00a0800002b4783b */ /* 0x000ee20000000200 */
[----:B------:R-:W-:Y:S01]  /*1af0*/  CS2R R76, SRZ ;  /* 0x00000000004c7805 */ /* 0x000fe2000001ff00 */
[----:B------:R-:W-:Y:S01]  /*1b00*/  CS2R R74, SRZ ;  /* 0x00000000004a7805 */ /* 0x000fe2000001ff00 */
[----:B------:R-:W-:Y:S01]  /*1b10*/  CS2R R72, SRZ ;  /* 0x0000000000487805 */ /* 0x000fe2000001ff00 */
[----:B------:R-:W4:Y:S01]  /*1b20*/  LDSM.16.M88.4 R196, [R2+0xc080] ;  /* 0x00c0800002c4783b */ /* 0x000f220000000200 */
[----:B------:R-:W-:Y:S01]  /*1b30*/  CS2R R70, SRZ ;  /* 0x0000000000467805 */ /* 0x000fe2000001ff00 */
[----:B------:R-:W-:Y:S01]  /*1b40*/  CS2R R68, SRZ ;  /* 0x0000000000447805 */ /* 0x000fe2000001ff00 */
[----:B------:R-:W-:Y:S01]  /*1b50*/  CS2R R66, SRZ ;  /* 0x0000000000427805 */ /* 0x000fe2000001ff00 */
[----:B------:R5:W2:Y:S01]  /*1b60*/  LDSM.16.M88.4 R212, [R2+0xe080] ;  /* 0x00e0800002d4783b */ /* 0x000aa20000000200 */
[C---:B-1----:R-:W-:Y:S01]  /*1b70*/  LEA R10, P2, R4.reuse, c[0x0][0x1f0], 0x1 ;  /* 0x00007c00040a7a11 */ /* 0x042fe200078408ff */
        /* <DEDUP_REMOVED lines=21> */
[----:B------:R-:W1:Y:S01]  /*1cd0*/  LDSM.16.M88.4 R168, [R9+0x8080] ;  /* 0x0080800009a8783b */ /* 0x000e620000000200 */
        /* <DEDUP_REMOVED lines=28> */
[----:B------:R-:W-:Y:S01]  /*1ea0*/  CS2R R38, SRZ ;  /* 0x0000000000267805 */ /* 0x000fe2000001ff00 */
[----:B------:R-:W-:-:S02]  /*1eb0*/  ULDC UR5, c[0x0][0x2a8] ;  /* 0x0000aa0000057ab9 */ /* 0x000fc40000000800 */
[----:B------:R-:W1:Y:S01]  /*1ec0*/  LDSM.16.M88.4 R208, [R5+0xc080] ;  /* 0x00c0800005d0783b */ /* 0x000e620000000200 */
[----:B------:R-:W-:Y:S02]  /*1ed0*/  UISETP.GT.AND UP2, UPT, UR10, -0x1, UPT ;  /* 0xffffffff0a00788c */ /* 0x000fe4000bf44270 */
[----:B------:R-:W-:Y:S01]  /*1ee0*/  ULDC UR6, c[0x0][0x168] ;  /* 0x00005a0000067ab9 */ /* 0x000fe20000000800 */
[----:B------:R-:W1:Y:S01]  /*1ef0*/  LDSM.16.M88.4 R216, [R9+0xe080] ;  /* 0x00e0800009d8783b */ /* 0x000e620000000200 */
[----:B------:R-:W-:-:S03]  /*1f00*/  UISETP.LE.AND UP1, UPT, UR8, UR5, UPT ;  /* 0x000000050800728c */ /* 0x000fc6000bf23270 */
        /* <DEDUP_REMOVED lines=113> */
[----:B------:R-:W-:-:S02]  /*2620*/  CS2R R12, SRZ ;  /* 0x00000000000c7805 */ /* 0x000fc4000001ff00 */
        /* <DEDUP_REMOVED lines=22> */
.L_x_223:
        /* <DEDUP_REMOVED lines=116> */
.L_x_215:
[----:B------:R-:W-:Y:S04]  /*2ed0*/  MOV R6, 0x1 ;  /* 0x0000000100067802 */ /* 0x000fe80000000f00 */
[----:B------:R-:W-:Y:S11]  /*2ee0*/  ISETP.NE.AND P2, PT, R6, c[0x0][0x2a8], PT ;  /* 0x0000aa0006007a0c */ /* 0x000ff60003f45270 */
[----:B------:R-:W-:Y:S02]  /*2ef0*/  @!UPT UIADD3 URZ, URZ, URZ, URZ ;  /* 0x0000003f3f3ff290 */ /* 0x000fe4000fffe03f */
[----:B------:R-:W-:Y:S05]  /*2f00*/  @P2 IMAD.HI.U32 R6, R4, c[0x0][0x2ac], RZ ;  /* 0x0000ab0004062a27 */ /* 0x000fea00078e00ff */
[----:B------:R-:W-:Y:S02]  /*2f10*/  @P2 SHF.R.U32.HI R4, RZ, c[0x0][0x2b0], R6 ;  /* 0x0000ac00ff042a19 */ /* 0x000fe40000011606 */
.L_x_216:
[----:B------:R-:W-:Y:S05]  /*2f20*/  BSYNC B0 ;  /* 0x0000000000007941 */ /* 0x000fea0003800000 */
.L_x_214:
[----:B-1----:R-:W2:Y:S01]  /*2f30*/  LDL R7, [R1+0x84] ;  /* 0x0000840001077983 */ /* 0x002ea20000100800 */
[----:B------:R-:W-:Y:S04]  /*2f40*/  IMAD.MOV.U32 R6, RZ, RZ, c[0x0][0x2a8] ;  /* 0x0000aa00ff067624 */ /* 0x000fe800078e00ff */
[----:B------:R-:W-:Y:S04]  /*2f50*/  IMAD R4, R4, R6, -UR13 ;  /* 0x8000000d04047e24 */ /* 0x000fe8000f8e0206 */
[----:B--2---:R-:W-:Y:S05]  /*2f60*/  IMAD.IADD R4, R4, 0x1, -R7 ;  /* 0x0000000104047824 */ /* 0x004fea00078e0a07 */
[----:B------:R-:W-:Y:S02]  /*2f70*/  IADD3 R6, R4, c[0x0][0x2a8], RZ ;  /* 0x0000aa0004067a10 */ /* 0x000fe40007ffe0ff */
[----:B------:R-:W-:Y:S02]  /*2f80*/  IMNMX R148, R148, R4, !PT ;  /* 0x0000000494947217 */ /* 0x000fe40007800200 */
[----:B------:R-:W-:Y:S02]  /*2f90*/  IMNMX R150, R150, R6, PT ;  /* 0x0000000696967217 */ /* 0x000fe40003800200 */
.L_x_213:
        /* <DEDUP_REMOVED lines=19> */
.L_x_219:
[----:B------:R-:W-:Y:S04]  /*30d0*/  MOV R5, 0x1 ;  /* 0x0000000100057802 */ /* 0x000fe80000000f00 */
[----:B------:R-:W-:Y:S11]  /*30e0*/  ISETP.NE.AND P0, PT, R5, c[0x0][0x2a8], PT ;  /* 0x0000aa0005007a0c */ /* 0x000ff60003f05270 */
[----:B------:R-:W-:Y:S02]  /*30f0*/  @!UPT UIADD3 URZ, URZ, URZ, URZ ;  /* 0x0000003f3f3ff290 */ /* 0x000fe4000fffe03f */
[----:B------:R-:W-:Y:S05]  /*3100*/  @P0 IMAD.HI.U32 R5, R4, c[0x0][0x2ac], RZ ;  /* 0x0000ab0004050a27 */ /* 0x000fea00078e00ff */
[----:B------:R-:W-:Y:S02]  /*3110*/  @P0 SHF.R.U32.HI R4, RZ, c[0x0][0x2b0], R5 ;  /* 0x0000ac00ff040a19 */ /* 0x000fe40000011605 */
.L_x_220:
[----:B------:R-:W-:Y:S05]  /*3120*/  BSYNC B0 ;  /* 0x0000000000007941 */ /* 0x000fea0003800000 */
.L_x_218:
[----:B------:R-:W2:Y:S01]  /*3130*/  LDL R6, [R1+0x84] ;  /* 0x0000840001067983 */ /* 0x000ea20000100800 */
[----:B------:R-:W-:Y:S04]  /*3140*/  IMAD.MOV.U32 R5, RZ, RZ, c[0x0][0x2a8] ;  /* 0x0000aa00ff057624 */ /* 0x000fe800078e00ff */
[----:B------:R-:W-:Y:S04]  /*3150*/  IMAD R4, R4, R5, -UR13 ;  /* 0x8000000d04047e24 */ /* 0x000fe8000f8e0205 */
[----:B--2---:R-:W-:Y:S05]  /*3160*/  IMAD.IADD R4, R4, 0x1, -R6 ;  /* 0x0000000104047824 */ /* 0x004fea00078e0a06 */
[----:B------:R-:W-:Y:S02]  /*3170*/  IADD3 R5, R4, c[0x0][0x2a8], RZ ;  /* 0x0000aa0004057a10 */ /* 0x000fe40007ffe0ff */
[----:B------:R-:W-:Y:S02]  /*3180*/  IMNMX R149, R149, R4, !PT ;  /* 0x0000000495957217 */ /* 0x000fe40007800200 */
[----:B------:R-:W-:Y:S02]  /*3190*/  IMNMX R151, R151, R5, PT ;  /* 0x0000000597977217 */ /* 0x000fe40003800200 */
.L_x_217:
        /* <DEDUP_REMOVED lines=277> */
.L_x_221:
        /* <DEDUP_REMOVED lines=104> */
.L_x_222:
        /* <DEDUP_REMOVED lines=102> */
[----:B------:R-:W-:Y:S01]  /*4fd0*/  FMUL.FTZ R76, R76, c[0x0][0x298] ;  /* 0x0000a6004c4c7a20 */ /* 0x000fe20000410000 */
[----:B------:R-:W-:Y:S01]  /*4fe0*/  PLOP3.LUT P1, PT, PT, PT, PT, 0x8, 0x0 ;  /* 0x000000000000781c */ /* 0x000fe20003f2e170 */
        /* <DEDUP_REMOVED lines=63> */
.L_x_212:
[----:B------:R-:W-:Y:S05]  /*53e0*/  @P1 EXIT ;  /* 0x000000000000194d */ /* 0x000fea0003800000 */
[----:B-1----:R-:W2:Y:S01]  /*53f0*/  LDL.LU.64 R4, [R1+0x70] ;  /* 0x0000700001047983 */ /* 0x002ea20000300a00 */
[----:B------:R-:W-:Y:S01]  /*5400*/  MOV R2, 0x1 ;  /* 0x0000000100027802 */ /* 0x000fe20000000f00 */
[----:B------:R-:W-:Y:S02]  /*5410*/  USHF.L.U32 UR5, UR10, 0xe, URZ ;  /* 0x0000000e0a057899 */ /* 0x000fe4000800063f */
[----:B-----5:R-:W1:Y:S04]  /*5420*/  S2R R0, SR_CTAID.Y ;  /* 0x0000000000007919 */ /* 0x020e680000002600 */
[----:B------:R-:W-:Y:S01]  /*5430*/  BAR.SYNC.DEFER_BLOCKING 0x1, 0x100 ;  /* 0x0044000000007b1d */ /* 0x000fe20000010000 */
[----:B------:R-:W-:Y:S01]  /*5440*/  ISETP.NE.AND P1, PT, R2, c[0x0][0x338], PT ;  /* 0x0000ce0002007a0c */ /* 0x000fe20003f25270 */
[----:B------:R-:W-:-:S04]  /*5450*/  USHF.R.S32.HI UR4, URZ, 0x1f, UR5 ;  /* 0x0000001f3f047899 */ /* 0x000fc80008011405 */
[----:B------:R-:W3:Y:S08]  /*5460*/  S2R R11, SR_CTAID.Z ;  /* 0x00000000000b7919 */ /* 0x000ef00000002700 */
[----:B-1----:R-:W-:-:S05]  /*5470*/  @P1 IMAD.HI.U32 R3, R0, c[0x0][0x33c], RZ ;  /* 0x0000cf0000031a27 */ /* 0x002fca00078e00ff */
[----:B------:R-:W-:Y:S02]  /*5480*/  @P1 SHF.R.U32.HI R0, RZ, c[0x0][0x340], R3 ;  /* 0x0000d000ff001a19 */ /* 0x000fe40000011603 */
[----:B--2---:R-:W-:-:S04]  /*5490*/  IADD3 R2, P0, R4, UR5, RZ ;  /* 0x0000000504027c10 */ /* 0x004fc8000ff1e0ff */
[----:B------:R-:W-:Y:S02]  /*54a0*/  LEA.HI.X.SX32 R3, R4, UR4, 0x1, P0 ;  /* 0x0000000404037c11 */ /* 0x000fe400080f0eff */
[----:B------:R-:W-:-:S05]  /*54b0*/  SHF.R.S32.HI R4, RZ, 0x1f, R0 ;  /* 0x0000001fff047819 */ /* 0x000fca0000011400 */
[C---:B------:R-:W-:Y:S02]  /*54c0*/  IMAD R6, R4.reuse, c[0x0][0x328], RZ ;  /* 0x0000ca0004067a24 */ /* 0x040fe400078e02ff */
[----:B------:R-:W-:Y:S02]  /*54d0*/  IMAD R7, R4, c[0x0][0x300], RZ ;  /* 0x0000c00004077a24 */ /* 0x000fe400078e02ff */
[----:B------:R-:W-:-:S04]  /*54e0*/  IMAD.WIDE.U32 R4, R0, c[0x0][0x328], R2 ;  /* 0x0000ca0000047a25 */ /* 0x000fc800078e0002 */
[----:B------:R-:W-:-:S04]  /*54f0*/  IMAD.WIDE.U32 R2, R0, c[0x0][0x300], R2 ;  /* 0x0000c00000027a25 */ /* 0x000fc800078e0002 */
[C---:B------:R-:W-:Y:S02]  /*5500*/  IMAD R6, R0.reuse, c[0x0][0x32c], R6 ;  /* 0x0000cb0000067a24 */ /* 0x040fe400078e0206 */
[----:B------:R-:W-:Y:S01]  /*5510*/  IMAD R0, R0, c[0x0][0x304], R7 ;  /* 0x0000c10000007a24 */ /* 0x000fe200078e0207 */
[----:B---3--:R-:W-:Y:S02]  /*5520*/  SHF.R.S32.HI R7, RZ, 0x1f, R11 ;  /* 0x0000001fff077819 */ /* 0x008fe4000001140b */
[----:B------:R-:W-:Y:S02]  /*5530*/  IADD3 R5, R5, R6, RZ ;  /* 0x0000000605057210 */ /* 0x000fe40007ffe0ff */
[----:B------:R-:W-:Y:S01]  /*5540*/  IADD3 R3, R3, R0, RZ ;  /* 0x0000000003037210 */ /* 0x000fe20007ffe0ff */
[----:B------:R-:W-:Y:S02]  /*5550*/  IMAD R10, R7, c[0x0][0x330], RZ ;  /* 0x0000cc00070a7a24 */ /* 0x000fe400078e02ff */
[----:B------:R-:W-:-:S04]  /*5560*/  IMAD.WIDE.U32 R8, R11, c[0x0][0x330], R4 ;  /* 0x0000cc000b087a25 */ /* 0x000fc800078e0004 */
[----:B------:R-:W-:Y:S01]  /*5570*/  IMAD R10, R11, c[0x0][0x334], R10 ;  /* 0x0000cd000b0a7a24 */ /* 0x000fe200078e020a */
[----:B------:R-:W-:Y:S01]  /*5580*/  LEA R4, P1, R8, c[0x0][0x310], 0x2 ;  /* 0x0000c40008047a11 */ /* 0x000fe200078210ff */
[----:B------:R-:W-:Y:S02]  /*5590*/  IMAD R0, R7, c[0x0][0x308], RZ ;  /* 0x0000c20007007a24 */ /* 0x000fe400078e02ff */
[----:B------:R-:W-:Y:S01]  /*55a0*/  IMAD.WIDE.U32 R6, R11, c[0x0][0x308], R2 ;  /* 0x0000c2000b067a25 */ /* 0x000fe200078e0002 */
[----:B------:R-:W-:-:S03]  /*55b0*/  IADD3 R10, R9, R10, RZ ;  /* 0x0000000a090a7210 */ /* 0x000fc60007ffe0ff */
[----:B------:R-:W-:Y:S01]  /*55c0*/  IMAD R0, R11, c[0x0][0x30c], R0 ;  /* 0x0000c3000b007a24 */ /* 0x000fe200078e0200 */
[----:B------:R-:W-:Y:S02]  /*55d0*/  LEA.HI.X R5, R8, c[0x0][0x314], R10, 0x2, P1 ;  /* 0x0000c50008057a11 */ /* 0x000fe400008f140a */
[C---:B------:R-:W-:Y:S02]  /*55e0*/  LEA R2, P0, R6.reuse, c[0x0][0x2e8], 0x2 ;  /* 0x0000ba0006027a11 */ /* 0x040fe400078010ff */
[----:B------:R-:W-:Y:S01]  /*55f0*/  IADD3 R0, R7, R0, RZ ;  /* 0x0000000007007210 */ /* 0x000fe20007ffe0ff */
[----:B------:R-:W-:Y:S03]  /*5600*/  RED.E.ADD.F32.FTZ.RN.STRONG.GPU [R4.64], R12 ;  /* 0x0000000c0400798e */ /* 0x000fe6000c10e794 */
[----:B------:R-:W-:Y:S01]  /*5610*/  LEA.HI.X R3, R6, c[0x0][0x2ec], R0, 0x2, P0 ;  /* 0x0000bb0006037a11 */ /* 0x000fe200000f1400 */
        /* <DEDUP_REMOVED lines=128> */
.L_x_224:
        /* <DEDUP_REMOVED lines=14> */
.L_x_1151:


//--------------------- .text._ZN7cutlass13device_kernelIN5flash19enable_sm80_to_sm89INS1_16FlashAttnBwdSm80INS1_25CollectiveMainloopBwdSm80ILi1ELi1EN4cute5tupleIJNS5_1CILi32EEENS7_ILi64EEENS7_ILi256EEEEEENS_6half_tEfNS_4arch4Sm80ELb0ELb1ELb1ELb1ELb0ELb0ELb0ELb0ELi2ELi2ELi2ELi1ELb1EEENS1_21CollectiveEpilogueBwdISB_SC_SE_Li256ELb1ELb0ELi4EEENS1_19SingleTileSchedulerILb1ELb0ELb0ELi64EEEEEEEEEvNT_6ParamsE --------------------------
	.section	.text._ZN7cutlass13device_kernelIN5flash19enable_sm80_to_sm89INS1_16FlashAttnBwdSm80INS1_25CollectiveMainloopBwdSm80ILi1ELi1EN4cute5tupleIJNS5_1CILi32EEENS7_ILi64EEENS7_ILi256EEEEEENS_6half_tEfNS_4arch4Sm80ELb0ELb1ELb1ELb1ELb0ELb0ELb0ELb0ELi2ELi2ELi2ELi1ELb1EEENS1_21CollectiveEpilogueBwdISB_SC_SE_Li256ELb1ELb0ELi4EEENS1_19SingleTileSchedulerILb1ELb0ELb0ELi64EEEEEEEEEvNT_6ParamsE,"ax",@progbits
	.sectioninfo	@"SHI_REGISTERS=255"
	.align	128
.text._ZN7cutlass13device_kernelIN5flash19enable_sm80_to_sm89INS1_16FlashAttnBwdSm80INS1_25CollectiveMainloopBwdSm80ILi1ELi1EN4cute5tupleIJNS5_1CILi32EEENS7_ILi64EEENS7_ILi256EEEEEENS_6half_tEfNS_4arch4Sm80ELb0ELb1ELb1ELb1ELb0ELb0ELb0ELb0ELi2ELi2ELi2ELi1ELb1EEENS1_21CollectiveEpilogueBwdISB_SC_SE_Li256ELb1ELb0ELi4EEENS1_19SingleTileSchedulerILb1ELb0ELb0ELi64EEEEEEEEEvNT_6ParamsE:
        .type           _ZN7cutlass13device_kernelIN5flash19enable_sm80_to_sm89INS1_16FlashAttnBwdSm80INS1_25CollectiveMainloopBwdSm80ILi1ELi1EN4cute5tupleIJNS5_1CILi32EEENS7_ILi64EEENS7_ILi256EEEEEENS_6half_tEfNS_4arch4Sm80ELb0ELb1ELb1ELb1ELb0ELb0ELb0ELb0ELi2ELi2ELi2ELi1ELb1EEENS1_21CollectiveEpilogueBwdISB_SC_SE_Li256ELb1ELb0ELi4EEENS1_19SingleTileSchedulerILb1ELb0ELb0ELi64EEEEEEEEEvNT_6ParamsE,@function
        .size           _ZN7cutlass13device_kernelIN5flash19enable_sm80_to_sm89INS1_16FlashAttnBwdSm80INS1_25CollectiveMainloopBwdSm80ILi1ELi1EN4cute5tupleIJNS5_1CILi32EEENS7_ILi64EEENS7_ILi256EEEEEENS_6half_tEfNS_4arch4Sm80ELb0ELb1ELb1ELb1ELb0ELb0ELb0ELb0ELi2ELi2ELi2ELi1ELb1EEENS1_21CollectiveEpilogueBwdISB_SC_SE_Li256ELb1ELb0ELi4EEENS1_19SingleTileSchedulerILb1ELb0ELb0ELi64EEEEEEEEEvNT_6ParamsE,(.L_x_1152 - _ZN7cutlass13device_kernelIN5flash19enable_sm80_to_sm89INS1_16FlashAttnBwdSm80INS1_25CollectiveMainloopBwdSm80ILi1ELi1EN4cute5tupleIJNS5_1CILi32EEENS7_ILi64EEENS7_ILi256EEEEEENS_6half_tEfNS_4arch4Sm80ELb0ELb1ELb1ELb1ELb0ELb0ELb0ELb0ELi2ELi2ELi2ELi1ELb1EEENS1_21CollectiveEpilogueBwdISB_SC_SE_Li256ELb1ELb0ELi4EEENS1_19SingleTileSchedulerILb1ELb0ELb0ELi64EEEEEEEEEvNT_6ParamsE)
        .other          _ZN7cutlass13device_kernelIN5flash19enable_sm80_to_sm89INS1_16FlashAttnBwdSm80INS1_25CollectiveMainloopBwdSm80ILi1ELi1EN4cute5tupleIJNS5_1CILi32EEENS7_ILi64EEENS7_ILi256EEEEEENS_6half_tEfNS_4arch4Sm80ELb0ELb1ELb1ELb1ELb0ELb0ELb0ELb0ELi2ELi2ELi2ELi1ELb1EEENS1_21CollectiveEpilogueBwdISB_SC_SE_Li256ELb1ELb0ELi4EEENS1_19SingleTileSchedulerILb1ELb0ELb0ELi64EEEEEEEEEvNT_6ParamsE,@"STO_CUDA_ENTRY STV_DEFAULT"
_ZN7cutlass13device_kernelIN5flash19enable_sm80_to_sm89INS1_16FlashAttnBwdSm80INS1_25CollectiveMainloopBwdSm80ILi1ELi1EN4cute5tupleIJNS5_1CILi32EEENS7_ILi64EEENS7_ILi256EEEEEENS_6half_tEfNS_4arch4Sm80ELb0ELb1ELb1ELb1ELb0ELb0ELb0ELb0ELi2ELi2ELi2ELi1ELb1EEENS1_21CollectiveEpilogueBwdISB_SC_SE_Li256ELb1ELb0ELi4EEENS1_19SingleTileSchedulerILb1ELb0ELb0ELi64EEEEEEEEEvNT_6ParamsE:
[----:B------:R-:W-:Y:S02]  /*0000*/  MOV R1, c[0x0][0x28] ;  /* 0x00000a0000017a02 */ /* 0x000fe40000000f00 */
[----:B------:R-:W1:Y:S01]  /*0010*/  S2R R78, SR_TID.X ;  /* 0x00000000004e7919 */ /* 0x000e620000002100 */
[----:B------:R-:W-:Y:S01]  /*0020*/  IMAD.MOV.U32 R8, RZ, RZ, 0x4 ;  /* 0x00000004ff087424 */ /* 0x000fe200078e00ff */
[----:B------:R-:W2:Y:S01]  /*0030*/  S2UR UR6, SR_CTAID.X ;  /* 0x00000000000679c3 */ /* 0x000ea20000002500 */
[----:B------:R-:W-:Y:S01]  /*0040*/  ULDC.64 UR10, c[0x0][0x118] ;  /* 0x00004600000a7ab9 */ /* 0x000fe20000000a00 */
[----:B------:R-:W3:Y:S01]  /*0050*/  S2R R5, SR_CTAID.Z ;  /* 0x0000000000057919 */ /* 0x000ee20000002700 */
[----:B------:R-:W-:-:S03]  /*0060*/  IADD3 R1, R1, -0xd8, RZ ;  /* 0xffffff2801017810 */ /* 0x000fc60007ffe0ff */
[----:B------:R-:W4:Y:S01]  /*0070*/  S2R R77, SR_CTAID.Y ;  /* 0x00000000004d7919 */ /* 0x000f220000002600 */
[----:B-1----:R-:W-:Y:S01]  /*0080*/  SHF.R.U32.HI R0, RZ, 0x5, R78 ;  /* 0x00000005ff007819 */ /* 0x002fe2000001164e */
[----:B---3--:R-:W-:-:S05]  /*0090*/  IMAD.WIDE R2, R5, R8, c[0x0][0x3c0] ;  /* 0x0000f00005027625 */ /* 0x008fca00078e0208 */
[----:B------:R-:W1:Y:S02]  /*00a0*/  SHFL.IDX PT, R0, R0, RZ, 0x1f ;  /* 0x00001fff00007589 */ /* 0x000e6400000e0000 */
[----:B-1----:R-:W-:-:S13]  /*00b0*/  ISETP.NE.AND P0, PT, R0, RZ, PT ;  /* 0x000000ff0000720c */ /* 0x002fda0003f05270 */
[----:B------:R-:W-:Y:S05]  /*00c0*/  @!P0 BRA `(.L_x_225) ;  /* 0x0000013000008947 */ /* 0x000fea0003800000 */
[----:B--2-4-:R-:W-:-:S04]  /*00d0*/  ISETP.NE.U32.AND P0, PT, RZ, c[0x0][0x3c0], PT ;  /* 0x0000f000ff007a0c */ /* 0x014fc80003f05070 */
[----:B------:R-:W-:-:S13]  /*00e0*/  ISETP.NE.AND.EX P0, PT, RZ, c[0x0][0x3c4], PT, P0 ;  /* 0x0000f100ff007a0c */ /* 0x000fda0003f05300 */
[----:B------:R-:W-:Y:S05]  /*00f0*/  @!P0 BRA `(.L_x_226) ;  /* 0x0000002000008947 */ /* 0x000fea0003800000 */
[----:B------:R1:W5:Y:S01]  /*0100*/  LDG.E R0, [R2.64] ;  /* 0x0000000a02007981 */ /* 0x000362000c1e1900 */
[----:B------:R-:W-:Y:S05]  /*0110*/  BRA `(.L_x_227) ;  /* 0x0000009000007947 */ /* 0x000fea0003800000 */
.L_x_226:
        /* <DEDUP_REMOVED lines=8> */
.L_x_228:
[----:B------:R-:W-:Y:S02]  /*01a0*/  MOV R0, c[0x0][0x3a4] ;  /* 0x0000e90000007a02 */ /* 0x000fe40000000f00 */
.L_x_227:
[----:B------:R-:W-:-:S06]  /*01b0*/  USHF.L.U32 UR9, UR6, 0x6, URZ ;  /* 0x0000000606097899 */ /* 0x000fcc000800063f */
[----:B-----5:R-:W-:-:S04]  /*01c0*/  ISETP.LE.AND P0, PT, R0, UR9, PT ;  /* 0x0000000900007c0c */ /* 0x020fc8000bf03270 */
[----:B------:R-:W-:-:S05]  /*01d0*/  SEL R0, R5, 0xffffffff, !P0 ;  /* 0xffffffff05007807 */ /* 0x000fca0004000000 */
[----:B------:R2:W-:Y:S01]  /*01e0*/  STL [R1+0xbc], R0 ;  /* 0x0000bc0001007387 */ /* 0x0005e20000100800 */
[----:B------:R-:W-:Y:S05]  /*01f0*/  BRA `(.L_x_229) ;  /* 0x0000012000007947 */ /* 0x000fea0003800000 */
.L_x_225:
[----:B--2-4-:R-:W-:-:S04]  /*0200*/  ISETP.NE.U32.AND P0, PT, RZ, c[0x0][0x3c0], PT ;  /* 0x0000f000ff007a0c */ /* 0x014fc80003f05070 */
[----:B------:R-:W-:-:S13]  /*0210*/  ISETP.NE.AND.EX P0, PT, RZ, c[0x0][0x3c4], PT, P0 ;  /* 0x0000f100ff007a0c */ /* 0x000fda0003f05300 */
[----:B------:R-:W-:Y:S05]  /*0220*/  @!P0 BRA `(.L_x_230) ;  /* 0x0000002000008947 */ /* 0x000fea0003800000 */
[----:B------:R1:W5:Y:S01]  /*0230*/  LDG.E R0, [R2.64] ;  /* 0x0000000a02007981 */ /* 0x000362000c1e1900 */
[----:B------:R-:W-:Y:S05]  /*0240*/  BRA `(.L_x_231) ;  /* 0x0000009000007947 */ /* 0x000fea0003800000 */
.L_x_230:
        /* <DEDUP_REMOVED lines=8> */
.L_x_232:
[----:B------:R-:W-:Y:S02]  /*02d0*/  MOV R0, c[0x0][0x3a4] ;  /* 0x0000e90000007a02 */ /* 0x000fe40000000f00 */
.L_x_231:
[----:B------:R-:W-:-:S06]  /*02e0*/  USHF.L.U32 UR9, UR6, 0x6, URZ ;  /* 0x0000000606097899 */ /* 0x000fcc000800063f */
[----:B-----5:R-:W-:-:S04]  /*02f0*/  ISETP.LE.AND P0, PT, R0, UR9, PT ;  /* 0x0000000900007c0c */ /* 0x020fc8000bf03270 */
[----:B------:R-:W-:-:S05]  /*0300*/  SEL R0, R5, 0xffffffff, !P0 ;  /* 0xffffffff05007807 */ /* 0x000fca0004000000 */
[----:B------:R2:W-:Y:S04]  /*0310*/  STL [R1+0xbc], R0 ;  /* 0x0000bc0001007387 */ /* 0x0005e80000100800 */
.L_x_229:
[----:B------:R-:W3:Y:S02]  /*0320*/  LDL R79, [R1+0xbc] ;  /* 0x0000bc00014f7983 */ /* 0x000ee40000100800 */
[----:B---3--:R-:W-:-:S13]  /*0330*/  ISETP.GE.AND P0, PT, R79, RZ, PT ;  /* 0x000000ff4f00720c */ /* 0x008fda0003f06270 */
[----:B------:R-:W-:Y:S05]  /*0340*/  @!P0 EXIT ;  /* 0x000000000000894d */ /* 0x000fea0003800000 */
[----:B------:R-:W-:Y:S01]  /*0350*/  ISETP.NE.U32.AND P0, PT, RZ, c[0x0][0x2d8], PT ;  /* 0x0000b600ff007a0c */ /* 0x000fe20003f05070 */
[----:B------:R-:W-:Y:S01]  /*0360*/  IMAD.WIDE R6, R79, R8, c[0x0][0x2c8] ;  /* 0x0000b2004f067625 */ /* 0x000fe200078e0208 */
[----:B------:R-:W-:Y:S02]  /*0370*/  ISETP.NE.U32.AND P1, PT, RZ, c[0x0][0x2c8], PT ;  /* 0x0000b200ff007a0c */ /* 0x000fe40003f25070 */
[----:B------:R-:W-:Y:S02]  /*0380*/  ISETP.NE.AND.EX P0, PT, RZ, c[0x0][0x2dc], PT, P0 ;  /* 0x0000b700ff007a0c */ /* 0x000fe40003f05300 */
[----:B------:R-:W-:Y:S02]  /*0390*/  ISETP.NE.AND.EX P6, PT, RZ, c[0x0][0x2cc], PT, P1 ;  /* 0x0000b300ff007a0c */ /* 0x000fe40003fc5310 */
[----:B------:R-:W-:-:S09]  /*03a0*/  ISETP.NE.U32.AND P2, PT, RZ, c[0x0][0x2d0], PT ;  /* 0x0000b400ff007a0c */ /* 0x000fd20003f45070 */
[----:B-1----:R-:W-:Y:S02]  /*03b0*/  @P0 IMAD.WIDE R2, R79, R8, c[0x0][0x2d8] ;  /* 0x0000b6004f020625 */ /* 0x002fe400078e0208 */
[----:B--2---:R-:W2:Y:S01]  /*03c0*/  @P6 LDG.E R0, [R6.64] ;  /* 0x0000000a06006981 */ /* 0x004ea2000c1e1900 */
[----:B------:R-:W-:-:S03]  /*03d0*/  ISETP.NE.AND.EX P2, PT, RZ, c[0x0][0x2d4], PT, P2 ;  /* 0x0000b500ff007a0c */ /* 0x000fc60003f45320 */
[----:B------:R-:W3:Y:S01]  /*03e0*/  @P0 LDG.E R2, [R2.64] ;  /* 0x0000000a02020981 */ /* 0x000ee2000c1e1900 */
[----:B------:R-:W-:Y:S02]  /*03f0*/  IMAD.MOV.U32 R76, RZ, RZ, RZ ;  /* 0x000000ffff4c7224 */ /* 0x000fe400078e00ff */
[----:B------:R-:W-:Y:S02]  /*0400*/  IMAD.MOV.U32 R9, RZ, RZ, RZ ;  /* 0x000000ffff097224 */ /* 0x000fe400078e00ff */
[----:B------:R-:W-:Y:S02]  /*0410*/  IMAD.WIDE R4, R79, R8, c[0x0][0x2d0] ;  /* 0x0000b4004f047625 */ /* 0x000fe400078e0208 */
[----:B------:R1:W5:Y:S04]  /*0420*/  @P6 LDG.E R76, [R6.64] ;  /* 0x0000000a064c6981 */ /* 0x000368000c1e1900 */
[----:B------:R1:W5:Y:S01]  /*0430*/  @P2 LDG.E R9, [R4.64] ;  /* 0x0000000a04092981 */ /* 0x000362000c1e1900 */
[----:B------:R-:W-:-:S02]  /*0440*/  ULDC UR8, c[0x0][0x168] ;  /* 0x00005a0000087ab9 */ /* 0x000fc40000000800 */
[----:B------:R-:W-:Y:S01]  /*0450*/  ULDC UR15, c[0x0][0x198] ;  /* 0x00006600000f7ab9 */ /* 0x000fe20000000800 */
[----:B------:R-:W-:Y:S02]  /*0460*/  IMAD.MOV.U32 R11, RZ, RZ, RZ ;  /* 0x000000ffff0b7224 */ /* 0x000fe400078e00ff */
[----:B--2---:R-:W-:Y:S01]  /*0470*/  @P6 IMAD R0, R79, 0x20, R0 ;  /* 0x000000204f006824 */ /* 0x004fe200078e0200 */
[----:B---3--:R2:W3:Y:S04]  /*0480*/  @P0 R2UR UR8, R2 ;  /* 0x00000000020803c2 */ /* 0x0084e800000e0000 */
[----:B--2---:R-:W-:-:S04]  /*0490*/  @P6 SHF.R.S32.HI R2, RZ, 0x1f, R0 ;  /* 0x0000001fff026819 */ /* 0x004fc80000011400 */
[----:B------:R-:W-:-:S04]  /*04a0*/  @P6 LEA.HI R0, R2, R0, RZ, 0x5 ;  /* 0x0000000002006211 */ /* 0x000fc800078f28ff */
[----:B------:R-:W-:Y:S01]  /*04b0*/  @P6 LOP3.LUT R11, R0, 0xffffffe0, RZ, 0xc0, !PT ;  /* 0xffffffe0000b6812 */ /* 0x000fe200078ec0ff */
[----:B------:R-:W-:Y:S05]  /*04c0*/  @P0 BRA `(.L_x_233) ;  /* 0x0000006000000947 */ /* 0x000fea0003800000 */
[----:B-1-3--:R-:W-:Y:S05]  /*04d0*/  @!P6 BRA `(.L_x_233) ;  /* 0x000000500000e947 */ /* 0x00afea0003800000 */
[----:B------:R-:W2:Y:S04]  /*04e0*/  LDG.E R2, [R6.64] ;  /* 0x0000000a06027981 */ /* 0x000ea8000c1e1900 */
[----:B------:R-:W3:Y:S01]  /*04f0*/  LDG.E R0, [R6.64+0x4] ;  /* 0x0000040a06007981 */ /* 0x000ee2000c1e1900 */
[----:B--2---:R-:W1:Y:S08]  /*0500*/  R2UR UR8, R2 ;  /* 0x00000000020873c2 */ /* 0x004e7000000e0000 */
[----:B---3--:R-:W1:Y:S02]  /*0510*/  R2UR UR4, R0 ;  /* 0x00000000000473c2 */ /* 0x008e6400000e0000 */
[----:B-1----:R-:W-:-:S06]  /*0520*/  UIADD3 UR8, -UR8, UR4, URZ ;  /* 0x0000000408087290 */ /* 0x002fcc000fffe13f */
.L_x_233:
[----:B-1-3--:R-:W-:-:S04]  /*0530*/  ISETP.NE.U32.AND P0, PT, RZ, c[0x0][0x2e0], PT ;  /* 0x0000b800ff007a0c */ /* 0x00afc80003f05070 */
[----:B------:R-:W-:-:S13]  /*0540*/  ISETP.NE.AND.EX P0, PT, RZ, c[0x0][0x2e4], PT, P0 ;  /* 0x0000b900ff007a0c */ /* 0x000fda0003f05300 */
[----:B------:R-:W-:Y:S05]  /*0550*/  @!P0 BRA `(.L_x_234) ;  /* 0x0000004000008947 */ /* 0x000fea0003800000 */
[----:B------:R-:W-:-:S05]  /*0560*/  IMAD.WIDE R2, R79, R8, c[0x0][0x2e0] ;  /* 0x0000b8004f027625 */ /* 0x000fca00078e0208 */
[----:B------:R-:W2:Y:S02]  /*0570*/  LDG.E R0, [R2.64] ;  /* 0x0000000a02007981 */ /* 0x000ea4000c1e1900 */
[----:B--2---:R1:W2:Y:S02]  /*0580*/  R2UR UR15, R0 ;  /* 0x00000000000f73c2 */ /* 0x0042a400000e0000 */
[----:B-12---:R-:W-:Y:S05]  /*0590*/  BRA `(.L_x_235) ;  /* 0x0000006000007947 */ /* 0x006fea0003800000 */
.L_x_234:
[----:B------:R-:W-:Y:S05]  /*05a0*/  @!P2 BRA `(.L_x_235) ;  /* 0x000000500000a947 */ /* 0x000fea0003800000 */
[----:B------:R-:W2:Y:S04]  /*05b0*/  LDG.E R2, [R4.64] ;  /* 0x0000000a04027981 */ /* 0x000ea8000c1e1900 */
[----:B------:R-:W3:Y:S01]  /*05c0*/  LDG.E R0, [R4.64+0x4] ;  /* 0x0000040a04007981 */ /* 0x000ee2000c1e1900 */
[----:B--2---:R-:W1:Y:S08]  /*05d0*/  R2UR UR15, R2 ;  /* 0x00000000020f73c2 */ /* 0x004e7000000e0000 */
[----:B---3--:R-:W1:Y:S02]  /*05e0*/  R2UR UR4, R0 ;  /* 0x00000000000473c2 */ /* 0x008e6400000e0000 */
[----:B-1----:R-:W-:-:S06]  /*05f0*/  UIADD3 UR15, -UR15, UR4, URZ ;  /* 0x000000040f0f7290 */ /* 0x002fcc000fffe13f */
.L_x_235:
[----:B------:R-:W-:Y:S01]  /*0600*/  UIADD3 UR5, UR8, 0x1f, URZ ;  /* 0x0000001f08057890 */ /* 0x000fe2000fffe03f */
[----:B------:R-:W-:-:S03]  /*0610*/  ISETP.LE.AND P0, PT, RZ, UR6, PT ;  /* 0x00000006ff007c0c */ /* 0x000fc6000bf03270 */
[----:B------:R-:W-:-:S04]  /*0620*/  USHF.R.S32.HI UR4, URZ, 0x1f, UR5 ;  /* 0x0000001f3f047899 */ /* 0x000fc80008011405 */
[----:B------:R-:W-:-:S04]  /*0630*/  ULEA.HI UR4, UR4, UR5, URZ, 0x5 ;  /* 0x0000000504047291 */ /* 0x000fc8000f8f283f */
[----:B------:R-:W-:Y:S02]  /*0640*/  USHF.R.S32.HI UR7, URZ, 0x5, UR4 ;  /* 0x000000053f077899 */ /* 0x000fe40008011404 */
[----:B------:R-:W-:Y:S05]  /*0650*/  @!P0 BRA `(.L_x_236) ;  /* 0x0000009000008947 */ /* 0x000fea0003800000 */
[----:B------:R-:W-:Y:S02]  /*0660*/  UIADD3 UR4, -UR15, 0x5f, UR8 ;  /* 0x0000005f0f047890 */ /* 0x000fe4000fffe108 */
[----:B------:R-:W-:Y:S02]  /*0670*/  ULDC UR5, c[0x0][0x2a0] ;  /* 0x0000a80000057ab9 */ /* 0x000fe40000000800 */
[----:B------:R-:W-:-:S04]  /*0680*/  ULEA UR4, UR6, UR4, 0x6 ;  /* 0x0000000406047291 */ /* 0x000fc8000f8e303f */
[----:B------:R-:W-:-:S04]  /*0690*/  UIADD3 UR5, UR4, UR5, URZ ;  /* 0x0000000504057290 */ /* 0x000fc8000fffe03f */
[----:B------:R-:W-:-:S04]  /*06a0*/  USHF.R.S32.HI UR4, URZ, 0x1f, UR5 ;  /* 0x0000001f3f047899 */ /* 0x000fc80008011405 */
[----:B------:R-:W-:-:S04]  /*06b0*/  ULEA.HI UR4, UR4, UR5, URZ, 0x5 ;  /* 0x0000000504047291 */ /* 0x000fc8000f8f283f */
[----:B------:R-:W-:-:S04]  /*06c0*/  USHF.R.S32.HI UR4, URZ, 0x5, UR4 ;  /* 0x000000053f047899 */ /* 0x000fc80008011404 */
[----:B------:R-:W-:-:S04]  /*06d0*/  UISETP.LT.AND UP0, UPT, UR7, UR4, UPT ;  /* 0x000000040700728c */ /* 0x000fc8000bf01270 */
[----:B------:R-:W-:Y:S02]  /*06e0*/  USEL UR7, UR7, UR4, UP0 ;  /* 0x0000000407077287 */ /* 0x000fe40008000000 */
.L_x_236:
[----:B------:R-:W-:Y:S01]  /*06f0*/  UIADD3 UR4, UR9, UR8, -UR15 ;  /* 0x0000000809047290 */ /* 0x000fe2000fffe80f */
[----:B------:R-:W-:Y:S01]  /*0700*/  PLOP3.LUT P0, PT, PT, PT, PT, 0x80, 0x0 ;  /* 0x000000000000781c */ /* 0x000fe20003f0f070 */
[----:B------:R-:W-:Y:S01]  /*0710*/  ULDC UR5, c[0x0][0x2a4] ;  /* 0x0000a90000057ab9 */ /* 0x000fe20000000800 */
[----:B------:R-:W-:Y:S01]  /*0720*/  IMAD.MOV.U32 R10, RZ, RZ, RZ ;  /* 0x000000ffff0a7224 */ /* 0x000fe200078e00ff */
[----:B------:R-:W-:Y:S01]  /*0730*/  UIADD3 UR5, UR4, -UR5, URZ ;  /* 0x8000000504057290 */ /* 0x000fe2000fffe03f */
[----:B------:R-:W-:Y:S01]  /*0740*/  IMAD.MOV.U32 R134, RZ, RZ, RZ ;  /* 0x000000ffff867224 */ /* 0x000fe200078e00ff */
        /* <DEDUP_REMOVED lines=9> */
[----:B------:R-:W-:Y:S01]  /*07e0*/  MOV R124, RZ ;  /* 0x000000ff007c7202 */ /* 0x000fe20000000f00 */
[----:B------:R-:W-:Y:S01]  /*07f0*/  USHF.R.S32.HI UR12, URZ, 0x5, UR4 ;  /* 0x000000053f0c7899 */ /* 0x000fe20008011404 */
[----:B------:R-:W-:Y:S01]  /*0800*/  IMAD.MOV.U32 R8, RZ, RZ, RZ ;  /* 0x000000ffff087224 */ /* 0x000fe200078e00ff */
[----:B------:R-:W-:Y:S01]  /*0810*/  MOV R118, RZ ;  /* 0x000000ff00767202 */ /* 0x000fe20000000f00 */
        /* <DEDUP_REMOVED lines=60> */
[----:B------:R-:W-:Y:S01]  /*0be0*/  IMAD.MOV.U32 R0, RZ, RZ, c[0x0][0x248] ;  /* 0x00009200ff007624 */ /* 0x000fe200078e00ff */
[----:B------:R-:W-:Y:S01]  /*0bf0*/  SHF.R.S32.HI R31, RZ, 0x1f, R78 ;  /* 0x0000001fff1f7819 */ /* 0x000fe2000001144e */
[----:B------:R-:W-:Y:S01]  /*0c00*/  IMAD.MOV.U32 R10, RZ, RZ, R77 ;  /* 0x000000ffff0a7224 */ /* 0x000fe200078e004d */
[----:B------:R-:W-:Y:S01]  /*0c10*/  SHF.R.S32.HI R28, RZ, 0x1f, R79 ;  /* 0x0000001fff1c7819 */ /* 0x000fe2000001144f */
[----:B------:R-:W-:Y:S01]  /*0c20*/  IMAD.SHL.U32 R12, R78, 0x4, RZ ;  /* 0x000000044e0c7824 */ /* 0x000fe200078e00ff */
[----:B------:R-:W-:Y:S01]  /*0c30*/  ISETP.NE.AND P0, PT, R0, 0x1, PT ;  /* 0x000000010000780c */ /* 0x000fe20003f05270 */
[----:B------:R-:W-:Y:S01]  /*0c40*/  UIADD3 UR14, -UR9, UR15, URZ ;  /* 0x0000000f090e7290 */ /* 0x000fe2000fffe13f */
[----:B------:R-:W-:Y:S01]  /*0c50*/  LEA.HI R37, R31, R78, RZ, 0x3 ;  /* 0x0000004e1f257211 */ /* 0x000fe200078f18ff */
[----:B------:R-:W-:Y:S01]  /*0c60*/  IMAD.MOV.U32 R17, RZ, RZ, c[0x0][0x1d8] ;  /* 0x00007600ff117624 */ /* 0x000fe200078e00ff */
[----:B------:R-:W-:Y:S01]  /*0c70*/  SEL R22, R28, RZ, !P2 ;  /* 0x000000ff1c167207 */ /* 0x000fe20005000000 */
[----:B------:R-:W-:Y:S01]  /*0c80*/  IMAD.MOV.U32 R18, RZ, RZ, c[0x0][0x1dc] ;  /* 0x00007700ff127624 */ /* 0x000fe200078e00ff */
[----:B------:R-:W-:Y:S01]  /*0c90*/  LOP3.LUT R0, R37, 0xfffffff8, RZ, 0xc0, !PT ;  /* 0xfffffff825007812 */ /* 0x000fe200078ec0ff */
[----:B------:R-:W-:Y:S01]  /*0ca0*/  IMAD.MOV.U32 R15, RZ, RZ, c[0x0][0x2a8] ;  /* 0x0000aa00ff0f7624 */ /* 0x000fe200078e00ff */
[----:B------:R-:W-:Y:S01]  /*0cb0*/  SHF.R.S32.HI R43, RZ, 0x3, R37 ;  /* 0x00000003ff2b7819 */ /* 0x000fe20000011425 */
[----:B------:R-:W-:Y:S01]  /*0cc0*/  IMAD R8, R22, c[0x0][0x1e8], RZ ;  /* 0x00007a0016087a24 */ /* 0x000fe200078e02ff */
[----:B------:R-:W-:Y:S01]  /*0cd0*/  SEL R19, R79, RZ, !P2 ;  /* 0x000000ff4f137207 */ /* 0x000fe20005000000 */
[----:B------:R-:W-:Y:S01]  /*0ce0*/  IMAD.IADD R23, R78, 0x1, -R0 ;  /* 0x000000014e177824 */ /* 0x000fe200078e0a00 */
[----:B------:R-:W-:Y:S01]  /*0cf0*/  SHF.R.S32.HI R13, RZ, 0x1f, R43 ;  /* 0x0000001fff0d7819 */ /* 0x000fe2000001142b */
[----:B------:R-:W-:Y:S01]  /*0d00*/  @P0 IMAD.HI.U32 R2, R77, c[0x0][0x24c], RZ ;  /* 0x000093004d020a27 */ /* 0x000fe200078e00ff */
[----:B------:R-:W-:Y:S01]  /*0d10*/  IADD3 R20, P1, R12, R11, RZ ;  /* 0x0000000b0c147210 */ /* 0x000fe20007f3e0ff */
[----:B------:R-:W-:Y:S01]  /*0d20*/  USHF.R.S32.HI UR13, URZ, 0x1f, UR12 ;  /* 0x0000001f3f0d7899 */ /* 0x000fe2000801140c */
[----:B-----5:R-:W-:Y:S01]  /*0d30*/  IADD3 R14, P2, R43, R76, RZ ;  /* 0x0000004c2b0e7210 */ /* 0x020fe20007f5e0ff */
[----:B------:R-:W-:Y:S01]  /*0d40*/  ULDC.64 UR4, c[0x0][0x178] ;  /* 0x00005e0000047ab9 */ /* 0x000fe20000000a00 */
[----:B------:R-:W-:Y:S01]  /*0d50*/  @P0 SHF.R.U32.HI R10, RZ, c[0x0][0x250], R2 ;  /* 0x00009400ff0a0a19 */ /* 0x000fe20000011602 */
[----:B------:R-:W-:Y:S01]  /*0d60*/  IMAD.SHL.U32 R2, R23, 0x8, RZ ;  /* 0x0000000817027824 */ /* 0x000fe200078e00ff */
[----:B------:R-:W-:Y:S01]  /*0d70*/  IADD3 R6, P0, R43, R9, RZ ;  /* 0x000000092b067210 */ /* 0x000fe20007f1e0ff */
[----:B------:R-:W-:Y:S01]  /*0d80*/  UIMAD UR16, UR13, UR4, URZ ;  /* 0x000000040d1072a4 */ /* 0x000fe2000f8e023f */
[----:B------:R-:W-:Y:S01]  /*0d90*/  SHF.R.S32.HI R16, RZ, 0x1f, R10 ;  /* 0x0000001fff107819 */ /* 0x000fe2000001140a */
[----:B------:R-:W-:Y:S01]  /*0da0*/  UIMAD.WIDE.U32 UR18, UR12, UR4, URZ ;  /* 0x000000040c1272a5 */ /* 0x000fe2000f8e003f */
[--C-:B------:R-:W-:Y:S01]  /*0db0*/  SHF.R.S32.HI R3, RZ, 0x1f, R2.reuse ;  /* 0x0000001fff037819 */ /* 0x100fe20000011402 */
[----:B------:R-:W-:Y:S01]  /*0dc0*/  UIMAD UR5, UR12, UR5, UR16 ;  /* 0x000000050c0572a4 */ /* 0x000fe2000f8e0210 */
[----:B------:R-:W-:Y:S01]  /*0dd0*/  LEA.HI.X.SX32 R7, R9, R13, 0x1, P0 ;  /* 0x0000000d09077211 */ /* 0x000fe200000f0eff */
[----:B------:R-:W-:Y:S01]  /*0de0*/  IMAD R0, R16, c[0x0][0x1e0], RZ ;  /* 0x0000780010007a24 */ /* 0x000fe200078e02ff */
[----:B------:R-:W-:Y:S01]  /*0df0*/  IADD3 R35, R2, 0x40, RZ ;  /* 0x0000004002237810 */ /* 0x000fe20007ffe0ff */
[C---:B------:R-:W-:Y:S01]  /*0e00*/  IMAD.WIDE.U32 R4, R10.reuse, c[0x0][0x1e0], R2 ;  /* 0x000078000a047a25 */ /* 0x040fe200078e0002 */
[-C--:B------:R-:W-:Y:S01]  /*0e10*/  LEA.HI R40, R31, R78.reuse, RZ, 0x4 ;  /* 0x0000004e1f287211 */ /* 0x080fe200078f20ff */
[----:B------:R-:W-:Y:S01]  /*0e20*/  UIADD3 UR5, UR19, UR5, URZ ;  /* 0x0000000513057290 */ /* 0x000fe2000fffe03f */
[----:B------:R-:W-:Y:S01]  /*0e30*/  ISETP.GE.AND P4, PT, R35, c[0x0][0x1cc], PT ;  /* 0x0000730023007a0c */ /* 0x000fe20003f86270 */
[----:B------:R-:W-:Y:S01]  /*0e40*/  IMAD R0, R10, c[0x0][0x1e4], R0 ;  /* 0x000079000a007a24 */ /* 0x000fe200078e0200 */
[-C--:B------:R-:W-:Y:S01]  /*0e50*/  LEA.HI R30, R31, R78.reuse, RZ, 0x2 ;  /* 0x0000004e1f1e7211 */ /* 0x080fe200078f10ff */
[----:B------:R-:W-:Y:S01]  /*0e60*/  IMAD.U32 R9, RZ, RZ, UR6 ;  /* 0x00000006ff097e24 */ /* 0x000fe2000f8e00ff */
[C---:B------:R-:W-:Y:S01]  /*0e70*/  IADD3 R34, R2.reuse, 0x80, RZ ;  /* 0x0000008002227810 */ /* 0x040fe20007ffe0ff */
[----:B------:R-:W-:Y:S01]  /*0e80*/  IMAD.IADD R5, R5, 0x1, R0 ;  /* 0x0000000105057824 */ /* 0x000fe200078e0200 */
[----:B------:R-:W-:Y:S01]  /*0e90*/  IADD3 R33, R2, 0xc0, RZ ;  /* 0x000000c002217810 */ /* 0x000fe20007ffe0ff */
[----:B------:R-:W-:Y:S01]  /*0ea0*/  IMAD R0, R19, c[0x0][0x1ec], R8 ;  /* 0x00007b0013007a24 */ /* 0x000fe200078e0208 */
[----:B------:R-:W-:Y:S01]  /*0eb0*/  SHF.R.S32.HI R29, RZ, 0x2, R30 ;  /* 0x00000002ff1d7819 */ /* 0x000fe2000001141e */
[----:B------:R-:W-:Y:S01]  /*0ec0*/  IMAD.WIDE R8, R9, 0x40, R6 ;  /* 0x0000004009087825 */ /* 0x000fe200078e0206 */
[----:B------:R-:W-:Y:S01]  /*0ed0*/  ISETP.GE.AND P3, PT, R34, c[0x0][0x1cc], PT ;  /* 0x0000730022007a0c */ /* 0x000fe20003f66270 */
[----:B------:R-:W-:Y:S01]  /*0ee0*/  USHF.L.U32 UR16, UR12, 0x5, URZ ;  /* 0x000000050c107899 */ /* 0x000fe2000800063f */
[-C--:B------:R-:W-:Y:S01]  /*0ef0*/  LEA.HI R38, R31, R78.reuse, RZ, 0x5 ;  /* 0x0000004e1f267211 */ /* 0x080fe200078f28ff */
[----:B------:R-:W-:Y:S01]  /*0f00*/  IMAD.WIDE.U32 R4, R19, c[0x0][0x1e8], R4 ;  /* 0x00007a0013047a25 */ /* 0x000fe200078e0004 */
[----:B------:R-:W-:Y:S01]  /*0f10*/  SHF.R.S32.HI R41, RZ, 0x1f, R77 ;  /* 0x0000001fff297819 */ /* 0x000fe2000001144d */
[----:B------:R-:W-:Y:S01]  /*0f20*/  UIADD3 UR4, -UR16, UR8, URZ ;  /* 0x0000000810047290 */ /* 0x000fe2000fffe13f */
[----:B------:R-:W-:Y:S01]  /*0f30*/  SHF.R.S32.HI R36, RZ, 0x5, R38 ;  /* 0x00000005ff247819 */ /* 0x000fe20000011426 */
[----:B------:R-:W-:Y:S01]  /*0f40*/  IMAD R6, R9, c[0x0][0x1d8], RZ ;  /* 0x0000760009067a24 */ /* 0x000fe200078e02ff */
[----:B------:R-:W-:Y:S01]  /*0f50*/  UMOV UR17, 0x5 ;  /* 0x0000000500117882 */ /* 0x000fe20000000000 */
[----:B------:R-:W-:Y:S01]  /*0f60*/  IMAD.IADD R5, R5, 0x1, R0 ;  /* 0x0000000105057824 */ /* 0x000fe200078e0200 */
[----:B------:R-:W-:Y:S01]  /*0f70*/  CS2R R138, SRZ ;  /* 0x00000000008a7805 */ /* 0x000fe2000001ff00 */
[C---:B------:R-:W-:Y:S01]  /*0f80*/  IMAD R0, R8.reuse, c[0x0][0x1dc], R6 ;  /* 0x0000770008007a24 */ /* 0x040fe200078e0206 */
[----:B------:R-:W-:Y:S01]  /*0f90*/  CS2R R136, SRZ ;  /* 0x0000000000887805 */ /* 0x000fe2000001ff00 */
[----:B------:R-:W-:Y:S01]  /*0fa0*/  IMAD.WIDE.U32 R6, R8, c[0x0][0x1d8], R4 ;  /* 0x0000760008067a25 */ /* 0x000fe200078e0004 */
[----:B------:R-:W-:Y:S01]  /*0fb0*/  SHF.R.S32.HI R5, RZ, 0x1f, R11 ;  /* 0x0000001fff057819 */ /* 0x000fe2000001140b */
[----:B------:R-:W-:Y:S01]  /*0fc0*/  CS2R R134, SRZ ;  /* 0x0000000000867805 */ /* 0x000fe2000001ff00 */
[----:B------:R-:W-:Y:S01]  /*0fd0*/  CS2R R132, SRZ ;  /* 0x0000000000847805 */ /* 0x000fe2000001ff00 */
[----:B------:R-:W-:Y:S01]  /*0fe0*/  IMAD.IADD R0, R7, 0x1, R0 ;  /* 0x0000000107007824 */ /* 0x000fe200078e0200 */
[----:B------:R-:W-:Y:S01]  /*0ff0*/  LEA R4, P0, R6, c[0x0][0x1c0], 0x1 ;  /* 0x0000700006047a11 */ /* 0x000fe200078008ff */
[----:B------:R-:W-:Y:S01]  /*1000*/  IMAD.SHL.U32 R7, R43, 0x40, RZ ;  /* 0x000000402b077824 */ /* 0x000fe200078e00ff */
[----:B------:R-:W-:Y:S01]  /*1010*/  LEA.HI.X.SX32 R21, R12, R5, 0x1, P1 ;  /* 0x000000050c157211 */ /* 0x000fe200008f0eff */
[----:B------:R-:W-:Y:S01]  /*1020*/  IMAD.MOV.U32 R142, RZ, RZ, 0x20 ;  /* 0x00000020ff8e7424 */ /* 0x000fe200078e00ff */
[----:B------:R-:W-:Y:S01]  /*1030*/  LEA.HI.X R5, R6, c[0x0][0x1c4], R0, 0x1, P0 ;  /* 0x0000710006057a11 */ /* 0x000fe200000f0c00 */
[----:B------:R-:W-:Y:S01]  /*1040*/  IMAD.SHL.U32 R6, R11, 0x100, RZ ;  /* 0x000001000b067824 */ /* 0x000fe200078e00ff */
[-C--:B------:R-:W-:Y:S01]  /*1050*/  LEA.HI R0, R31, R78.reuse, RZ, 0x6 ;  /* 0x0000004e1f007211 */ /* 0x080fe200078f30ff */
[----:B------:R-:W-:Y:S01]  /*1060*/  CS2R R130, SRZ ;  /* 0x0000000000827805 */ /* 0x000fe2000001ff00 */
[----:B------:R-:W-:Y:S01]  /*1070*/  SHF.R.S32.HI R11, RZ, 0x1f, R78 ;  /* 0x0000001fff0b7819 */ /* 0x000fe2000001144e */
[----:B------:R-:W-:Y:S01]  /*1080*/  CS2R R128, SRZ ;  /* 0x0000000000807805 */ /* 0x000fe2000001ff00 */
[----:B------:R-:W-:Y:S01]  /*1090*/  SHF.R.S32.HI R26, RZ, 0x6, R0 ;  /* 0x00000006ff1a7819 */ /* 0x000fe20000011400 */
[----:B------:R-:W-:Y:S01]  /*10a0*/  CS2R R126, SRZ ;  /* 0x00000000007e7805 */ /* 0x000fe2000001ff00 */
[----:B------:R-:W-:Y:S01]  /*10b0*/  LOP3.LUT R0, R7, 0x1c0, RZ, 0xc0, !PT ;  /* 0x000001c007007812 */ /* 0x000fe200078ec0ff */
[----:B------:R-:W-:Y:S01]  /*10c0*/  CS2R R124, SRZ ;  /* 0x00000000007c7805 */ /* 0x000fe2000001ff00 */
[----:B------:R-:W-:Y:S01]  /*10d0*/  IADD3 R24, P1, R6, R78, RZ ;  /* 0x0000004e06187210 */ /* 0x000fe20007f3e0ff */
[----:B------:R-:W-:Y:S01]  /*10e0*/  IMAD.SHL.U32 R39, R26, 0x200, RZ ;  /* 0x000002001a277824 */ /* 0x000fe200078e00ff */
[----:B------:R-:W-:Y:S01]  /*10f0*/  LOP3.LUT R7, R0, 0x38, R2, 0xf8, !PT ;  /* 0x0000003800077812 */ /* 0x000fe200078ef802 */
[----:B------:R-:W-:Y:S01]  /*1100*/  CS2R R122, SRZ ;  /* 0x00000000007a7805 */ /* 0x000fe2000001ff00 */
[----:B------:R-:W-:Y:S01]  /*1110*/  SHF.R.U32.HI R0, RZ, 0x3, R0 ;  /* 0x00000003ff007819 */ /* 0x000fe20000011600 */
[----:B------:R-:W-:Y:S01]  /*1120*/  CS2R R120, SRZ ;  /* 0x0000000000787805 */ /* 0x000fe2000001ff00 */
[----:B------:R-:W-:Y:S01]  /*1130*/  LEA.HI.X.SX32 R25, R6, R11, 0x1, P1 ;  /* 0x0000000b06197211 */ /* 0x000fe200008f0eff */
[----:B------:R-:W-:Y:S01]  /*1140*/  CS2R R118, SRZ ;  /* 0x0000000000767805 */ /* 0x000fe2000001ff00 */
[----:B------:R-:W-:Y:S01]  /*1150*/  LEA.HI.X.SX32 R11, R76, R13, 0x1, P2 ;  /* 0x0000000d4c0b7211 */ /* 0x000fe200010f0eff */
[----:B------:R-:W-:Y:S01]  /*1160*/  CS2R R116, SRZ ;  /* 0x0000000000747805 */ /* 0x000fe2000001ff00 */
[----:B------:R-:W-:Y:S01]  /*1170*/  LOP3.LUT R6, R39, R7, R0, 0xf6, !PT ;  /* 0x0000000727067212 */ /* 0x000fe200078ef600 */
[----:B------:R-:W-:Y:S01]  /*1180*/  IMAD.WIDE.U32 R24, R77, c[0x0][0x238], R24 ;  /* 0x00008e004d187a25 */ /* 0x000fe200078e0018 */
[----:B------:R-:W-:Y:S01]  /*1190*/  IADD3 R0, -R43, UR14, RZ ;  /* 0x0000000e2b007c10 */ /* 0x000fe2000fffe1ff */
[----:B------:R-:W-:Y:S01]  /*11a0*/  CS2R R114, SRZ ;  /* 0x0000000000727805 */ /* 0x000fe2000001ff00 */
[----:B------:R-:W-:Y:S01]  /*11b0*/  ISETP.GE.AND P2, PT, R2, c[0x0][0x1cc], PT ;  /* 0x0000730002007a0c */ /* 0x000fe20003f46270 */
[----:B------:R-:W-:Y:S01]  /*11c0*/  IMAD.SHL.U32 R42, R6, 0x2, RZ ;  /* 0x00000002062a7824 */ /* 0x000fe200078e00ff */
[C---:B------:R-:W-:Y:S01]  /*11d0*/  LEA R12, P0, R17.reuse, R4, 0x6 ;  /* 0x00000004110c7211 */ /* 0x040fe200078030ff */
[----:B------:R-:W-:Y:S01]  /*11e0*/  CS2R R112, SRZ ;  /* 0x0000000000707805 */ /* 0x000fe2000001ff00 */
[C---:B------:R-:W-:Y:S01]  /*11f0*/  ISETP.LT.OR P1, PT, R0.reuse, 0x1, P2 ;  /* 0x000000010000780c */ /* 0x040fe20001721670 */
[----:B------:R-:W-:Y:S01]  /*1200*/  CS2R R110, SRZ ;  /* 0x00000000006e7805 */ /* 0x000fe2000001ff00 */
[----:B------:R-:W-:Y:S01]  /*1210*/  LEA.HI.X R13, R17, R5, R18, 0x6, P0 ;  /* 0x00000005110d7211 */ /* 0x000fe200000f3412 */
[----:B------:R-:W-:Y:S01]  /*1220*/  STL [R1+0x50], R42 ;  /* 0x0000502a01007387 */ /* 0x000fe20000100800 */
[----:B------:R-:W-:Y:S01]  /*1230*/  ISETP.LT.OR P0, PT, R0, 0x1, P4 ;  /* 0x000000010000780c */ /* 0x000fe20002701670 */
[----:B------:R-:W-:Y:S01]  /*1240*/  CS2R R108, SRZ ;  /* 0x00000000006c7805 */ /* 0x000fe2000001ff00 */
[----:B------:R-:W-:Y:S01]  /*1250*/  SHF.R.S32.HI R18, RZ, 0x4, R40 ;  /* 0x00000004ff127819 */ /* 0x000fe20000011428 */
[----:B------:R-:W-:Y:S01]  /*1260*/  CS2R R106, SRZ ;  /* 0x00000000006a7805 */ /* 0x000fe2000001ff00 */
[----:B------:R-:W-:Y:S01]  /*1270*/  SHF.R.S32.HI R7, RZ, 0x1f, R30 ;  /* 0x0000001fff077819 */ /* 0x000fe2000001141e */
[----:B------:R-:W-:Y:S01]  /*1280*/  CS2R R104, SRZ ;  /* 0x0000000000687805 */ /* 0x000fe2000001ff00 */
[----:B------:R-:W-:Y:S01]  /*1290*/  LEA.HI R6, R40, R18, RZ, 0x1 ;  /* 0x0000001228067211 */ /* 0x000fe200078f08ff */
[----:B------:R-:W-:Y:S01]  /*12a0*/  CS2R R102, SRZ ;  /* 0x0000000000667805 */ /* 0x000fe2000001ff00 */
[----:B------:R-:W-:Y:S01]  /*12b0*/  LEA.HI R7, R7, R29, RZ, 0x3 ;  /* 0x0000001d07077211 */ /* 0x000fe200078f18ff */
[----:B------:R-:W-:Y:S01]  /*12c0*/  @!PT LDS RZ, [RZ] ;  /* 0x00000000fffff984 */ /* 0x000fe20000000800 */
[----:B------:R-:W-:Y:S01]  /*12d0*/  @!PT LDS RZ, [RZ] ;  /* 0x00000000fffff984 */ /* 0x000fe20000000800 */
[----:B------:R-:W-:Y:S01]  /*12e0*/  @!PT LDS RZ, [RZ] ;  /* 0x00000000fffff984 */ /* 0x000fe20000000800 */
[----:B------:R1:W-:Y:S01]  /*12f0*/  LDGSTS.E.BYPASS.LTC128B.128 [R42+0x8080], [R4.64], !P1 ;  /* 0x08080000042a7fae */ /* 0x0003e2000c901d4a */
[----:B------:R-:W-:Y:S01]  /*1300*/  ISETP.GE.AND P1, PT, R15, 0x1, PT ;  /* 0x000000010f00780c */ /* 0x000fe20003f26270 */
[----:B------:R-:W-:Y:S01]  /*1310*/  CS2R R100, SRZ ;  /* 0x0000000000647805 */ /* 0x000fe2000001ff00 */
[----:B------:R-:W-:Y:S01]  /*1320*/  ISETP.GE.AND P1, PT, R33, c[0x0][0x1cc], PT ;  /* 0x0000730021007a0c */ /* 0x000fe20003f26270 */
[----:B------:R1:W-:Y:S01]  /*1330*/  LDGSTS.E.BYPASS.LTC128B.128 [R42+0xa080], [R4.64+0x80], !P0 ;  /* 0x0a080080042a7fae */ /* 0x0003e2000c101d4a */
[----:B------:R-:W-:Y:S01]  /*1340*/  LOP3.LUT R15, R6, 0xfffffffe, RZ, 0xc0, !PT ;  /* 0xfffffffe060f7812 */ /* 0x000fe200078ec0ff */
[----:B------:R-:W-:Y:S01]  /*1350*/  IMAD R6, R16, c[0x0][0x1b0], RZ ;  /* 0x00006c0010067a24 */ /* 0x000fe200078e02ff */
[C---:B------:R-:W-:Y:S01]  /*1360*/  ISETP.LT.OR P5, PT, R0.reuse, 0x1, P3 ;  /* 0x000000010000780c */ /* 0x040fe20001fa1670 */
[----:B------:R-:W-:Y:S01]  /*1370*/  CS2R R98, SRZ ;  /* 0x0000000000627805 */ /* 0x000fe2000001ff00 */
[----:B------:R-:W-:Y:S01]  /*1380*/  ISETP.LT.OR P0, PT, R0, 0x1, P1 ;  /* 0x000000010000780c */ /* 0x000fe20000f01670 */
[C---:B------:R-:W-:Y:S01]  /*1390*/  IMAD R16, R10.reuse, c[0x0][0x1b4], R6 ;  /* 0x00006d000a107a24 */ /* 0x040fe200078e0206 */
[----:B------:R-:W-:Y:S01]  /*13a0*/  LOP3.LUT R17, R7, 0xfffffff8, RZ, 0xc0, !PT ;  /* 0xfffffff807117812 */ /* 0x000fe200078ec0ff */
[----:B------:R-:W-:Y:S01]  /*13b0*/  IMAD.WIDE.U32 R6, R10, c[0x0][0x1b0], R2 ;  /* 0x00006c000a067a25 */ /* 0x000fe200078e0002 */
[C---:B------:R-:W-:Y:S01]  /*13c0*/  ISETP.LT.OR P4, PT, R0.reuse, 0x21, P4 ;  /* 0x000000210000780c */ /* 0x040fe20002781670 */
[----:B------:R-:W-:Y:S01]  /*13d0*/  CS2R R96, SRZ ;  /* 0x0000000000607805 */ /* 0x000fe2000001ff00 */
[C---:B------:R-:W-:Y:S01]  /*13e0*/  ISETP.LT.OR P3, PT, R0.reuse, 0x21, P3 ;  /* 0x000000210000780c */ /* 0x040fe20001f61670 */
[C---:B------:R-:W-:Y:S01]  /*13f0*/  IMAD R10, R11.reuse, c[0x0][0x178], RZ ;  /* 0x00005e000b0a7a24 */ /* 0x040fe200078e02ff */
[----:B------:R-:W-:Y:S01]  /*1400*/  ISETP.LT.OR P1, PT, R0, 0x21, P1 ;  /* 0x000000210000780c */ /* 0x000fe20000f21670 */
[----:B------:R-:W-:Y:S01]  /*1410*/  IMAD R11, R11, c[0x0][0x208], RZ ;  /* 0x000082000b0b7a24 */ /* 0x000fe200078e02ff */
[----:B------:R-:W-:Y:S01]  /*1420*/  CS2R R94, SRZ ;  /* 0x00000000005e7805 */ /* 0x000fe2000001ff00 */
[----:B------:R-:W-:Y:S01]  /*1430*/  IMAD.IADD R27, R18, 0x1, -R15 ;  /* 0x00000001121b7824 */ /* 0x000fe200078e0a0f */
[----:B------:R1:W-:Y:S01]  /*1440*/  LDGSTS.E.BYPASS.LTC128B.128 [R42+0xc080], [R4.64+0x100], !P5 ;  /* 0x0c080100042a7fae */ /* 0x0003e2000e901d4a */
[----:B------:R-:W-:Y:S01]  /*1450*/  IMAD.IADD R15, R29, 0x1, -R17 ;  /* 0x000000011d0f7824 */ /* 0x000fe200078e0a11 */
[----:B------:R-:W-:Y:S01]  /*1460*/  CS2R R92, SRZ ;  /* 0x00000000005c7805 */ /* 0x000fe2000001ff00 */
[----:B------:R-:W-:Y:S01]  /*1470*/  IMAD.IADD R7, R7, 0x1, R16 ;  /* 0x0000000107077824 */ /* 0x000fe200078e0210 */
[----:B------:R1:W-:Y:S01]  /*1480*/  LDGSTS.E.BYPASS.LTC128B.128 [R42+0xe080], [R4.64+0x180], !P0 ;  /* 0x0e080180042a7fae */ /* 0x0003e2000c101d4a */
[----:B------:R-:W-:Y:S01]  /*1490*/  IMAD R18, R14, c[0x0][0x17c], R10 ;  /* 0x00005f000e127a24 */ /* 0x000fe200078e020a */
[----:B------:R-:W-:Y:S01]  /*14a0*/  ISETP.LT.OR P0, PT, R0, 0x21, P2 ;  /* 0x000000210000780c */ /* 0x000fe20001701670 */
[C---:B------:R-:W-:Y:S01]  /*14b0*/  IMAD R29, R14.reuse, c[0x0][0x20c], R11 ;  /* 0x000083000e1d7a24 */ /* 0x040fe200078e020b */
[----:B------:R-:W-:Y:S01]  /*14c0*/  LOP3.LUT P5, RZ, R15, 0x4, RZ, 0xc0, !PT ;  /* 0x000000040fff7812 */ /* 0x000fe200078ac0ff */
[C-C-:B------:R-:W-:Y:S01]  /*14d0*/  IMAD.WIDE.U32 R10, R14.reuse, c[0x0][0x178], R2.reuse ;  /* 0x00005e000e0a7a25 */ /* 0x140fe200078e0002 */
[----:B------:R-:W-:Y:S01]  /*14e0*/  ISETP.GE.AND P2, PT, R35, c[0x0][0x19c], PT ;  /* 0x0000670023007a0c */ /* 0x000fe20003f46270 */
[----:B------:R-:W-:Y:S01]  /*14f0*/  CS2R R90, SRZ ;  /* 0x00000000005a7805 */ /* 0x000fe2000001ff00 */
[----:B------:R-:W-:Y:S01]  /*1500*/  CS2R R88, SRZ ;  /* 0x0000000000587805 */ /* 0x000fe2000001ff00 */
[----:B------:R-:W-:Y:S01]  /*1510*/  IMAD.WIDE.U32 R16, R14, c[0x0][0x208], R2 ;  /* 0x000082000e107a25 */ /* 0x000fe200078e0002 */
[----:B------:R-:W-:Y:S01]  /*1520*/  CS2R R86, SRZ ;  /* 0x0000000000567805 */ /* 0x000fe2000001ff00 */
[----:B------:R-:W-:Y:S01]  /*1530*/  CS2R R84, SRZ ;  /* 0x0000000000547805 */ /* 0x000fe2000001ff00 */
[----:B------:R-:W-:Y:S01]  /*1540*/  CS2R R82, SRZ ;  /* 0x0000000000527805 */ /* 0x000fe2000001ff00 */
[----:B------:R-:W-:Y:S01]  /*1550*/  IMAD.SHL.U32 R3, R15, 0x40, RZ ;  /* 0x000000400f037824 */ /* 0x000fe200078e00ff */
[----:B------:R-:W-:Y:S01]  /*1560*/  CS2R R80, SRZ ;  /* 0x0000000000507805 */ /* 0x000fe2000001ff00 */
[----:B------:R-:W-:Y:S01]  /*1570*/  IMAD R14, R22, c[0x0][0x1b8], RZ ;  /* 0x00006e00160e7a24 */ /* 0x000fe200078e02ff */
[----:B------:R2:W-:Y:S01]  /*1580*/  LDGSTS.E.BYPASS.LTC128B.128 [R42+0x9080], [R12.64], !P0 ;  /* 0x090800000c2a7fae */ /* 0x0005e2000c101d4a */
[----:B------:R-:W-:Y:S01]  /*1590*/  CS2R R74, SRZ ;  /* 0x00000000004a7805 */ /* 0x000fe2000001ff00 */
[----:B------:R-:W-:Y:S01]  /*15a0*/  LOP3.LUT R3, R3, 0x1c0, RZ, 0xc0, !PT ;  /* 0x000001c003037812 */ /* 0x000fe200078ec0ff */
[C---:B------:R-:W-:Y:S01]  /*15b0*/  IMAD R14, R19.reuse, c[0x0][0x1bc], R14 ;  /* 0x00006f00130e7a24 */ /* 0x040fe200078e020e */
[----:B------:R2:W-:Y:S01]  /*15c0*/  LDGSTS.E.BYPASS.LTC128B.128 [R42+0xb080], [R12.64+0x80], !P4 ;  /* 0x0b0800800c2a7fae */ /* 0x0005e2000e101d4a */
[----:B------:R-:W-:Y:S01]  /*15d0*/  CS2R R72, SRZ ;  /* 0x0000000000487805 */ /* 0x000fe2000001ff00 */
[----:B------:R-:W-:Y:S01]  /*15e0*/  CS2R R70, SRZ ;  /* 0x0000000000467805 */ /* 0x000fe2000001ff00 */
[----:B------:R-:W-:Y:S01]  /*15f0*/  CS2R R68, SRZ ;  /* 0x0000000000447805 */ /* 0x000fe2000001ff00 */
[----:B------:R2:W-:Y:S01]  /*1600*/  LDGSTS.E.BYPASS.LTC128B.128 [R42+0xd080], [R12.64+0x100], !P3 ;  /* 0x0d0801000c2a7fae */ /* 0x0005e2000d901d4a */
[----:B------:R-:W-:Y:S01]  /*1610*/  ISETP.LT.OR P3, PT, R0, 0x1, P2 ;  /* 0x000000010000780c */ /* 0x000fe20001761670 */
[----:B------:R-:W-:Y:S01]  /*1620*/  CS2R R66, SRZ ;  /* 0x0000000000427805 */ /* 0x000fe2000001ff00 */
[----:B-1----:R-:W-:Y:S01]  /*1630*/  IMAD.WIDE.U32 R4, R19, c[0x0][0x1b8], R6 ;  /* 0x00006e0013047a25 */ /* 0x002fe200078e0006 */
[----:B------:R2:W-:Y:S01]  /*1640*/  LDGSTS.E.BYPASS.LTC128B.128 [R42+0xf080], [R12.64+0x180], !P1 ;  /* 0x0f0801800c2a7fae */ /* 0x0005e2000c901d4a */
[----:B------:R-:W-:Y:S01]  /*1650*/  ISETP.GE.AND P1, PT, R34, c[0x0][0x19c], PT ;  /* 0x0000670022007a0c */ /* 0x000fe20003f26270 */
[----:B------:R-:W-:Y:S01]  /*1660*/  CS2R R64, SRZ ;  /* 0x0000000000407805 */ /* 0x000fe2000001ff00 */
[----:B------:R-:W-:Y:S01]  /*1670*/  IMAD.SHL.U32 R6, R26, 0x8, RZ ;  /* 0x000000081a067824 */ /* 0x000fe200078e00ff */
[----:B------:R-:W0:Y:S01]  /*1680*/  LDGDEPBAR ;  /* 0x00000000000079af */ /* 0x000e220000000000 */
[----:B------:R-:W-:Y:S01]  /*1690*/  IMAD.IADD R7, R11, 0x1, R18 ;  /* 0x000000010b077824 */ /* 0x000fe200078e0212 */
[----:B------:R-:W-:Y:S01]  /*16a0*/  SHF.R.U32.HI R11, RZ, 0x3, R3 ;  /* 0x00000003ff0b7819 */ /* 0x000fe20000011603 */
[----:B------:R-:W-:Y:S01]  /*16b0*/  IMAD.IADD R5, R5, 0x1, R14 ;  /* 0x0000000105057824 */ /* 0x000fe200078e020e */
[----:B------:R-:W-:Y:S01]  /*16c0*/  LOP3.LUT R31, R6, 0x18, RZ, 0xc0, !PT ;  /* 0x00000018061f7812 */ /* 0x000fe200078ec0ff */
[----:B------:R-:W-:Y:S01]  /*16d0*/  IMAD.MOV.U32 R6, RZ, RZ, R10 ;  /* 0x000000ffff067224 */ /* 0x000fe200078e000a */
[----:B------:R-:W-:Y:S01]  /*16e0*/  LEA.HI R10, R38, R36, RZ, 0x1 ;  /* 0x00000024260a7211 */ /* 0x000fe200078f08ff */
[----:B------:R-:W-:Y:S01]  /*16f0*/  IMAD R14, R41, c[0x0][0x180], RZ ;  /* 0x00006000290e7a24 */ /* 0x000fe200078e02ff */
[----:B------:R-:W-:Y:S01]  /*1700*/  LOP3.LUT R18, R11, R3, R31, 0x1e, !PT ;  /* 0x000000030b127212 */ /* 0x000fe200078e1e1f */
[----:B------:R-:W-:Y:S01]  /*1710*/  IMAD R3, R9, c[0x0][0x1a8], RZ ;  /* 0x00006a0009037a24 */ /* 0x000fe200078e02ff */
[----:B------:R-:W-:Y:S01]  /*1720*/  CS2R R62, SRZ ;  /* 0x00000000003e7805 */ /* 0x000fe2000001ff00 */
[C---:B------:R-:W-:Y:S01]  /*1730*/  IMAD R14, R77.reuse, c[0x0][0x184], R14 ;  /* 0x000061004d0e7a24 */ /* 0x040fe200078e020e */
[----:B------:R-:W-:Y:S01]  /*1740*/  CS2R R60, SRZ ;  /* 0x00000000003c7805 */ /* 0x000fe2000001ff00 */
[----:B------:R-:W-:Y:S01]  /*1750*/  IMAD R15, R8, c[0x0][0x1ac], R3 ;  /* 0x00006b00080f7a24 */ /* 0x000fe200078e0203 */
[----:B------:R-:W-:Y:S01]  /*1760*/  LOP3.LUT R3, R30, 0x3ffffffc, RZ, 0xc0, !PT ;  /* 0x3ffffffc1e037812 */ /* 0x000fe200078ec0ff */
[----:B------:R-:W-:Y:S01]  /*1770*/  IMAD.WIDE.U32 R8, R8, c[0x0][0x1a8], R4 ;  /* 0x00006a0008087a25 */ /* 0x000fe200078e0004 */
[----:B------:R-:W-:Y:S01]  /*1780*/  LOP3.LUT R4, R10, 0xfffffffe, RZ, 0xc0, !PT ;  /* 0xfffffffe0a047812 */ /* 0x000fe200078ec0ff */
[----:B------:R-:W-:Y:S01]  /*1790*/  CS2R R58, SRZ ;  /* 0x00000000003a7805 */ /* 0x000fe2000001ff00 */
[----:B------:R-:W-:Y:S01]  /*17a0*/  CS2R R56, SRZ ;  /* 0x0000000000387805 */ /* 0x000fe2000001ff00 */
[----:B------:R-:W-:Y:S01]  /*17b0*/  IMAD.IADD R5, R78, 0x1, -R3 ;  /* 0x000000014e057824 */ /* 0x000fe200078e0a03 */
[----:B------:R-:W-:Y:S01]  /*17c0*/  CS2R R54, SRZ ;  /* 0x0000000000367805 */ /* 0x000fe2000001ff00 */
[----:B------:R-:W-:Y:S01]  /*17d0*/  IMAD.IADD R22, R36, 0x1, -R4 ;  /* 0x0000000124167824 */ /* 0x000fe200078e0a04 */
[----:B------:R-:W-:Y:S01]  /*17e0*/  LEA R4, P0, R8, c[0x0][0x190], 0x1 ;  /* 0x0000640008047a11 */ /* 0x000fe200078008ff */
[----:B------:R-:W-:Y:S01]  /*17f0*/  IMAD.WIDE.U32 R10, R77, c[0x0][0x180], R6 ;  /* 0x000060004d0a7a25 */ /* 0x000fe200078e0006 */
[----:B------:R-:W-:Y:S01]  /*1800*/  CS2R R52, SRZ ;  /* 0x0000000000347805 */ /* 0x000fe2000001ff00 */
[----:B------:R-:W-:Y:S01]  /*1810*/  CS2R R50, SRZ ;  /* 0x0000000000327805 */ /* 0x000fe2000001ff00 */
[----:B------:R-:W-:Y:S01]  /*1820*/  UISETP.GT.AND UP1, UPT, UR6, -0x1, UPT ;  /* 0xffffffff0600788c */ /* 0x000fe2000bf24270 */
[----:B------:R-:W-:-:S02]  /*1830*/  IMAD.SHL.U32 R32, R22, 0x400, RZ ;  /* 0x0000040016207824 */ /* 0x000fc400078e00ff */
[----:B------:R-:W-:Y:S02]  /*1840*/  IMAD.IADD R3, R9, 0x1, R15 ;  /* 0x0000000109037824 */ /* 0x000fe400078e020f */
[----:B------:R-:W-:Y:S02]  /*1850*/  IMAD.MOV.U32 R19, RZ, RZ, c[0x0][0x1a8] ;  /* 0x00006a00ff137624 */ /* 0x000fe400078e00ff */
[----:B------:R-:W-:Y:S01]  /*1860*/  IMAD R7, R5, 0x2, R32 ;  /* 0x0000000205077824 */ /* 0x000fe200078e0220 */
[----:B------:R-:W-:Y:S01]  /*1870*/  LEA.HI.X R5, R8, c[0x0][0x194], R3, 0x1, P0 ;  /* 0x0000650008057a11 */ /* 0x000fe200000f0c03 */
[----:B------:R-:W-:Y:S01]  /*1880*/  IMAD.IADD R9, R11, 0x1, R14 ;  /* 0x000000010b097824 */ /* 0x000fe200078e020e */
[----:B------:R-:W-:Y:S01]  /*1890*/  LEA R6, P0, R19, R4, 0x6 ;  /* 0x0000000413067211 */ /* 0x000fe200078030ff */
[----:B------:R-:W-:Y:S02]  /*18a0*/  IMAD.MOV.U32 R11, RZ, RZ, c[0x0][0x1ac] ;  /* 0x00006b00ff0b7624 */ /* 0x000fe400078e00ff */
[----:B------:R-:W-:Y:S01]  /*18b0*/  IMAD.IADD R3, R7, 0x1, R18 ;  /* 0x0000000107037824 */ /* 0x000fe200078e0212 */
[----:B------:R-:W-:Y:S01]  /*18c0*/  SEL R18, R28, RZ, !P6 ;  /* 0x000000ff1c127207 */ /* 0x000fe20007000000 */
[----:B------:R-:W-:Y:S01]  /*18d0*/  IMAD.MOV.U32 R8, RZ, RZ, R10 ;  /* 0x000000ffff087224 */ /* 0x000fe200078e000a */
[----:B------:R-:W-:Y:S01]  /*18e0*/  LEA.HI.X R7, R19, R5, R11, 0x6, P0 ;  /* 0x0000000513077211 */ /* 0x000fe200000f340b */
[----:B------:R-:W-:Y:S01]  /*18f0*/  IMAD.SHL.U32 R10, R3, 0x2, RZ ;  /* 0x00000002030a7824 */ /* 0x000fe200078e00ff */
[----:B------:R-:W-:Y:S01]  /*1900*/  ISETP.GE.AND P0, PT, R2, c[0x0][0x19c], PT ;  /* 0x0000670002007a0c */ /* 0x000fe20003f06270 */
[----:B--2---:R-:W-:Y:S01]  /*1910*/  IMAD R12, R18, c[0x0][0x188], RZ ;  /* 0x00006200120c7a24 */ /* 0x004fe200078e02ff */
[----:B------:R-:W-:Y:S01]  /*1920*/  SEL R19, R79, RZ, !P6 ;  /* 0x000000ff4f137207 */ /* 0x000fe20007000000 */
[----:B------:R-:W-:Y:S01]  /*1930*/  IMAD.U32 R11, RZ, RZ, UR19 ;  /* 0x00000013ff0b7e24 */ /* 0x000fe2000f8e00ff */
[C---:B------:R-:W-:Y:S01]  /*1940*/  ISETP.LT.OR P4, PT, R0.reuse, 0x1, P0 ;  /* 0x000000010000780c */ /* 0x040fe20000781670 */
[----:B------:R1:W-:Y:S01]  /*1950*/  STL [R1+0x64], R10 ;  /* 0x0000640a01007387 */ /* 0x0003e20000100800 */
[----:B------:R-:W-:Y:S01]  /*1960*/  ISETP.LT.OR P6, PT, R0, 0x21, P0 ;  /* 0x000000210000780c */ /* 0x000fe200007c1670 */
[----:B------:R-:W-:Y:S01]  /*1970*/  IMAD R12, R19, c[0x0][0x18c], R12 ;  /* 0x00006300130c7a24 */ /* 0x000fe200078e020c */
[----:B------:R-:W-:Y:S01]  /*1980*/  ISETP.GE.AND P0, PT, R33, c[0x0][0x19c], PT ;  /* 0x0000670021007a0c */ /* 0x000fe20003f06270 */
[----:B------:R-:W-:Y:S01]  /*1990*/  IMAD.WIDE.U32 R14, R19, c[0x0][0x188], R8 ;  /* 0x00006200130e7a25 */ /* 0x000fe200078e0008 */
[----:B------:R-:W-:-:S03]  /*19a0*/  IADD3 R3, R10, 0x14180, RZ ;  /* 0x000141800a037810 */ /* 0x000fc60007ffe0ff */
[----:B------:R-:W-:Y:S02]  /*19b0*/  IMAD.U32 R11, RZ, RZ, UR5 ;  /* 0x00000005ff0b7e24 */ /* 0x000fe4000f8e00ff */
[----:B------:R-:W-:Y:S02]  /*19c0*/  IMAD.IADD R13, R15, 0x1, R12 ;  /* 0x000000010f0d7824 */ /* 0x000fe400078e020c */
[----:B------:R2:W-:Y:S01]  /*19d0*/  LDGSTS.E.BYPASS.LTC128B.128 [R42+0x80], [R4.64], !P4 ;  /* 0x00080000042a7fae */ /* 0x0005e2000e101d4a */
[C---:B------:R-:W-:Y:S01]  /*19e0*/  ISETP.LT.OR P4, PT, R0.reuse, 0x1, P1 ;  /* 0x000000010000780c */ /* 0x040fe20000f81670 */
[----:B------:R-:W-:Y:S02]  /*19f0*/  IMAD.MOV.U32 R8, RZ, RZ, R16 ;  /* 0x000000ffff087224 */ /* 0x000fe400078e0010 */
[----:B------:R2:W-:Y:S01]  /*1a00*/  LDGSTS.E.BYPASS.LTC128B.128 [R42+0x2080], [R4.64+0x80], !P3 ;  /* 0x02080080042a7fae */ /* 0x0005e2000d901d4a */
[----:B------:R-:W-:Y:S01]  /*1a10*/  ISETP.LT.OR P3, PT, R0, 0x21, P1 ;  /* 0x000000210000780c */ /* 0x000fe20000f61670 */
[----:B------:R-:W-:-:S02]  /*1a20*/  IMAD.IADD R9, R17, 0x1, R29 ;  /* 0x0000000111097824 */ /* 0x000fc400078e021d */
[C---:B------:R-:W-:Y:S02]  /*1a30*/  IMAD R28, R41.reuse, c[0x0][0x270], RZ ;  /* 0x00009c00291c7a24 */ /* 0x040fe400078e02ff */
[C---:B------:R-:W-:Y:S02]  /*1a40*/  IMAD R29, R41.reuse, c[0x0][0x288], RZ ;  /* 0x0000a200291d7a24 */ /* 0x040fe400078e02ff */
[----:B------:R-:W-:Y:S01]  /*1a50*/  IMAD R30, R41, c[0x0][0x238], RZ ;  /* 0x00008e00291e7a24 */ /* 0x000fe200078e02ff */
[----:B-1----:R-:W-:Y:S01]  /*1a60*/  IADD3 R10, R10, 0x141c0, RZ ;  /* 0x000141c00a0a7810 */ /* 0x002fe20007ffe0ff */
[----:B------:R2:W-:Y:S01]  /*1a70*/  LDGSTS.E.BYPASS.LTC128B.128 [R42+0x4080], [R4.64+0x100], !P4 ;  /* 0x04080100042a7fae */ /* 0x0005e2000e101d4a */
[C---:B------:R-:W-:Y:S01]  /*1a80*/  ISETP.LT.OR P4, PT, R0.reuse, 0x1, P0 ;  /* 0x000000010000780c */ /* 0x040fe20000781670 */
[----:B------:R-:W-:Y:S01]  /*1a90*/  IMAD.WIDE.U32 R8, R77, c[0x0][0x210], R8 ;  /* 0x000084004d087a25 */ /* 0x000fe200078e0008 */
[----:B------:R-:W-:Y:S02]  /*1aa0*/  @P5 IADD3 R10, R3, -0x40, RZ ;  /* 0xffffffc0030a5810 */ /* 0x000fe40007ffe0ff */
[C---:B------:R-:W-:Y:S01]  /*1ab0*/  ISETP.LT.OR P5, PT, R0.reuse, 0x21, P2 ;  /* 0x000000210000780c */ /* 0x040fe200017a1670 */
[----:B------:R-:W-:Y:S01]  /*1ac0*/  IMAD R28, R77, c[0x0][0x274], R28 ;  /* 0x00009d004d1c7a24 */ /* 0x000fe200078e021c */
[----:B------:R-:W-:Y:S01]  /*1ad0*/  ISETP.LT.OR P2, PT, R0, 0x21, P0 ;  /* 0x000000210000780c */ /* 0x000fe20000741670 */
[----:B------:R1:W-:Y:S01]  /*1ae0*/  STL [R1+0x68], R10 ;  /* 0x0000680a01007387 */ /* 0x0003e20000100800 */
[----:B------:R-:W-:-:S02]  /*1af0*/  IMAD.SHL.U32 R0, R23, 0x40, RZ ;  /* 0x0000004017007824 */ /* 0x000fc400078e00ff */
[C---:B------:R-:W-:Y:S01]  /*1b00*/  IMAD R29, R77.reuse, c[0x0][0x28c], R29 ;  /* 0x0000a3004d1d7a24 */ /* 0x040fe200078e021d */
[----:B------:R3:W-:Y:S01]  /*1b10*/  STL.64 [R1+0xa0], R14 ;  /* 0x0000a00e01007387 */ /* 0x0007e20000100a00 */
[----:B------:R-:W-:Y:S01]  /*1b20*/  IMAD R30, R77, c[0x0][0x23c], R30 ;  /* 0x00008f004d1e7a24 */ /* 0x000fe200078e021e */
[----:B------:R-:W-:Y:S02]  /*1b30*/  LOP3.LUT R16, R0, 0x1c0, RZ, 0xc0, !PT ;  /* 0x000001c000107812 */ /* 0x000fe400078ec0ff */
[----:B------:R2:W-:Y:S01]  /*1b40*/  LDGSTS.E.BYPASS.LTC128B.128 [R42+0x6080], [R4.64+0x180], !P4 ;  /* 0x06080180042a7fae */ /* 0x0005e2000e101d4a */
[----:B------:R-:W-:-:S03]  /*1b50*/  ISETP.GE.AND P4, PT, R2, c[0x0][0x16c], PT ;  /* 0x00005b0002007a0c */ /* 0x000fc60003f86270 */
[----:B------:R4:W-:Y:S01]  /*1b60*/  LDGSTS.E.BYPASS.LTC128B.128 [R42+0x1080], [R6.64], !P6 ;  /* 0x01080000062a7fae */ /* 0x0009e2000f101d4a */
[----:B------:R-:W-:-:S03]  /*1b70*/  ISETP.GT.AND P6, PT, R78, 0x7, PT ;  /* 0x000000074e00780c */ /* 0x000fc60003fc4270 */
[----:B------:R4:W-:Y:S01]  /*1b80*/  LDGSTS.E.BYPASS.LTC128B.128 [R42+0x3080], [R6.64+0x80], !P5 ;  /* 0x03080080062a7fae */ /* 0x0009e2000e901d4a */
[----:B------:R-:W-:-:S03]  /*1b90*/  ISETP.GE.AND P5, PT, R2, c[0x0][0x1fc], PT ;  /* 0x00007f0002007a0c */ /* 0x000fc60003fa6270 */
[----:B------:R4:W-:Y:S04]  /*1ba0*/  LDGSTS.E.BYPASS.LTC128B.128 [R42+0x5080], [R6.64+0x100], !P3 ;  /* 0x05080100062a7fae */ /* 0x0009e8000d901d4a */
[----:B------:R4:W-:Y:S01]  /*1bb0*/  LDGSTS.E.BYPASS.LTC128B.128 [R42+0x7080], [R6.64+0x180], !P2 ;  /* 0x07080180062a7fae */ /* 0x0009e2000d101d4a */
[----:B-1----:R-:W-:Y:S01]  /*1bc0*/  IMAD.U32 R10, RZ, RZ, UR18 ;  /* 0x00000012ff0a7e24 */ /* 0x002fe2000f8e00ff */
[----:B------:R-:W-:Y:S01]  /*1bd0*/  ISETP.LT.AND P2, PT, R43, UR4, PT ;  /* 0x000000042b007c0c */ /* 0x000fe2000bf41270 */
[----:B------:R-:W-:Y:S01]  /*1be0*/  ULDC.64 UR4, c[0x0][0x208] ;  /* 0x0000820000047ab9 */ /* 0x000fe20000000a00 */
[----:B------:R-:W0:Y:S01]  /*1bf0*/  LDGDEPBAR ;  /* 0x00000000000079af */ /* 0x000e220000000000 */
[----:B------:R-:W-:Y:S01]  /*1c00*/  USHF.L.U64.HI UR5, UR4, UR17, UR5 ;  /* 0x0000001104057299 */ /* 0x000fe20008010205 */
[----:B------:R-:W-:Y:S01]  /*1c10*/  LEA R3, P1, R10, R14, 0x5 ;  /* 0x0000000e0a037211 */ /* 0x000fe200078228ff */
[----:B------:R-:W-:Y:S01]  /*1c20*/  USHF.L.U32 UR4, UR4, 0x5, URZ ;  /* 0x0000000504047899 */ /* 0x000fe2000800063f */
[----:B------:R1:W-:Y:S01]  /*1c30*/  STL [R1+0xb8], R13 ;  /* 0x0000b80d01007387 */ /* 0x0003e20000100800 */
[----:B------:R-:W-:Y:S01]  /*1c40*/  ISETP.GE.OR P3, PT, R2, c[0x0][0x16c], !P2 ;  /* 0x00005b0002007a0c */ /* 0x000fe20005766670 */
[----:B------:R-:W-:Y:S01]  /*1c50*/  UIMAD UR5, UR5, UR12, URZ ;  /* 0x0000000c050572a4 */ /* 0x000fe2000f8e023f */
[----:B------:R-:W-:Y:S01]  /*1c60*/  LEA.HI.X R10, R10, R13, R11, 0x5, P1 ;  /* 0x0000000d0a0a7211 */ /* 0x000fe200008f2c0b */
[----:B--2---:R-:W-:Y:S01]  /*1c70*/  IMAD R4, R27, 0x800, R39 ;  /* 0x000008001b047824 */ /* 0x004fe200078e0227 */
[----:B------:R-:W-:Y:S01]  /*1c80*/  LEA R12, P0, R3, c[0x0][0x160], 0x1 ;  /* 0x00005800030c7a11 */ /* 0x000fe200078008ff */
[----:B------:R-:W-:Y:S01]  /*1c90*/  IMAD R11, R41, c[0x0][0x210], RZ ;  /* 0x00008400290b7a24 */ /* 0x000fe200078e02ff */
[----:B------:R-:W-:Y:S01]  /*1ca0*/  LOP3.LUT P1, RZ, R23, 0x4, RZ, 0xc0, !PT ;  /* 0x0000000417ff7812 */ /* 0x000fe2000782c0ff */
[----:B------:R-:W-:Y:S01]  /*1cb0*/  UIMAD UR5, UR13, UR4, UR5 ;  /* 0x000000040d0572a4 */ /* 0x000fe2000f8e0205 */
[----:B---3--:R-:W-:-:S04]  /*1cc0*/  IMAD.WIDE.U32 R14, R77, c[0x0][0x270], R20 ;  /* 0x00009c004d0e7a25 */ /* 0x008fc800078e0014 */
[C---:B------:R-:W-:Y:S02]  /*1cd0*/  IMAD R11, R77.reuse, c[0x0][0x214], R11 ;  /* 0x000085004d0b7a24 */ /* 0x040fe400078e020b */
[----:B------:R-:W-:Y:S02]  /*1ce0*/  IMAD.WIDE.U32 R20, R77, c[0x0][0x288], R20 ;  /* 0x0000a2004d147a25 */ /* 0x000fe400078e0014 */
[----:B------:R-:W-:Y:S02]  /*1cf0*/  CS2R R76, SRZ ;  /* 0x00000000004c7805 */ /* 0x000fe4000001ff00 */
[----:B----4-:R-:W-:Y:S01]  /*1d00*/  IMAD.MOV.U32 R7, RZ, RZ, 0x40 ;  /* 0x00000040ff077424 */ /* 0x010fe200078e00ff */
[----:B------:R-:W-:-:S04]  /*1d10*/  DEPBAR.LE SB0, 0x1 ;  /* 0x000080400000791a */ /* 0x000fc80000000000 */
[----:B------:R-:W-:Y:S01]  /*1d20*/  IMAD.IADD R5, R9, 0x1, R11 ;  /* 0x0000000109057824 */ /* 0x000fe200078e020b */
[----:B-1----:R-:W-:Y:S01]  /*1d30*/  LEA.HI.X R13, R3, c[0x0][0x164], R10, 0x1, P0 ;  /* 0x00005900030d7a11 */ /* 0x002fe200000f0c0a */
[----:B------:R-:W-:Y:S01]  /*1d40*/  BAR.SYNC.DEFER_BLOCKING 0x0 ;  /* 0x0000000000007b1d */ /* 0x000fe20000010000 */
[----:B------:R-:W-:Y:S01]  /*1d50*/  LOP3.LUT P0, RZ, R23, 0x2, RZ, 0xc0, !PT ;  /* 0x0000000217ff7812 */ /* 0x000fe2000780c0ff */
[----:B------:R-:W-:Y:S01]  /*1d60*/  IMAD.U32 R6, RZ, RZ, UR4 ;  /* 0x00000004ff067e24 */ /* 0x000fe2000f8e00ff */
[----:B------:R-:W-:Y:S01]  /*1d70*/  LOP3.LUT R3, R16, 0x8, R37, 0xf8, !PT ;  /* 0x0000000810037812 */ /* 0x000fe200078ef825 */
[----:B------:R-:W-:Y:S01]  /*1d80*/  IMAD.IADD R9, R15, 0x1, R28 ;  /* 0x000000010f097824 */ /* 0x000fe200078e021c */
[----:B------:R-:W-:Y:S01]  /*1d90*/  SHF.R.U32.HI R23, RZ, 0x3, R16 ;  /* 0x00000003ff177819 */ /* 0x000fe20000011610 */
[----:B------:R-:W-:Y:S01]  /*1da0*/  IMAD.IADD R15, R21, 0x1, R29 ;  /* 0x00000001150f7824 */ /* 0x000fe200078e021d */
[----:B------:R-:W-:Y:S01]  /*1db0*/  SEL R0, R142, 0xffffffe0, !P0 ;  /* 0xffffffe08e007807 */ /* 0x000fe20004000000 */
[----:B------:R-:W-:Y:S01]  /*1dc0*/  IMAD.IADD R11, R25, 0x1, R30 ;  /* 0x00000001190b7824 */ /* 0x000fe200078e021e */
[----:B------:R-:W-:Y:S01]  /*1dd0*/  LOP3.LUT R3, R3, R23, RZ, 0x3c, !PT ;  /* 0x0000001703037212 */ /* 0x000fe200078e3cff */
[----:B------:R-:W-:Y:S01]  /*1de0*/  USHF.R.S32.HI UR4, URZ, 0x1f, UR16 ;  /* 0x0000001f3f047899 */ /* 0x000fe20008011410 */
[----:B------:R-:W-:Y:S01]  /*1df0*/  ISETP.GE.OR P0, PT, R2, c[0x0][0x1fc], !P2 ;  /* 0x00007f0002007a0c */ /* 0x000fe20005706670 */
[----:B------:R-:W-:Y:S01]  /*1e00*/  IMAD.MOV.U32 R10, RZ, RZ, R24 ;  /* 0x000000ffff0a7224 */ /* 0x000fe200078e0018 */
[----:B------:R-:W-:Y:S01]  /*1e10*/  SEL R29, RZ, 0x1, P5 ;  /* 0x00000001ff1d7807 */ /* 0x000fe20002800000 */
[----:B------:R-:W-:Y:S01]  /*1e20*/  IMAD.IADD R2, R4, 0x1, R3 ;  /* 0x0000000104027824 */ /* 0x000fe200078e0203 */
[----:B------:R-:W-:Y:S01]  /*1e30*/  P2R R17, PR, RZ, 0x1 ;  /* 0x00000001ff117803 */ /* 0x000fe20000000000 */
[----:B------:R-:W-:Y:S01]  /*1e40*/  IMAD.MOV.U32 R4, RZ, RZ, R8 ;  /* 0x000000ffff047224 */ /* 0x000fe200078e0008 */
[----:B------:R-:W-:Y:S01]  /*1e50*/  ISETP.GE.OR P0, PT, R35, c[0x0][0x16c], !P2 ;  /* 0x00005b0023007a0c */ /* 0x000fe20005706670 */
[----:B------:R-:W-:Y:S01]  /*1e60*/  IMAD.SHL.U32 R49, R2, 0x2, RZ ;  /* 0x0000000202317824 */ /* 0x000fe200078e00ff */
[----:B------:R-:W-:Y:S01]  /*1e70*/  SEL R2, R7, 0xffffffc0, !P1 ;  /* 0xffffffc007027807 */ /* 0x000fe20004800000 */
[----:B------:R-:W-:Y:S01]  /*1e80*/  IMAD R3, R18, c[0x0][0x218], RZ ;  /* 0x0000860012037a24 */ /* 0x000fe200078e02ff */
[----:B------:R-:W-:Y:S01]  /*1e90*/  ISETP.GE.OR P1, PT, R33, c[0x0][0x16c], !P2 ;  /* 0x00005b0021007a0c */ /* 0x000fe20005726670 */
[C---:B------:R-:W-:Y:S01]  /*1ea0*/  IMAD.IADD R48, R49.reuse, 0x1, R0 ;  /* 0x0000000131307824 */ /* 0x040fe200078e0200 */
[----:B------:R-:W-:Y:S01]  /*1eb0*/  SHF.R.S32.HI R0, RZ, 0x1f, R26 ;  /* 0x0000001fff007819 */ /* 0x000fe2000001141a */
[----:B------:R-:W-:Y:S01]  /*1ec0*/  IMAD.IADD R43, R49, 0x1, R2 ;  /* 0x00000001312b7824 */ /* 0x000fe200078e0202 */
[----:B------:R-:W1:Y:S01]  /*1ed0*/  LDSM.16.M88.4 R164, [R49+0x8080] ;  /* 0x0080800031a4783b */ /* 0x000e620000000200 */
[----:B------:R-:W-:Y:S01]  /*1ee0*/  IMAD.IADD R41, R2, 0x1, R48 ;  /* 0x0000000102297824 */ /* 0x000fe200078e0230 */
[----:B------:R-:W-:Y:S01]  /*1ef0*/  LEA.HI R0, R0, R26, RZ, 0x2 ;  /* 0x0000001a00007211 */ /* 0x000fe200078f10ff */
[C---:B------:R-:W-:Y:S01]  /*1f00*/  IMAD R3, R19.reuse, c[0x0][0x21c], R3 ;  /* 0x0000870013037a24 */ /* 0x040fe200078e0203 */
[----:B------:R-:W2:Y:S01]  /*1f10*/  LDSM.16.M88.4 R168, [R48+0x8080] ;  /* 0x0080800030a8783b */ /* 0x000ea20000000200 */
[----:B------:R-:W-:Y:S01]  /*1f20*/  IMAD.WIDE.U32 R46, R19, c[0x0][0x218], R4 ;  /* 0x00008600132e7a25 */ /* 0x000fe200078e0004 */
[----:B------:R-:W-:-:S02]  /*1f30*/  ISETP.NE.AND P5, PT, R17, RZ, PT ;  /* 0x000000ff1100720c */ /* 0x000fc40003fa5270 */
[----:B------:R-:W3:Y:S01]  /*1f40*/  LDSM.16.M88.4 R172, [R43+0x8080] ;  /* 0x008080002bac783b */ /* 0x000ee20000000200 */
[----:B------:R-:W-:Y:S01]  /*1f50*/  IMAD.IADD R45, R47, 0x1, R3 ;  /* 0x000000012f2d7824 */ /* 0x000fe200078e0203 */
[----:B------:R-:W-:Y:S01]  /*1f60*/  LOP3.LUT R3, R0, 0x1ffffffc, RZ, 0xc0, !PT ;  /* 0x1ffffffc00037812 */ /* 0x000fe200078ec0ff */
[----:B------:R-:W-:Y:S01]  /*1f70*/  IMAD.MOV.U32 R44, RZ, RZ, R46 ;  /* 0x000000ffff2c7224 */ /* 0x000fe200078e002e */
[----:B------:R-:W4:Y:S01]  /*1f80*/  LDSM.16.M88.4 R176, [R41+0x8080] ;  /* 0x0080800029b0783b */ /* 0x000f220000000200 */
[----:B------:R-:W-:Y:S01]  /*1f90*/  IMAD.MOV.U32 R8, RZ, RZ, R14 ;  /* 0x000000ffff087224 */ /* 0x000fe200078e000e */
[----:B------:R-:W-:Y:S01]  /*1fa0*/  SEL R30, RZ, 0x1, P4 ;  /* 0x00000001ff1e7807 */ /* 0x000fe20002000000 */
[----:B------:R-:W-:Y:S01]  /*1fb0*/  IMAD.WIDE.U32 R6, R6, UR12, R44 ;  /* 0x0000000c06067c25 */ /* 0x000fe2000f8e002c */
[----:B------:R-:W1:Y:S01]  /*1fc0*/  LDSM.16.M88.4 R180, [R49+0xa080] ;  /* 0x00a0800031b4783b */ /* 0x000e620000000200 */
[----:B------:R-:W-:Y:S02]  /*1fd0*/  ISETP.GE.OR P4, PT, R34, c[0x0][0x1fc], !P2 ;  /* 0x00007f0022007a0c */ /* 0x000fe40005786670 */
[----:B------:R-:W-:Y:S01]  /*1fe0*/  IMAD.IADD R26, R26, 0x1, -R3 ;  /* 0x000000011a1a7824 */ /* 0x000fe200078e0a03 */
[----:B------:R-:W1:Y:S01]  /*1ff0*/  LDSM.16.M88.4 R184, [R48+0xa080] ;  /* 0x00a0800030b8783b */ /* 0x000e620000000200 */
[----:B------:R-:W-:Y:S01]  /*2000*/  IADD3 R0, R7, UR5, RZ ;  /* 0x0000000507007c10 */ /* 0x000fe2000fffe0ff */
[----:B------:R-:W-:Y:S01]  /*2010*/  IMAD.MOV.U32 R14, RZ, RZ, R20 ;  /* 0x000000ffff0e7224 */ /* 0x000fe200078e0014 */
[----:B------:R-:W-:Y:S01]  /*2020*/  UIADD3 UR5, UR15, 0x1, -UR9 ;  /* 0x000000010f057890 */ /* 0x000fe2000fffe809 */
[----:B------:R-:W1:Y:S01]  /*2030*/  LDSM.16.M88.4 R188, [R43+0xa080] ;  /* 0x00a080002bbc783b */ /* 0x000e620000000200 */
[----:B------:R-:W-:Y:S01]  /*2040*/  IMAD.WIDE.U32 R144, R19, c[0x0][0x240], R10 ;  /* 0x0000900013907a25 */ /* 0x000fe200078e000a */
[----:B------:R-:W-:-:S02]  /*2050*/  UIADD3 UR15, UR15, -UR8, URZ ;  /* 0x800000080f0f7290 */ /* 0x000fc4000fffe03f */
        /* <DEDUP_REMOVED lines=10> */
[----:B------:R-:W-:Y:S04]  /*2100*/  STL [R1+0x28], R49 ;  /* 0x0000283101007387 */ /* 0x000fe80000100800 */
[----:B------:R1:W-:Y:S04]  /*2110*/  STL [R1+0x2c], R48 ;  /* 0x00002c3001007387 */ /* 0x0003e80000100800 */
[----:B------:R2:W-:Y:S04]  /*2120*/  STL.64 [R1+0x98], R46 ;  /* 0x0000982e01007387 */ /* 0x0005e80000100a00 */
[----:B------:R-:W-:Y:S04]  /*2130*/  STL [R1+0x34], R43 ;  /* 0x0000342b01007387 */ /* 0x000fe80000100800 */
[----:B------:R-:W-:Y:S04]  /*2140*/  STL [R1+0x30], R41 ;  /* 0x0000302901007387 */ /* 0x000fe80000100800 */
[----:B------:R-:W-:Y:S01]  /*2150*/  @!PT LDS RZ, [RZ] ;  /* 0x00000000fffff984 */ /* 0x000fe20000000800 */
[----:B------:R-:W-:Y:S01]  /*2160*/  @!PT LDS RZ, [RZ] ;  /* 0x00000000fffff984 */ /* 0x000fe20000000800 */
[----:B------:R-:W-:Y:S01]  /*2170*/  @!PT LDS RZ, [RZ] ;  /* 0x00000000fffff984 */ /* 0x000fe20000000800 */
[----:B------:R3:W-:Y:S01]  /*2180*/  LDGSTS.E.BYPASS.LTC128B.128 [R42+0x8080], [R12.64], !P3 ;  /* 0x080800000c2a7fae */ /* 0x0007e2000d901d4a */
[----:B------:R-:W-:-:S03]  /*2190*/  ISETP.GE.OR P3, PT, R34, c[0x0][0x16c], !P2 ;  /* 0x00005b0022007a0c */ /* 0x000fc60005766670 */
[----:B------:R3:W-:Y:S01]  /*21a0*/  LDGSTS.E.BYPASS.LTC128B.128 [R42+0x9080], [R12.64+0x80], !P0 ;  /* 0x090800800c2a7fae */ /* 0x0007e2000c101d4a */
[----:B------:R-:W-:-:S03]  /*21b0*/  LEA R4, P0, R6, c[0x0][0x1f0], 0x1 ;  /* 0x00007c0006047a11 */ /* 0x000fc600078008ff */
[----:B------:R3:W-:Y:S01]  /*21c0*/  STL.64 [R1+0x80], R44 ;  /* 0x0000802c01007387 */ /* 0x0007e20000100a00 */
[----:B------:R-:W-:Y:S01]  /*21d0*/  LEA.HI.X R5, R6, c[0x0][0x1f4], R0, 0x1, P0 ;  /* 0x00007d0006057a11 */ /* 0x000fe200000f0c00 */
[C---:B------:R-:W-:Y:S01]  /*21e0*/  IMAD R0, R18.reuse, c[0x0][0x278], RZ ;  /* 0x00009e0012007a24 */ /* 0x040fe200078e02ff */
[----:B------:R-:W-:Y:S01]  /*21f0*/  ISETP.GE.AND P0, PT, R35, c[0x0][0x16c], PT ;  /* 0x00005b0023007a0c */ /* 0x000fe20003f06270 */
[----:B------:R-:W-:Y:S01]  /*2200*/  IMAD R6, R18, c[0x0][0x290], RZ ;  /* 0x0000a40012067a24 */ /* 0x000fe200078e02ff */
[----:B-1----:R-:W-:Y:S01]  /*2210*/  CS2R R48, SRZ ;  /* 0x0000000000307805 */ /* 0x002fe2000001ff00 */
[----:B------:R-:W-:Y:S01]  /*2220*/  IMAD R0, R19, c[0x0][0x27c], R0 ;  /* 0x00009f0013007a24 */ /* 0x000fe200078e0200 */
[----:B------:R-:W-:Y:S01]  /*2230*/  SEL R21, RZ, 0xffffffff, P0 ;  /* 0xffffffffff157807 */ /* 0x000fe20000000000 */
[----:B------:R1:W-:Y:S01]  /*2240*/  LDGSTS.E.BYPASS.LTC128B.128 [R42+0xa080], [R12.64+0x100], !P3 ;  /* 0x0a0801000c2a7fae */ /* 0x0003e2000d901d4a */
[----:B------:R-:W-:Y:S01]  /*2250*/  ISETP.GE.AND P0, PT, R33, c[0x0][0x16c], PT ;  /* 0x00005b0021007a0c */ /* 0x000fe20003f06270 */
[----:B------:R-:W-:Y:S01]  /*2260*/  IMAD R17, R19, c[0x0][0x294], R6 ;  /* 0x0000a50013117a24 */ /* 0x000fe200078e0206 */
[----:B------:R-:W-:Y:S01]  /*2270*/  ISETP.GE.AND P3, PT, R35, c[0x0][0x1fc], PT ;  /* 0x00007f0023007a0c */ /* 0x000fe20003f66270 */
[----:B------:R1:W-:Y:S01]  /*2280*/  LDGSTS.E.BYPASS.LTC128B.128 [R42+0xb080], [R12.64+0x180], !P1 ;  /* 0x0b0801800c2a7fae */ /* 0x0003e2000c901d4a */
[----:B------:R-:W-:Y:S01]  /*2290*/  SEL R25, RZ, 0x8, P0 ;  /* 0x00000008ff197807 */ /* 0x000fe20000000000 */
[----:B------:R-:W-:Y:S01]  /*22a0*/  IMAD.SHL.U32 R6, R22, 0x10, RZ ;  /* 0x0000001016067824 */ /* 0x000fe200078e00ff */
[----:B------:R-:W-:Y:S01]  /*22b0*/  ISETP.GE.AND P1, PT, R34, c[0x0][0x16c], PT ;  /* 0x00005b0022007a0c */ /* 0x000fe20003f26270 */
[----:B------:R-:W-:Y:S01]  /*22c0*/  IMAD R18, R18, c[0x0][0x240], RZ ;  /* 0x0000900012127a24 */ /* 0x000fe200078e02ff */
[----:B------:R-:W-:Y:S01]  /*22d0*/  SEL R20, RZ, 0xffffffff, P3 ;  /* 0xffffffffff147807 */ /* 0x000fe20001800000 */
[----:B--2---:R-:W-:Y:S01]  /*22e0*/  CS2R R46, SRZ ;  /* 0x00000000002e7805 */ /* 0x004fe2000001ff00 */
[----:B------:R-:W-:Y:S01]  /*22f0*/  SEL R28, RZ, 0x4, P1 ;  /* 0x00000004ff1c7807 */ /* 0x000fe20000800000 */
[----:B------:R-:W-:Y:S01]  /*2300*/  IMAD R141, R19, c[0x0][0x244], R18 ;  /* 0x00009100138d7a24 */ /* 0x000fe200078e0212 */
[----:B------:R-:W-:-:S02]  /*2310*/  ISETP.GE.AND P1, PT, R34, c[0x0][0x1fc], PT ;  /* 0x00007f0022007a0c */ /* 0x000fc40003f26270 */
[----:B------:R-:W-:Y:S02]  /*2320*/  LOP3.LUT R16, R16, 0x10, R6, 0xf8, !PT ;  /* 0x0000001010107812 */ /* 0x000fe400078ef806 */
[----:B------:R-:W-:Y:S01]  /*2330*/  SEL R24, RZ, 0x4, P1 ;  /* 0x00000004ff187807 */ /* 0x000fe20000800000 */
[----:B---3--:R-:W-:Y:S01]  /*2340*/  IMAD.WIDE.U32 R44, R19, c[0x0][0x278], R8 ;  /* 0x00009e00132c7a25 */ /* 0x008fe200078e0008 */
[----:B------:R-:W-:Y:S02]  /*2350*/  ISETP.GE.OR P1, PT, R35, c[0x0][0x1fc], !P2 ;  /* 0x00007f0023007a0c */ /* 0x000fe40005726670 */
[----:B------:R-:W-:Y:S01]  /*2360*/  ISETP.GE.OR P3, PT, R33, c[0x0][0x1fc], !P2 ;  /* 0x00007f0021007a0c */ /* 0x000fe20005766670 */
[----:B------:R-:W-:Y:S01]  /*2370*/  IMAD.IADD R39, R45, 0x1, R0 ;  /* 0x000000012d277824 */ /* 0x000fe200078e0200 */
[----:B------:R-:W-:Y:S01]  /*2380*/  @!P6 IADD3 R0, P0, R44, UR16, RZ ;  /* 0x000000102c00ec10 */ /* 0x000fe2000ff1e0ff */
[----:B------:R2:W-:Y:S01]  /*2390*/  STL.64 [R1+0x90], R44 ;  /* 0x0000902c01007387 */ /* 0x0005e20000100a00 */
[----:B------:R-:W-:-:S02]  /*23a0*/  CS2R R34, SRZ ;  /* 0x0000000000227805 */ /* 0x000fc4000001ff00 */
[----:B------:R-:W-:Y:S01]  /*23b0*/  @!P6 IADD3.X R3, R39, UR4, RZ, P0, !PT ;  /* 0x000000042703ec10 */ /* 0x000fe200087fe4ff */
[----:B------:R3:W-:Y:S01]  /*23c0*/  STL [R1+0xb0], R39 ;  /* 0x0000b02701007387 */ /* 0x0007e20000100800 */
[----:B------:R-:W-:Y:S01]  /*23d0*/  @!P6 LEA R8, P0, R0, c[0x0][0x258], 0x2 ;  /* 0x000096000008ea11 */ /* 0x000fe200078010ff */
[----:B-1----:R-:W-:-:S03]  /*23e0*/  IMAD.SHL.U32 R13, R27, 0x20, RZ ;  /* 0x000000201b0d7824 */ /* 0x002fc600078e00ff */
[----:B------:R-:W-:Y:S02]  /*23f0*/  @!P6 LEA.HI.X R9, R0, c[0x0][0x25c], R3, 0x2, P0 ;  /* 0x000097000009ea11 */ /* 0x000fe400000f1403 */
[----:B------:R-:W-:Y:S02]  /*2400*/  LOP3.LUT R0, R38, 0xffffffe0, RZ, 0xc0, !PT ;  /* 0xffffffe026007812 */ /* 0x000fe400078ec0ff */
[----:B------:R-:W-:Y:S02]  /*2410*/  LOP3.LUT R3, R40, 0xfffffff0, RZ, 0xc0, !PT ;  /* 0xfffffff028037812 */ /* 0x000fe400078ec0ff */
[----:B------:R-:W-:Y:S01]  /*2420*/  ISETP.GE.AND P0, PT, R33, c[0x0][0x1fc], PT ;  /* 0x00007f0021007a0c */ /* 0x000fe20003f06270 */
[C---:B------:R-:W-:Y:S01]  /*2430*/  IMAD.IADD R0, R78.reuse, 0x1, -R0 ;  /* 0x000000014e007824 */ /* 0x040fe200078e0a00 */
[----:B------:R-:W-:Y:S01]  /*2440*/  CS2R R40, SRZ ;  /* 0x0000000000287805 */ /* 0x000fe2000001ff00 */
[----:B------:R-:W-:-:S03]  /*2450*/  IMAD.IADD R3, R78, 0x1, -R3 ;  /* 0x000000014e037824 */ /* 0x000fc600078e0a03 */
[----:B------:R-:W-:Y:S02]  /*2460*/  SHF.R.S32.HI R7, RZ, 0x1f, R0 ;  /* 0x0000001fff077819 */ /* 0x000fe40000011400 */
[----:B------:R-:W-:Y:S02]  /*2470*/  SHF.R.S32.HI R12, RZ, 0x1f, R3 ;  /* 0x0000001fff0c7819 */ /* 0x000fe40000011403 */
[----:B------:R-:W-:Y:S02]  /*2480*/  LEA.HI R7, R7, R0, RZ, 0x2 ;  /* 0x0000000007077211 */ /* 0x000fe400078f10ff */
[----:B------:R-:W-:Y:S01]  /*2490*/  LEA.HI R12, R12, R3, RZ, 0x3 ;  /* 0x000000030c0c7211 */ /* 0x000fe200078f18ff */
[----:B--2---:R-:W-:Y:S01]  /*24a0*/  IMAD.WIDE.U32 R44, R19, c[0x0][0x290], R14 ;  /* 0x0000a400132c7a25 */ /* 0x004fe200078e000e */
[----:B------:R-:W-:Y:S01]  /*24b0*/  LEA.HI.SX32 R6, R7, R6, 0x1e ;  /* 0x0000000607067211 */ /* 0x000fe200078ff2ff */
[----:B---3--:R-:W-:Y:S01]  /*24c0*/  CS2R R38, SRZ ;  /* 0x0000000000267805 */ /* 0x008fe2000001ff00 */
[----:B------:R-:W-:Y:S01]  /*24d0*/  LOP3.LUT R10, R12, 0xfffffff8, RZ, 0xc0, !PT ;  /* 0xfffffff80c0a7812 */ /* 0x000fe200078ec0ff */
[----:B------:R-:W-:Y:S01]  /*24e0*/  IMAD.IADD R15, R45, 0x1, R17 ;  /* 0x000000012d0f7824 */ /* 0x000fe200078e0211 */
[----:B------:R-:W-:Y:S01]  /*24f0*/  LOP3.LUT R11, R7, 0x7ffffffc, RZ, 0xc0, !PT ;  /* 0x7ffffffc070b7812 */ /* 0x000fe200078ec0ff */
[----:B------:R-:W-:Y:S01]  /*2500*/  STL.64 [R1+0x88], R44 ;  /* 0x0000882c01007387 */ /* 0x000fe20000100a00 */
[----:B------:R-:W-:Y:S01]  /*2510*/  IMAD.SHL.U32 R7, R21, 0x2, RZ ;  /* 0x0000000215077824 */ /* 0x000fe200078e00ff */
[----:B------:R-:W-:Y:S01]  /*2520*/  LOP3.LUT R14, R31, 0x20, R13, 0xf8, !PT ;  /* 0x000000201f0e7812 */ /* 0x000fe200078ef80d */
[----:B------:R-:W-:Y:S01]  /*2530*/  IMAD.IADD R3, R3, 0x1, -R10 ;  /* 0x0000000103037824 */ /* 0x000fe200078e0a0a */
[----:B------:R-:W-:Y:S01]  /*2540*/  STL.64 [R1+0xa8], R144 ;  /* 0x0000a89001007387 */ /* 0x000fe20000100a00 */
[----:B------:R-:W-:Y:S01]  /*2550*/  IMAD.IADD R10, R0, 0x1, -R11 ;  /* 0x00000001000a7824 */ /* 0x000fe200078e0a0b */
[----:B------:R-:W-:Y:S01]  /*2560*/  LOP3.LUT R0, R16, 0x8, R37, 0xf8, !PT ;  /* 0x0000000810007812 */ /* 0x000fe200078ef825 */
[----:B------:R-:W-:Y:S01]  /*2570*/  IMAD.SHL.U32 R11, R20, 0x2, RZ ;  /* 0x00000002140b7824 */ /* 0x000fe200078e00ff */
[----:B------:R1:W-:Y:S01]  /*2580*/  STL [R1+0x58], R6 ;  /* 0x0000580601007387 */ /* 0x0003e20000100800 */
[----:B------:R-:W-:Y:S01]  /*2590*/  LOP3.LUT R7, R7, 0x2, R30, 0xe2, !PT ;  /* 0x0000000207077812 */ /* 0x000fe200078ee21e */
[----:B------:R-:W-:Y:S01]  /*25a0*/  IMAD R140, R26, 0x4, R10 ;  /* 0x000000041a8c7824 */ /* 0x000fe200078e020a */
[----:B------:R-:W-:Y:S01]  /*25b0*/  LOP3.LUT R13, R0, R23, RZ, 0x3c, !PT ;  /* 0x00000017000d7212 */ /* 0x000fe200078e3cff */
[----:B------:R2:W-:Y:S01]  /*25c0*/  STL [R1+0x7c], R15 ;  /* 0x00007c0f01007387 */ /* 0x0005e20000100800 */
[----:B------:R-:W-:Y:S01]  /*25d0*/  LOP3.LUT R11, R11, 0x2, R29, 0xe2, !PT ;  /* 0x000000020b0b7812 */ /* 0x000fe200078ee21d */
[----:B------:R-:W-:Y:S01]  /*25e0*/  IMAD.SHL.U32 R140, R140, 0x2, RZ ;  /* 0x000000028c8c7824 */ /* 0x000fe200078e00ff */
[----:B------:R-:W-:Y:S01]  /*25f0*/  LOP3.LUT P2, RZ, R3, 0x4, RZ, 0xc0, !PT ;  /* 0x0000000403ff7812 */ /* 0x000fe2000784c0ff */
[----:B------:R-:W-:Y:S01]  /*2600*/  CS2R R30, SRZ ;  /* 0x00000000001e7805 */ /* 0x000fe2000001ff00 */
[----:B------:R-:W-:Y:S01]  /*2610*/  CS2R R22, SRZ ;  /* 0x0000000000167805 */ /* 0x000fe2000001ff00 */
[----:B------:R-:W-:Y:S01]  /*2620*/  CS2R R20, SRZ ;  /* 0x0000000000147805 */ /* 0x000fe2000001ff00 */
[----:B------:R-:W-:Y:S01]  /*2630*/  CS2R R18, SRZ ;  /* 0x0000000000127805 */ /* 0x000fe2000001ff00 */
[----:B------:R-:W-:Y:S01]  /*2640*/  CS2R R16, SRZ ;  /* 0x0000000000107805 */ /* 0x000fe2000001ff00 */
[----:B-1----:R-:W-:-:S05]  /*2650*/  @!P6 IMAD.SHL.U32 R6, R78, 0x10, RZ ;  /* 0x000000104e06e824 */ /* 0x002fca00078e00ff */
[----:B------:R1:W-:Y:S04]  /*2660*/  @!P6 LDGSTS.E.BYPASS.LTC128B.128 [R6+0x14080], [R8.64] ;  /* 0x140800000806efae */ /* 0x0003e8000b901d4a */
[----:B------:R-:W0:Y:S04]  /*2670*/  LDGDEPBAR ;  /* 0x00000000000079af */ /* 0x000e280000000000 */
[----:B------:R3:W-:Y:S04]  /*2680*/  LDGSTS.E.BYPASS.LTC128B.128 [R42+0x10080], [R4.64], !P5 ;  /* 0x10080000042a7fae */ /* 0x0007e8000e901d4a */
[----:B------:R3:W-:Y:S01]  /*2690*/  LDGSTS.E.BYPASS.LTC128B.128 [R42+0x11080], [R4.64+0x80], !P1 ;  /* 0x11080080042a7fae */ /* 0x0007e2000c901d4a */
[C---:B------:R-:W-:Y:S01]  /*26a0*/  LOP3.LUT P1, RZ, R3.reuse, 0x2, RZ, 0xc0, !PT ;  /* 0x0000000203ff7812 */ /* 0x040fe2000782c0ff */
[----:B------:R-:W-:-:S02]  /*26b0*/  IMAD.SHL.U32 R3, R3, 0x40, RZ ;  /* 0x0000004003037824 */ /* 0x000fc400078e00ff */
[----:B------:R3:W-:Y:S04]  /*26c0*/  LDGSTS.E.BYPASS.LTC128B.128 [R42+0x12080], [R4.64+0x100], !P4 ;  /* 0x12080100042a7fae */ /* 0x0007e8000e101d4a */
[----:B------:R3:W-:Y:S01]  /*26d0*/  LDGSTS.E.BYPASS.LTC128B.128 [R42+0x13080], [R4.64+0x180], !P3 ;  /* 0x13080180042a7fae */ /* 0x0007e2000d901d4a */
[----:B-1----:R-:W-:Y:S02]  /*26e0*/  SEL R8, RZ, 0x8, P0 ;  /* 0x00000008ff087807 */ /* 0x002fe40000000000 */
[----:B------:R-:W-:Y:S02]  /*26f0*/  IADD3 R0, P0, R44, UR16, RZ ;  /* 0x000000102c007c10 */ /* 0x000fe4000ff1e0ff */
[----:B------:R-:W-:Y:S01]  /*2700*/  LOP3.LUT R9, R25, R7, R28, 0xfe, !PT ;  /* 0x0000000719097212 */ /* 0x000fe200078efe1c */
[----:B------:R-:W-:Y:S01]  /*2710*/  CS2R R44, SRZ ;  /* 0x00000000002c7805 */ /* 0x000fe2000001ff00 */
[----:B------:R-:W-:Y:S01]  /*2720*/  IADD3.X R6, R15, UR4, RZ, P0, !PT ;  /* 0x000000040f067c10 */ /* 0x000fe200087fe4ff */
[----:B------:R-:W-:Y:S01]  /*2730*/  ULDC UR4, c[0x0][0x2a0] ;  /* 0x0000a80000047ab9 */ /* 0x000fe20000000800 */
[----:B------:R-:W-:Y:S01]  /*2740*/  LOP3.LUT R7, R8, R11, R24, 0xfe, !PT ;  /* 0x0000000b08077212 */ /* 0x000fe200078efe18 */
[----:B------:R-:W-:Y:S01]  /*2750*/  STL [R1+0x60], R9 ;  /* 0x0000600901007387 */ /* 0x000fe20000100800 */
[C---:B------:R-:W-:Y:S01]  /*2760*/  LEA R10, P0, R0.reuse, c[0x0][0x280], 0x2 ;  /* 0x0000a000000a7a11 */ /* 0x040fe200078010ff */
[----:B------:R-:W-:Y:S01]  /*2770*/  IMAD.SHL.U32 R8, R27, 0x8, RZ ;  /* 0x000000081b087824 */ /* 0x000fe200078e00ff */
[----:B------:R-:W-:Y:S01]  /*2780*/  ULOP3.LUT UR4, URZ, UR4, URZ, 0x33, !UPT ;  /* 0x000000043f047292 */ /* 0x000fe2000f8e333f */
[----:B------:R1:W-:Y:S01]  /*2790*/  STL [R1+0x5c], R7 ;  /* 0x00005c0701007387 */ /* 0x0003e20000100800 */
[----:B------:R-:W-:Y:S01]  /*27a0*/  LEA.HI.X R11, R0, c[0x0][0x284], R6, 0x2, P0 ;  /* 0x0000a100000b7a11 */ /* 0x000fe200000f1406 */
[----:B------:R-:W-:Y:S01]  /*27b0*/  IMAD.SHL.U32 R6, R12, 0x40, RZ ;  /* 0x000000400c067824 */ /* 0x000fe200078e00ff */
[----:B------:R-:W-:Y:S01]  /*27c0*/  LOP3.LUT R0, R3, 0x1c0, RZ, 0xc0, !PT ;  /* 0x000001c003007812 */ /* 0x000fe200078ec0ff */
[----:B------:R-:W-:Y:S01]  /*27d0*/  CS2R R28, SRZ ;  /* 0x00000000001c7805 */ /* 0x000fe2000001ff00 */
[----:B------:R-:W-:Y:S01]  /*27e0*/  ISETP.GE.AND P0, PT, R78, 0x8, PT ;  /* 0x000000084e00780c */ /* 0x000fe20003f06270 */
[----:B------:R-:W-:Y:S01]  /*27f0*/  CS2R R24, SRZ ;  /* 0x0000000000187805 */ /* 0x000fe2000001ff00 */
[----:B------:R-:W-:Y:S01]  /*2800*/  SHF.R.U32.HI R3, RZ, 0x3, R0 ;  /* 0x00000003ff037819 */ /* 0x000fe20000011600 */
[----:B---3--:R-:W-:Y:S01]  /*2810*/  CS2R R42, SRZ ;  /* 0x00000000002a7805 */ /* 0x008fe2000001ff00 */
[----:B------:R-:W-:-:S02]  /*2820*/  LOP3.LUT R8, R0, 0x8, R8, 0xf8, !PT ;  /* 0x0000000800087812 */ /* 0x000fc400078ef808 */
[----:B------:R-:W-:Y:S02]  /*2830*/  LOP3.LUT R6, R6, 0xfffffe00, RZ, 0xc0, !PT ;  /* 0xfffffe0006067812 */ /* 0x000fe400078ec0ff */
[----:B------:R-:W-:Y:S02]  /*2840*/  LOP3.LUT R12, R3, R14, R0, 0x1e, !PT ;  /* 0x0000000e030c7212 */ /* 0x000fe400078e1e00 */
[----:B------:R-:W-:Y:S01]  /*2850*/  LOP3.LUT R8, R8, R3, RZ, 0x3c, !PT ;  /* 0x0000000308087212 */ /* 0x000fe200078e3cff */
[----:B--2---:R-:W-:Y:S01]  /*2860*/  CS2R R14, SRZ ;  /* 0x00000000000e7805 */ /* 0x004fe2000001ff00 */
[----:B------:R-:W-:Y:S01]  /*2870*/  SEL R4, R142, 0xffffffe0, !P2 ;  /* 0xffffffe08e047807 */ /* 0x000fe20005000000 */
[----:B-1----:R-:W-:Y:S02]  /*2880*/  IMAD.SHL.U32 R7, R36, 0x8, RZ ;  /* 0x0000000824077824 */ /* 0x002fe400078e00ff */
[----:B------:R-:W-:-:S03]  /*2890*/  CS2R R36, SRZ ;  /* 0x0000000000247805 */ /* 0x000fc6000001ff00 */
[----:B------:R-:W-:Y:S01]  /*28a0*/  LOP3.LUT R7, R0, 0x38, R7, 0xf8, !PT ;  /* 0x0000003800077812 */ /* 0x000fe200078ef807 */
[C---:B------:R-:W-:Y:S02]  /*28b0*/  IMAD R0, R27.reuse, 0x200, R13 ;  /* 0x000002001b007824 */ /* 0x040fe400078e020d */
[----:B------:R-:W-:Y:S01]  /*28c0*/  IMAD R27, R27, 0x1000, R6 ;  /* 0x000010001b1b7824 */ /* 0x000fe200078e0206 */
[----:B------:R-:W-:Y:S02]  /*28d0*/  LOP3.LUT R9, R7, R3, RZ, 0x3c, !PT ;  /* 0x0000000307097212 */ /* 0x000fe400078e3cff */
[-C--:B------:R-:W-:Y:S01]  /*28e0*/  LOP3.LUT R7, R12, R6.reuse, RZ, 0xfc, !PT ;  /* 0x000000060c077212 */ /* 0x080fe200078efcff */
[----:B------:R-:W-:Y:S01]  /*28f0*/  IMAD.MOV.U32 R12, RZ, RZ, 0x10 ;  /* 0x00000010ff0c7424 */ /* 0x000fe200078e00ff */
[CC--:B------:R-:W-:Y:S02]  /*2900*/  IADD3 R3, R8.reuse, R6.reuse, R32 ;  /* 0x0000000608037210 */ /* 0x0c0fe40007ffe020 */
[----:B------:R-:W-:Y:S01]  /*2910*/  LOP3.LUT R6, R8, R6, RZ, 0xfc, !PT ;  /* 0x0000000608067212 */ /* 0x000fe200078efcff */
[----:B------:R-:W-:Y:S01]  /*2920*/  IMAD.IADD R8, R27, 0x1, R9 ;  /* 0x000000011b087824 */ /* 0x000fe200078e0209 */
[----:B------:R-:W-:Y:S01]  /*2930*/  SEL R5, R12, 0xfffffff0, !P1 ;  /* 0xfffffff00c057807 */ /* 0x000fe20004800000 */
[----:B------:R-:W-:Y:S01]  /*2940*/  @!P0 IMAD.SHL.U32 R9, R78, 0x10, RZ ;  /* 0x000000104e098824 */ /* 0x000fe200078e00ff */
[----:B------:R-:W-:Y:S01]  /*2950*/  CS2R R32, SRZ ;  /* 0x0000000000207805 */ /* 0x000fe2000001ff00 */
[----:B------:R-:W-:Y:S01]  /*2960*/  CS2R R78, SRZ ;  /* 0x00000000004e7805 */ /* 0x000fe2000001ff00 */
[----:B------:R-:W-:Y:S01]  /*2970*/  CS2R R26, SRZ ;  /* 0x00000000001a7805 */ /* 0x000fe2000001ff00 */
[----:B------:R-:W-:Y:S01]  /*2980*/  CS2R R12, SRZ ;  /* 0x00000000000c7805 */ /* 0x000fe2000001ff00 */
[----:B------:R1:W-:Y:S04]  /*2990*/  @!P0 LDGSTS.E.BYPASS.LTC128B.128 [R9+0x14100], [R10.64] ;  /* 0x141000000a098fae */ /* 0x0003e8000b901d4a */
[----:B------:R-:W0:Y:S01]  /*29a0*/  LDGDEPBAR ;  /* 0x00000000000079af */ /* 0x000e220000000000 */
[----:B-1----:R-:W-:-:S02]  /*29b0*/  IMAD.U32 R9, RZ, RZ, UR5 ;  /* 0x00000005ff097e24 */ /* 0x002fc4000f8e00ff */
[----:B------:R-:W-:Y:S02]  /*29c0*/  IMAD.IADD R10, R145, 0x1, R141 ;  /* 0x00000001910a7824 */ /* 0x000fe400078e028d */
[C---:B------:R-:W-:Y:S01]  /*29d0*/  IMAD R11, R0.reuse, 0x2, R2 ;  /* 0x00000002000b7824 */ /* 0x040fe200078e0202 */
[----:B------:R-:W-:Y:S01]  /*29e0*/  IADD3 R9, R9, -UR8, -R140 ;  /* 0x8000000809097c10 */ /* 0x000fe2000fffe88c */
[----:B------:R-:W-:Y:S01]  /*29f0*/  IMAD.SHL.U32 R2, R0, 0x2, RZ ;  /* 0x0000000200027824 */ /* 0x000fe200078e00ff */
[----:B------:R1:W-:Y:S02]  /*2a00*/  STL [R1+0xb4], R10 ;  /* 0x0000b40a01007387 */ /* 0x0003e40000100800 */
[C---:B------:R-:W-:Y:S02]  /*2a10*/  IADD3 R0, R9.reuse, UR4, RZ ;  /* 0x0000000409007c10 */ /* 0x040fe4000fffe0ff */
[----:B------:R-:W-:Y:S04]  /*2a20*/  STL [R1+0x70], R140 ;  /* 0x0000708c01007387 */ /* 0x000fe80000100800 */
[----:B------:R-:W-:Y:S04]  /*2a30*/  STL [R1+0x38], R11 ;  /* 0x0000380b01007387 */ /* 0x000fe80000100800 */
[----:B------:R2:W-:Y:S01]  /*2a40*/  STL [R1+0x3c], R2 ;  /* 0x00003c0201007387 */ /* 0x0005e20000100800 */
[----:B-1----:R-:W-:-:S05]  /*2a50*/  IADD3 R10, R9, c[0x0][0x2a4], RZ ;  /* 0x0000a900090a7a10 */ /* 0x002fca0007ffe0ff */
[----:B------:R1:W-:Y:S04]  /*2a60*/  STL [R1+0x6c], R10 ;  /* 0x00006c0a01007387 */ /* 0x0003e80000100800 */
[----:B------:R3:W-:Y:S01]  /*2a70*/  STL [R1+0x78], R0 ;  /* 0x0000780001007387 */ /* 0x0007e20000100800 */
[----:B--2---:R-:W-:-:S04]  /*2a80*/  IMAD.SHL.U32 R2, R3, 0x2, RZ ;  /* 0x0000000203027824 */ /* 0x004fc800078e00ff */
[----:B------:R-:W-:-:S04]  /*2a90*/  IMAD R3, R5, 0x2, R2 ;  /* 0x0000000205037824 */ /* 0x000fc800078e0202 */
[----:B------:R-:W-:Y:S01]  /*2aa0*/  IMAD R252, R4, 0x2, R3 ;  /* 0x0000000204fc7824 */ /* 0x000fe200078e0203 */
[----:B-1----:R-:W-:Y:S02]  /*2ab0*/  LEA R10, R6, 0x15180, 0x1 ;  /* 0x00015180060a7811 */ /* 0x002fe400078e08ff */
[----:B------:R-:W-:Y:S01]  /*2ac0*/  LEA R6, R8, 0x80, 0x1 ;  /* 0x0000008008067811 */ /* 0x000fe200078e08ff */
[----:B---3--:R-:W-:Y:S02]  /*2ad0*/  IMAD.SHL.U32 R0, R7, 0x2, RZ ;  /* 0x0000000207007824 */ /* 0x008fe400078e00ff */
[----:B------:R-:W-:Y:S01]  /*2ae0*/  STL [R1+0x40], R10 ;  /* 0x0000400a01007387 */ /* 0x000fe20000100800 */
[----:B------:R-:W-:-:S03]  /*2af0*/  IMAD R7, R4, 0x2, R2 ;  /* 0x0000000204077824 */ /* 0x000fc600078e0202 */
[----:B------:R1:W-:Y:S04]  /*2b00*/  STL [R1+0x24], R6 ;  /* 0x0000240601007387 */ /* 0x0003e80000100800 */
[----:B------:R-:W-:Y:S01]  /*2b10*/  STL [R1+0x20], R7 ;  /* 0x0000200701007387 */ /* 0x000fe20000100800 */
[--C-:B-1----:R-:W-:Y:S02]  /*2b20*/  IMAD R6, R5, 0x2, R10.reuse ;  /* 0x0000000205067824 */ /* 0x102fe400078e020a */
[C---:B------:R-:W-:Y:S02]  /*2b30*/  IMAD R5, R4.reuse, 0x2, R10 ;  /* 0x0000000204057824 */ /* 0x040fe400078e020a */
[----:B------:R-:W-:Y:S01]  /*2b40*/  IMAD R4, R4, 0x2, R6 ;  /* 0x0000000204047824 */ /* 0x000fe200078e0206 */
[----:B------:R-:W-:Y:S04]  /*2b50*/  STL [R1+0x44], R6 ;  /* 0x0000440601007387 */ /* 0x000fe80000100800 */
[----:B------:R-:W-:Y:S04]  /*2b60*/  STL [R1+0x4c], R5 ;  /* 0x00004c0501007387 */ /* 0x000fe80000100800 */
[----:B------:R1:W-:Y:S02]  /*2b70*/  STL [R1+0x48], R4 ;  /* 0x0000480401007387 */ /* 0x0003e40000100800 */
[----:B-1----:R-:W-:-:S05]  /*2b80*/  IADD3 R4, -R140, UR14, RZ ;  /* 0x0000000e8c047c10 */ /* 0x002fca000fffe1ff */
[----:B----4-:R1:W-:Y:S02]  /*2b90*/  STL [R1+0x74], R4 ;  /* 0x0000740401007387 */ /* 0x0103e40000100800 */
.L_x_248:
[----:B-1----:R-:W2:Y:S01]  /*2ba0*/  LDL R151, [R1+0x28] ;  /* 0x0000280001977983 */ /* 0x002ea20000100800 */
[----:B------:R-:W-:Y:S04]  /*2bb0*/  DEPBAR.LE SB0, 0x0 ;  /* 0x000080000000791a */ /* 0x000fe80000000000 */
[----:B------:R-:W3:Y:S04]  /*2bc0*/  LDL R150, [R1+0x2c] ;  /* 0x00002c0001967983 */ /* 0x000ee80000100800 */
[----:B------:R-:W4:Y:S04]  /*2bd0*/  LDL R149, [R1+0x34] ;  /* 0x0000340001957983 */ /* 0x000f280000100800 */
[----:B-----5:R-:W5:Y:S04]  /*2be0*/  LDL R154, [R1+0x20] ;  /* 0x00002000019a7983 */ /* 0x020f680000100800 */
[----:B------:R-:W4:Y:S04]  /*2bf0*/  LDL R148, [R1+0x30] ;  /* 0x0000300001947983 */ /* 0x000f280000100800 */
[----:B------:R-:W-:Y:S06]  /*2c00*/  BAR.SYNC.DEFER_BLOCKING 0x0 ;  /* 0x0000000000007b1d */ /* 0x000fec0000010000 */
[----:B------:R-:W-:Y:S04]  /*2c10*/  LDSM.16.M88.4 R8, [R2+0x8080] ;  /* 0x008080000208783b */ /* 0x000fe80000000200 */
[----:B------:R-:W4:Y:S04]  /*2c20*/  LDL R229, [R1+0x58] ;  /* 0x0000580001e57983 */ /* 0x000f280000100800 */
[----:B------:R-:W4:Y:S04]  /*2c30*/  LDL R163, [R1+0x74] ;  /* 0x0000740001a37983 */ /* 0x000f280000100800 */
[----:B--2---:R-:W2:Y:S04]  /*2c40*/  LDSM.16.M88.4 R140, [R151+0x80] ;  /* 0x00008000978c783b */ /* 0x004ea80000000200 */
[----:B---3--:R-:W-:Y:S01]  /*2c50*/  LDSM.16.M88.4 R144, [R150+0x80] ;  /* 0x000080009690783b */ /* 0x008fe20000000200 */
[C---:B-12---:R-:W-:Y:S08]  /*2c60*/  HMMA.16816.F32 R4, R8.reuse, R140, RZ ;  /* 0x0000008c0804723c */ /* 0x046ff000000018ff */
[----:B------:R-:W-:Y:S01]  /*2c70*/  HMMA.16816.F32 R8, R8, R142, RZ ;  /* 0x0000008e0808723c */ /* 0x000fe200000018ff */
[----:B------:R-:W1:Y:S04]  /*2c80*/  LDSM.16.M88.4 R140, [R3+0x8080] ;  /* 0x00808000038c783b */ /* 0x000e680000000200 */
[----:B----4-:R-:W-:Y:S04]  /*2c90*/  LDS R152, [R229.X4+0x14080] ;  /* 0x01408000e5987984 */ /* 0x010fe80000004800 */
[----:B------:R-:W-:Y:S07]  /*2ca0*/  LDS R153, [R229.X4+0x140a0] ;  /* 0x0140a000e5997984 */ /* 0x000fee0000004800 */
[C---:B-1----:R-:W-:Y:S08]  /*2cb0*/  HMMA.16816.F32 R4, R140.reuse, R144, R4 ;  /* 0x000000908c04723c */ /* 0x042ff00000001804 */
[----:B------:R-:W-:Y:S01]  /*2cc0*/  HMMA.16816.F32 R8, R140, R146, R8 ;  /* 0x000000928c08723c */ /* 0x000fe20000001808 */
[----:B-----5:R-:W-:Y:S04]  /*2cd0*/  LDSM.16.M88.4 R140, [R154+0x8080] ;  /* 0x008080009a8c783b */ /* 0x020fe80000000200 */
[----:B------:R-:W1:Y:S11]  /*2ce0*/  LDSM.16.M88.4 R144, [R149+0x80] ;  /* 0x000080009590783b */ /* 0x000e760000000200 */
[C---:B-1----:R-:W-:Y:S08]  /*2cf0*/  HMMA.16816.F32 R4, R140.reuse, R144, R4 ;  /* 0x000000908c04723c */ /* 0x042ff00000001804 */
[----:B------:R-:W-:Y:S01]  /*2d00*/  HMMA.16816.F32 R8, R140, R146, R8 ;  /* 0x000000928c08723c */ /* 0x000fe20000001808 */
[----:B------:R-:W-:Y:S04]  /*2d10*/  LDSM.16.M88.4 R140, [R252+0x8080] ;  /* 0x00808000fc8c783b */ /* 0x000fe80000000200 */
        /* <DEDUP_REMOVED lines=36> */
[----:B------:R1:W2:Y:S04]  /*2f60*/  LDSM.16.M88.4 R144, [R151+0x6080] ;  /* 0x006080009790783b */ /* 0x0002a80000000200 */
[----:B-1----:R-:W3:Y:S07]  /*2f70*/  LDL R151, [R1+0x6c] ;  /* 0x00006c0001977983 */ /* 0x002eee0000100800 */
[C---:B--2---:R-:W-:Y:S08]  /*2f80*/  HMMA.16816.F32 R4, R140.reuse, R144, R4 ;  /* 0x000000908c04723c */ /* 0x044ff00000001804 */
[----:B------:R-:W-:Y:S01]  /*2f90*/  HMMA.16816.F32 R8, R140, R146, R8 ;  /* 0x000000928c08723c */ /* 0x000fe20000001808 */
[----:B------:R-:W-:Y:S04]  /*2fa0*/  LDSM.16.M88.4 R140, [R3+0xb080] ;  /* 0x00b08000038c783b */ /* 0x000fe80000000200 */
[----:B------:R-:W1:Y:S11]  /*2fb0*/  LDSM.16.M88.4 R144, [R150+0x6080] ;  /* 0x006080009690783b */ /* 0x000e760000000200 */
[C---:B-1----:R-:W-:Y:S08]  /*2fc0*/  HMMA.16816.F32 R4, R140.reuse, R144, R4 ;  /* 0x000000908c04723c */ /* 0x042ff00000001804 */
[----:B------:R-:W-:Y:S01]  /*2fd0*/  HMMA.16816.F32 R8, R140, R146, R8 ;  /* 0x000000928c08723c */ /* 0x000fe20000001808 */
[----:B------:R1:W-:Y:S04]  /*2fe0*/  LDSM.16.M88.4 R144, [R149+0x6080] ;  /* 0x006080009590783b */ /* 0x0003e80000000200 */
[----:B------:R-:W2:Y:S04]  /*2ff0*/  LDSM.16.M88.4 R140, [R154+0xb080] ;  /* 0x00b080009a8c783b */ /* 0x000ea80000000200 */
[----:B-1----:R-:W4:Y:S07]  /*3000*/  LDL R149, [R1+0x78] ;  /* 0x0000780001957983 */ /* 0x002f2e0000100800 */
[C---:B--2---:R-:W-:Y:S08]  /*3010*/  HMMA.16816.F32 R4, R140.reuse, R144, R4 ;  /* 0x000000908c04723c */ /* 0x044ff00000001804 */
[----:B------:R-:W-:Y:S01]  /*3020*/  HMMA.16816.F32 R8, R140, R146, R8 ;  /* 0x000000928c08723c */ /* 0x000fe20000001808 */
[----:B------:R-:W-:Y:S04]  /*3030*/  LDSM.16.M88.4 R140, [R252+0xb080] ;  /* 0x00b08000fc8c783b */ /* 0x000fe80000000200 */
[----:B------:R1:W2:Y:S02]  /*3040*/  LDSM.16.M88.4 R144, [R148+0x6080] ;  /* 0x006080009490783b */ /* 0x0002a40000000200 */
[----:B-1----:R-:W-:Y:S04]  /*3050*/  MOV R148, c[0x0][0x2a8] ;  /* 0x0000aa0000947a02 */ /* 0x002fe80000000f00 */
[----:B------:R-:W-:Y:S05]  /*3060*/  ISETP.GE.AND P1, PT, R148, 0x1, PT ;  /* 0x000000019400780c */ /* 0x000fea0003f26270 */
[C---:B--2---:R-:W-:Y:S08]  /*3070*/  HMMA.16816.F32 R4, R140.reuse, R144, R4 ;  /* 0x000000908c04723c */ /* 0x044ff00000001804 */
[----:B------:R-:W-:Y:S11]  /*3080*/  HMMA.16816.F32 R8, R140, R146, R8 ;  /* 0x000000928c08723c */ /* 0x000ff60000001808 */
[----:B------:R-:W-:Y:S05]  /*3090*/  @!UPT UIADD3 URZ, URZ, URZ, URZ ;  /* 0x0000003f3f3ff290 */ /* 0x000fea000fffe03f */
[----:B------:R-:W-:Y:S02]  /*30a0*/  FMUL.FTZ R5, R5, c[0x0][0x2b4] ;  /* 0x0000ad0005057a20 */ /* 0x000fe40000410000 */
[----:B------:R-:W-:Y:S02]  /*30b0*/  FMUL.FTZ R4, R4, c[0x0][0x2b4] ;  /* 0x0000ad0004047a20 */ /* 0x000fe40000410000 */
[----:B------:R1:W2:Y:S01]  /*30c0*/  MUFU.TANH R157, R5 ;  /* 0x00000005009d7308 */ /* 0x0002a20000002400 */
        /* <DEDUP_REMOVED lines=10> */
[----:B------:R1:W1:Y:S10]  /*3170*/  MUFU.TANH R161, R7 ;  /* 0x0000000700a17308 */ /* 0x0002740000002400 */
[----:B------:R1:W1:Y:S10]  /*3180*/  MUFU.TANH R156, R8 ;  /* 0x00000008009c7308 */ /* 0x0002740000002400 */
[----:B------:R1:W1:Y:S10]  /*3190*/  MUFU.TANH R155, R9 ;  /* 0x00000009009b7308 */ /* 0x0002740000002400 */
[----:B------:R1:W1:Y:S10]  /*31a0*/  MUFU.TANH R160, R10 ;  /* 0x0000000a00a07308 */ /* 0x0002740000002400 */
[----:B------:R1:W1:Y:S01]  /*31b0*/  MUFU.TANH R159, R11 ;  /* 0x0000000b009f7308 */ /* 0x0002620000002400 */
[-C--:B---3--:R-:W-:Y:S04]  /*31c0*/  IADD3 R150, R151, R5.reuse, RZ ;  /* 0x0000000597967210 */ /* 0x088fe80007ffe0ff */
[----:B------:R-:W-:Y:S02]  /*31d0*/  IMNMX R150, R163, R150, PT ;  /* 0x00000096a3967217 */ /* 0x000fe40003800200 */
[----:B----4-:R-:W-:Y:S01]  /*31e0*/  IADD3 R148, R149, R5, RZ ;  /* 0x0000000595947210 */ /* 0x010fe20007ffe0ff */
[----:B------:R-:W-:-:S05]  /*31f0*/  @!P1 BRA `(.L_x_238) ;  /* 0x000001a000009947 */ /* 0x000fca0003800000 */
[----:B-12---:R-:W-:Y:S01]  /*3200*/  IADD3 R4, R5, UR15, RZ ;  /* 0x0000000f05047c10 */ /* 0x006fe2000fffe0ff */
[----:B------:R-:W-:Y:S03]  /*3210*/  BSSY B0, `(.L_x_239) ;  /* 0x0000011000007945 */ /* 0x000fe60003800000 */
[----:B------:R-:W-:Y:S11]  /*3220*/  ISETP.GT.AND P0, PT, R4, -0x1, PT ;  /* 0xffffffff0400780c */ /* 0x000ff60003f04270 */
[----:B------:R-:W-:Y:S02]  /*3230*/  @!UPT UIADD3 URZ, URZ, URZ, URZ ;  /* 0x0000003f3f3ff290 */ /* 0x000fe4000fffe03f */
[----:B------:R-:W-:-:S05]  /*3240*/  @P0 BRA `(.L_x_240) ;  /* 0x0000008000000947 */ /* 0x000fca0003800000 */
[----:B------:R-:W-:Y:S01]  /*3250*/  LOP3.LUT R4, RZ, R4, RZ, 0x33, !PT ;  /* 0x00000004ff047212 */ /* 0x000fe200078e33ff */
[----:B------:R-:W-:Y:S05]  /*3260*/  IMAD.MOV.U32 R6, RZ, RZ, c[0x0][0x2a8] ;  /* 0x0000aa00ff067624 */ /* 0x000fea00078e00ff */
[----:B------:R-:W-:Y:S11]  /*3270*/  ISETP.NE.AND P0, PT, R6, 0x1, PT ;  /* 0x000000010600780c */ /* 0x000ff60003f05270 */
[----:B------:R-:W-:Y:S02]  /*3280*/  @!UPT UIADD3 URZ, URZ, URZ, URZ ;  /* 0x0000003f3f3ff290 */ /* 0x000fe4000fffe03f */
[----:B------:R-:W-:Y:S05]  /*3290*/  @P0 IMAD.HI.U32 R6, R4, c[0x0][0x2ac], RZ ;  /* 0x0000ab0004060a27 */ /* 0x000fea00078e00ff */
[----:B------:R-:W-:Y:S04]  /*32a0*/  @P0 SHF.R.U32.HI R4, RZ, c[0x0][0x2b0], R6 ;  /* 0x0000ac00ff040a19 */ /* 0x000fe80000011606 */
[----:B------:R-:W-:Y:S01]  /*32b0*/  LOP3.LUT R4, RZ, R4, RZ, 0x33, !PT ;  /* 0x00000004ff047212 */ /* 0x000fe200078e33ff */
[----:B------:R-:W-:-:S05]  /*32c0*/  BRA `(.L_x_241) ;  /* 0x0000005000007947 */ /* 0x000fca0003800000 */
.L_x_240:
[----:B------:R-:W-:Y:S04]  /*32d0*/  MOV R6, c[0x0][0x2a8] ;  /* 0x0000aa0000067a02 */ /* 0x000fe80000000f00 */
[----:B------:R-:W-:Y:S11]  /*32e0*/  ISETP.NE.AND P0, PT, R6, 0x1, PT ;  /* 0x000000010600780c */ /* 0x000ff60003f05270 */
[----:B------:R-:W-:Y:S02]  /*32f0*/  @!UPT UIADD3 URZ, URZ, URZ, URZ ;  /* 0x0000003f3f3ff290 */ /* 0x000fe4000fffe03f */
[----:B------:R-:W-:Y:S05]  /*3300*/  @P0 IMAD.HI.U32 R6, R4, c[0x0][0x2ac], RZ ;  /* 0x0000ab0004060a27 */ /* 0x000fea00078e00ff */
[----:B------:R-:W-:Y:S02]  /*3310*/  @P0 SHF.R.U32.HI R4, RZ, c[0x0][0x2b0], R6 ;  /* 0x0000ac00ff040a19 */ /* 0x000fe40000011606 */
.L_x_241:
[----:B------:R-:W-:Y:S05]  /*3320*/  BSYNC B0 ;  /* 0x0000000000007941 */ /* 0x000fea0003800000 */
.L_x_239:
[----:B------:R-:W2:Y:S01]  /*3330*/  LDL R7, [R1+0x70] ;  /* 0x0000700001077983 */ /* 0x000ea20000100800 */
[----:B------:R-:W-:Y:S04]  /*3340*/  IMAD.MOV.U32 R6, RZ, RZ, c[0x0][0x2a8] ;  /* 0x0000aa00ff067624 */ /* 0x000fe800078e00ff */
[----:B------:R-:W-:Y:S04]  /*3350*/  IMAD R4, R4, R6, -UR9 ;  /* 0x8000000904047e24 */ /* 0x000fe8000f8e0206 */
[----:B--2---:R-:W-:Y:S05]  /*3360*/  IMAD.IADD R4, R4, 0x1, -R7 ;  /* 0x0000000104047824 */ /* 0x004fea00078e0a07 */
[----:B------:R-:W-:Y:S02]  /*3370*/  IMNMX R148, R148, R4, !PT ;  /* 0x0000000494947217 */ /* 0x000fe40007800200 */
[----:B------:R-:W-:Y:S04]  /*3380*/  IADD3 R4, R4, c[0x0][0x2a8], RZ ;  /* 0x0000aa0004047a10 */ /* 0x000fe80007ffe0ff */
[----:B------:R-:W-:Y:S02]  /*3390*/  IMNMX R150, R150, R4, PT ;  /* 0x0000000496967217 */ /* 0x000fe40003800200 */
.L_x_238:
[----:B-12---:R-:W-:Y:S05]  /*33a0*/  IADD3 R4, R5, 0x8, RZ ;  /* 0x0000000805047810 */ /* 0x006fea0007ffe0ff */
[--C-:B------:R-:W-:Y:S02]  /*33b0*/  IMAD.IADD R151, R151, 0x1, R4.reuse ;  /* 0x0000000197977824 */ /* 0x100fe400078e0204 */
[----:B------:R-:W-:Y:S03]  /*33c0*/  IMAD.IADD R149, R149, 0x1, R4 ;  /* 0x0000000195957824 */ /* 0x000fe600078e0204 */
[----:B------:R-:W-:Y:S01]  /*33d0*/  IMNMX R151, R163, R151, PT ;  /* 0x00000097a3977217 */ /* 0x000fe20003800200 */
[----:B------:R-:W-:-:S05]  /*33e0*/  @!P1 BRA `(.L_x_242) ;  /* 0x000001a000009947 */ /* 0x000fca0003800000 */
[----:B------:R-:W-:Y:S01]  /*33f0*/  IADD3 R4, R4, UR15, RZ ;  /* 0x0000000f04047c10 */ /* 0x000fe2000fffe0ff */
        /* <DEDUP_REMOVED lines=12> */
.L_x_244:
[----:B------:R-:W-:Y:S04]  /*34c0*/  MOV R5, c[0x0][0x2a8] ;  /* 0x0000aa0000057a02 */ /* 0x000fe80000000f00 */
[----:B------:R-:W-:Y:S11]  /*34d0*/  ISETP.NE.AND P0, PT, R5, 0x1, PT ;  /* 0x000000010500780c */ /* 0x000ff60003f05270 */
[----:B------:R-:W-:Y:S02]  /*34e0*/  @!UPT UIADD3 URZ, URZ, URZ, URZ ;  /* 0x0000003f3f3ff290 */ /* 0x000fe4000fffe03f */
[----:B------:R-:W-:Y:S05]  /*34f0*/  @P0 IMAD.HI.U32 R5, R4, c[0x0][0x2ac], RZ ;  /* 0x0000ab0004050a27 */ /* 0x000fea00078e00ff */
[----:B------:R-:W-:Y:S02]  /*3500*/  @P0 SHF.R.U32.HI R4, RZ, c[0x0][0x2b0], R5 ;  /* 0x0000ac00ff040a19 */ /* 0x000fe40000011605 */
.L_x_245:
[----:B------:R-:W-:Y:S05]  /*3510*/  BSYNC B0 ;  /* 0x0000000000007941 */ /* 0x000fea0003800000 */
.L_x_243:
[----:B------:R-:W2:Y:S01]  /*3520*/  LDL R6, [R1+0x70] ;  /* 0x0000700001067983 */ /* 0x000ea20000100800 */
[----:B------:R-:W-:Y:S04]  /*3530*/  IMAD.MOV.U32 R5, RZ, RZ, c[0x0][0x2a8] ;  /* 0x0000aa00ff057624 */ /* 0x000fe800078e00ff */
[----:B------:R-:W-:Y:S04]  /*3540*/  IMAD R4, R4, R5, -UR9 ;  /* 0x8000000904047e24 */ /* 0x000fe8000f8e0205 */
[----:B--2---:R-:W-:Y:S05]  /*3550*/  IMAD.IADD R4, R4, 0x1, -R6 ;  /* 0x0000000104047824 */ /* 0x004fea00078e0a06 */
[----:B------:R-:W-:Y:S02]  /*3560*/  IMNMX R149, R149, R4, !PT ;  /* 0x0000000495957217 */ /* 0x000fe40007800200 */
[----:B------:R-:W-:Y:S04]  /*3570*/  IADD3 R4, R4, c[0x0][0x2a8], RZ ;  /* 0x0000aa0004047a10 */ /* 0x000fe80007ffe0ff */
[----:B------:R-:W-:Y:S02]  /*3580*/  IMNMX R151, R151, R4, PT ;  /* 0x0000000497977217 */ /* 0x000fe40003800200 */
.L_x_242:
[----:B------:R-:W-:Y:S04]  /*3590*/  DEPBAR.LE SB0, 0x0 ;  /* 0x000080000000791a */ /* 0x000fe80000000000 */
[----:B------:R-:W-:Y:S01]  /*35a0*/  BAR.SYNC.DEFER_BLOCKING 0x0 ;  /* 0x0000000000007b1d */ /* 0x000fe20000010000 */
[----:B------:R-:W-:Y:S01]  /*35b0*/  PLOP3.LUT P2, PT, PT, PT, UP1, 0x80, 0x0 ;  /* 0x000000000000781c */ /* 0x000fe20003f4f018 */
[----:B------:R-:W-:Y:S03]  /*35c0*/  UIADD3 UR13, UR12, 0x1, URZ ;  /* 0x000000010c0d7890 */ /* 0x000fe6000fffe03f */
[----:B------:R-:W-:Y:S01]  /*35d0*/  ISETP.GT.AND P0, PT, R148, RZ, P2 ;  /* 0x000000ff9400720c */ /* 0x000fe20001704270 */
[----:B------:R-:W-:Y:S01]  /*35e0*/  UISETP.GE.AND UP0, UPT, UR13, UR7, UPT ;  /* 0x000000070d00728c */ /* 0x000fe2000bf06270 */
[----:B------:R-:W-:Y:S02]  /*35f0*/  ISETP.GT.AND P1, PT, R149, 0x20, P2 ;  /* 0x000000209500780c */ /* 0x000fe40001724270 */
[----:B------:R-:W-:Y:S02]  /*3600*/  ISETP.LT.OR P0, PT, R150, 0x1, P0 ;  /* 0x000000019600780c */ /* 0x000fe40000701670 */
[----:B------:R-:W-:Y:S02]  /*3610*/  ISETP.LT.OR P1, PT, R151, 0x21, P1 ;  /* 0x000000219700780c */ /* 0x000fe40000f21670 */
[----:B------:R-:W-:Y:S01]  /*3620*/  PLOP3.LUT P5, PT, PT, PT, UP0, 0x80, 0x0 ;  /* 0x000000000000781c */ /* 0x000fe20003faf008 */
[----:B------:R-:W1:Y:S05]  /*3630*/  LDSM.16.M88.4 R8, [R2+0x10080] ;  /* 0x010080000208783b */ /* 0x000e6a0000000200 */
        /* <DEDUP_REMOVED lines=91> */
[----:B------:R-:W-:Y:S01]  /*3bf0*/  ISETP.GT.AND P0, PT, R149, 0x21, P2 ;  /* 0x000000219500780c */ /* 0x000fe20001704270 */
[----:B-1----:R1:W3:Y:S01]  /*3c00*/  LDS R144, [R229.X4+0x14100] ;  /* 0x01410000e5907984 */ /* 0x0022e20000004800 */
[--C-:B------:R-:W-:Y:S02]  /*3c10*/  FADD.FTZ R11, R11, -R140.reuse ;  /* 0x8000008c0b0b7221 */ /* 0x100fe40000010000 */
[--C-:B------:R-:W-:Y:S01]  /*3c20*/  FFMA.FTZ R141, R141, c[0x0][0x29c], -R153.reuse ;  /* 0x0000a7008d8d7a23 */ /* 0x100fe20000010899 */
[----:B------:R-:W-:Y:S01]  /*3c30*/  ISETP.LT.OR P0, PT, R151, 0x22, P0 ;  /* 0x000000229700780c */ /* 0x000fe20000701670 */
[----:B------:R-:W4:Y:S01]  /*3c40*/  LDL R149, [R1+0x68] ;  /* 0x0000680001957983 */ /* 0x000f220000100800 */
[----:B------:R-:W-:Y:S02]  /*3c50*/  FADD.FTZ R10, R10, -R140 ;  /* 0x8000008c0a0a7221 */ /* 0x000fe40000010000 */
[----:B------:R2:W2:Y:S01]  /*3c60*/  MUFU.EX2 R148, R141 ;  /* 0x0000008d00947308 */ /* 0x0004a20000000800 */
[----:B------:R-:W-:Y:S01]  /*3c70*/  FSEL R142, R159, -INF , !P0 ;  /* 0xff8000009f8e7808 */ /* 0x000fe20004000000 */
[----:B------:R-:W-:Y:S01]  /*3c80*/  FFMA.FTZ R140, -R162, R162, 1 ;  /* 0x3f800000a28c7423 */ /* 0x000fe200000101a2 */
        /* <DEDUP_REMOVED lines=111> */
[----:B---3--:R-:W3:Y:S01]  /*4380*/  LDL.64 R248, [R1+0x80] ;  /* 0x0000800001f87983 */ /* 0x008ee20000100a00 */
[----:B------:R-:W-:Y:S03]  /*4390*/  USHF.R.S32.HI UR14, URZ, 0x1f, UR13 ;  /* 0x0000001f3f0e7899 */ /* 0x000fe6000801140d */
[----:B------:R2:W-:Y:S01]  /*43a0*/  STL [R1+0xc0], R0 ;  /* 0x0000c00001007387 */ /* 0x0005e20000100800 */
[----:B------:R-:W-:Y:S01]  /*43b0*/  UIMAD UR14, UR14, UR4, URZ ;  /* 0x000000040e0e72a4 */ /* 0x000fe2000f8e023f */
[----:B------:R-:W-:Y:S01]  /*43c0*/  IMAD.U32 R245, RZ, RZ, UR16 ;  /* 0x00000010fff57e24 */ /* 0x000fe2000f8e00ff */
[----:B------:R-:W-:Y:S01]  /*43d0*/  UIMAD UR4, UR13, -0x20, UR8 ;  /* 0xffffffe00d0478a4 */ /* 0x000fe2000f8e0208 */
[----:B------:R-:W3:Y:S01]  /*43e0*/  LDL.64 R250, [R1+0x88] ;  /* 0x0000880001fa7983 */ /* 0x000ee20000100a00 */
[----:B------:R-:W-:Y:S01]  /*43f0*/  UIMAD UR14, UR13, UR5, UR14 ;  /* 0x000000050d0e72a4 */ /* 0x000fe2000f8e020e */
[----:B------:R-:W-:Y:S03]  /*4400*/  IMAD.U32 R244, RZ, RZ, UR16 ;  /* 0x00000010fff47e24 */ /* 0x000fe6000f8e00ff */
[----:B------:R-:W-:Y:S01]  /*4410*/  UIADD3 UR14, UR17, UR14, URZ ;  /* 0x0000000e110e7290 */ /* 0x000fe2000fffe03f */
[----:B--2---:R-:W2:Y:S04]  /*4420*/  S2R R0, SR_TID.X ;  /* 0x0000000000007919 */ /* 0x004ea80000002100 */
[----:B----4-:R-:W4:Y:S01]  /*4430*/  LDL R247, [R1+0x50] ;  /* 0x0000500001f77983 */ /* 0x010f220000100800 */
[----:B------:R-:W-:Y:S01]  /*4440*/  LEA R245, P0, R245, R246, 0x5 ;  /* 0x000000f6f5f57211 */ /* 0x000fe200078028ff */
[----:B------:R-:W-:Y:S02]  /*4450*/  IMAD.U32 R246, RZ, RZ, UR14 ;  /* 0x0000000efff67e24 */ /* 0x000fe4000f8e00ff */
[----:B---3--:R-:W3:Y:S03]  /*4460*/  LDL R248, [R1+0x7c] ;  /* 0x00007c0001f87983 */ /* 0x008ee60000100800 */
[----:B------:R-:W-:Y:S02]  /*4470*/  LEA.HI.X R246, R244, R249, R246, 0x5, P0 ;  /* 0x000000f9f4f67211 */ /* 0x000fe400000f2cf6 */
[C---:B------:R-:W-:Y:S02]  /*4480*/  LEA R244, P0, R245.reuse, c[0x0][0x1f0], 0x1 ;  /* 0x00007c00f5f47a11 */ /* 0x040fe400078008ff */
[----:B--2---:R-:W-:Y:S02]  /*4490*/  SHF.R.S32.HI R249, RZ, 0x1f, R0 ;  /* 0x0000001ffff97819 */ /* 0x004fe40000011400 */
[----:B------:R-:W-:Y:S02]  /*44a0*/  LEA.HI.X R245, R245, c[0x0][0x1f4], R246, 0x1, P0 ;  /* 0x00007d00f5f57a11 */ /* 0x000fe400000f0cf6 */
[----:B------:R-:W2:Y:S01]  /*44b0*/  LDL R246, [R1+0x5c] ;  /* 0x00005c0001f67983 */ /* 0x000ea20000100800 */
[----:B------:R-:W-:Y:S03]  /*44c0*/  LEA.HI R249, R249, R0, RZ, 0x3 ;  /* 0x00000000f9f97211 */ /* 0x000fe600078f18ff */
[----:B------:R1:W5:Y:S01]  /*44d0*/  LDL.LU R0, [R1+0xc0] ;  /* 0x0000c00001007983 */ /* 0x0003620000300800 */
[----:B------:R-:W-:Y:S02]  /*44e0*/  SHF.R.S32.HI R249, RZ, 0x3, R249 ;  /* 0x00000003fff97819 */ /* 0x000fe400000114f9 */
[C---:B--2---:R-:W-:Y:S02]  /*44f0*/  LOP3.LUT P2, RZ, R246.reuse, 0x1, RZ, 0xc0, !PT ;  /* 0x00000001f6ff7812 */ /* 0x044fe4000784c0ff */
[C---:B------:R-:W-:Y:S02]  /*4500*/  LOP3.LUT P1, RZ, R246.reuse, 0x2, RZ, 0xc0, !PT ;  /* 0x00000002f6ff7812 */ /* 0x040fe4000782c0ff */
[C---:B------:R-:W-:Y:S02]  /*4510*/  ISETP.GE.OR P4, PT, R249.reuse, UR4, !P2 ;  /* 0x00000004f9007c0c */ /* 0x040fe4000d786670 */
[C---:B------:R-:W-:Y:S02]  /*4520*/  ISETP.GE.OR P2, PT, R249.reuse, UR4, !P1 ;  /* 0x00000004f9007c0c */ /* 0x040fe4000cf46670 */
[C---:B------:R-:W-:Y:S02]  /*4530*/  LOP3.LUT P0, RZ, R246.reuse, 0x4, RZ, 0xc0, !PT ;  /* 0x00000004f6ff7812 */ /* 0x040fe4000780c0ff */
[----:B------:R-:W-:Y:S02]  /*4540*/  LOP3.LUT P3, RZ, R246, 0x8, RZ, 0xc0, !PT ;  /* 0x00000008f6ff7812 */ /* 0x000fe4000786c0ff */
[C---:B------:R-:W-:Y:S02]  /*4550*/  ISETP.GE.OR P1, PT, R249.reuse, UR4, !P0 ;  /* 0x00000004f9007c0c */ /* 0x040fe4000c726670 */
[----:B------:R-:W-:Y:S03]  /*4560*/  ISETP.GE.OR P0, PT, R249, UR4, !P3 ;  /* 0x00000004f9007c0c */ /* 0x000fe6000df06670 */
[----:B------:R-:W-:Y:S01]  /*4570*/  @!PT LDS RZ, [RZ] ;  /* 0x00000000fffff984 */ /* 0x000fe20000000800 */
[----:B------:R-:W-:Y:S01]  /*4580*/  @!PT LDS RZ, [RZ] ;  /* 0x00000000fffff984 */ /* 0x000fe20000000800 */
[----:B------:R-:W-:Y:S01]  /*4590*/  @!PT LDS RZ, [RZ] ;  /* 0x00000000fffff984 */ /* 0x000fe20000000800 */
[----:B----4-:R2:W-:Y:S04]  /*45a0*/  LDGSTS.E.BYPASS.LTC128B.128 [R247+0x10080], [R244.64], !P4 ;  /* 0x10080000f4f77fae */ /* 0x0105e8000e101d4a */
[----:B------:R2:W-:Y:S04]  /*45b0*/  LDGSTS.E.BYPASS.LTC128B.128 [R247+0x11080], [R244.64+0x80], !P2 ;  /* 0x11080080f4f77fae */ /* 0x0005e8000d101d4a */
[----:B------:R2:W-:Y:S04]  /*45c0*/  LDGSTS.E.BYPASS.LTC128B.128 [R247+0x12080], [R244.64+0x100], !P1 ;  /* 0x12080100f4f77fae */ /* 0x0005e8000c901d4a */
[----:B------:R2:W-:Y:S04]  /*45d0*/  LDGSTS.E.BYPASS.LTC128B.128 [R247+0x13080], [R244.64+0x180], !P0 ;  /* 0x13080180f4f77fae */ /* 0x0005e8000c101d4a */
[----:B--2---:R-:W2:Y:S01]  /*45e0*/  S2R R247, SR_TID.X ;  /* 0x0000000000f77919 */ /* 0x004ea20000002100 */
[----:B------:R-:W-:Y:S05]  /*45f0*/  IMAD.U32 R244, RZ, RZ, UR12 ;  /* 0x0000000cfff47e24 */ /* 0x000fea000f8e00ff */
[----:B------:R-:W-:Y:S04]  /*4600*/  @!P6 LEA R244, R244, 0x20, 0x5 ;  /* 0x00000020f4f4e811 */ /* 0x000fe800078e28ff */
[C---:B------:R-:W-:Y:S04]  /*4610*/  @!P6 IADD3 R245, P0, R244.reuse, R250, RZ ;  /* 0x000000faf4f5e210 */ /* 0x040fe80007f1e0ff */
[----:B---3--:R-:W-:Y:S02]  /*4620*/  @!P6 LEA.HI.X.SX32 R246, R244, R248, 0x1, P0 ;  /* 0x000000f8f4f6e211 */ /* 0x008fe400000f0eff */
[C---:B------:R-:W-:Y:S04]  /*4630*/  @!P6 LEA R244, P0, R245.reuse, c[0x0][0x280], 0x2 ;  /* 0x0000a000f5f4ea11 */ /* 0x040fe800078010ff */
[----:B------:R-:W-:Y:S01]  /*4640*/  @!P6 LEA.HI.X R245, R245, c[0x0][0x284], R246, 0x2, P0 ;  /* 0x0000a100f5f5ea11 */ /* 0x000fe200000f14f6 */
[----:B--2---:R-:W-:Y:S05]  /*4650*/  @!P6 IMAD.SHL.U32 R246, R247, 0x10, RZ ;  /* 0x00000010f7f6e824 */ /* 0x004fea00078e00ff */
[----:B------:R1:W-:Y:S03]  /*4660*/  @!P6 LDGSTS.E.BYPASS.LTC128B.128 [R246+0x14100], [R244.64] ;  /* 0x14100000f4f6efae */ /* 0x0003e6000b901d4a */
.L_x_246:
[-C--:B-1--4-:R-:W-:Y:S01]  /*4670*/  HMMA.16816.F32 R76, R4, R8.reuse, R76 ;  /* 0x00000008044c723c */ /* 0x092fe2000000184c */
        /* <DEDUP_REMOVED lines=49> */
[----:B-1--4-:R-:W2:Y:S01]  /*4990*/  LDL.64 R142, [R1+0xa0] ;  /* 0x0000a000018e7983 */ /* 0x012ea20000100a00 */
[----:B------:R-:W-:Y:S02]  /*49a0*/  ULDC.64 UR4, c[0x0][0x178] ;  /* 0x00005e0000047ab9 */ /* 0x000fe40000000a00 */
[----:B------:R-:W-:Y:S01]  /*49b0*/  UIMAD.WIDE.U32 UR16, UR13, UR4, URZ ;  /* 0x000000040d1072a5 */ /* 0x000fe2000f8e003f */
[----:B------:R-:W4:Y:S01]  /*49c0*/  LDL R10, [R1+0xb8] ;  /* 0x0000b800010a7983 */ /* 0x000f220000100800 */
[----:B------:R-:W-:Y:S03]  /*49d0*/  USHF.R.S32.HI UR14, URZ, 0x1f, UR13 ;  /* 0x0000001f3f0e7899 */ /* 0x000fe6000801140d */
[----:B---3--:R-:W3:Y:S01]  /*49e0*/  LDL R140, [R1+0x60] ;  /* 0x00006000018c7983 */ /* 0x008ee20000100800 */
[----:B------:R-:W-:Y:S01]  /*49f0*/  IMAD.U32 R4, RZ, RZ, UR16 ;  /* 0x00000010ff047e24 */ /* 0x000fe2000f8e00ff */
[----:B------:R-:W-:Y:S01]  /*4a00*/  UIMAD UR14, UR14, UR4, URZ ;  /* 0x000000040e0e72a4 */ /* 0x000fe2000f8e023f */
[----:B------:R-:W-:Y:S01]  /*4a10*/  IMAD.U32 R5, RZ, RZ, UR16 ;  /* 0x00000010ff057e24 */ /* 0x000fe2000f8e00ff */
[----:B------:R-:W3:Y:S02]  /*4a20*/  LDL R11, [R1+0x50] ;  /* 0x00005000010b7983 */ /* 0x000ee40000100800 */
[----:B------:R-:W-:Y:S02]  /*4a30*/  UIMAD UR14, UR13, UR5, UR14 ;  /* 0x000000050d0e72a4 */ /* 0x000fe4000f8e020e */
[----:B------:R-:W3:Y:S01]  /*4a40*/  LDL.64 R8, [R1+0x90] ;  /* 0x0000900001087983 */ /* 0x000ee20000100a00 */
[----:B------:R-:W-:Y:S02]  /*4a50*/  USHF.L.U32 UR5, UR13, 0x5, URZ ;  /* 0x000000050d057899 */ /* 0x000fe4000800063f */
[----:B------:R-:W-:Y:S01]  /*4a60*/  UIADD3 UR14, UR17, UR14, URZ ;  /* 0x0000000e110e7290 */ /* 0x000fe2000fffe03f */
[----:B------:R-:W3:Y:S01]  /*4a70*/  LDL R7, [R1+0xb0] ;  /* 0x0000b00001077983 */ /* 0x000ee20000100800 */
[----:B------:R-:W-:Y:S03]  /*4a80*/  UIADD3 UR4, -UR5, UR8, URZ ;  /* 0x0000000805047290 */ /* 0x000fe6000fffe13f */
[----:B------:R-:W1:Y:S01]  /*4a90*/  S2R R149, SR_TID.X ;  /* 0x0000000000957919 */ /* 0x000e620000002100 */
[----:B------:R-:W-:Y:S01]  /*4aa0*/  IMAD.U32 R6, RZ, RZ, UR14 ;  /* 0x0000000eff067e24 */ /* 0x000fe2000f8e00ff */
[----:B--2---:R-:W-:Y:S04]  /*4ab0*/  LEA R5, P0, R5, R142, 0x5 ;  /* 0x0000008e05057211 */ /* 0x004fe800078028ff */
[----:B----4-:R-:W-:Y:S02]  /*4ac0*/  LEA.HI.X R6, R4, R10, R6, 0x5, P0 ;  /* 0x0000000a04067211 */ /* 0x010fe400000f2c06 */
[----:B-1----:R-:W-:Y:S02]  /*4ad0*/  SHF.R.S32.HI R10, RZ, 0x1f, R149 ;  /* 0x0000001fff0a7819 */ /* 0x002fe40000011495 */
[----:B---3--:R-:W-:Y:S02]  /*4ae0*/  LOP3.LUT P2, RZ, R140, 0x1, RZ, 0xc0, !PT ;  /* 0x000000018cff7812 */ /* 0x008fe4000784c0ff */
[----:B------:R-:W-:Y:S02]  /*4af0*/  LEA.HI R10, R10, R149, RZ, 0x3 ;  /* 0x000000950a0a7211 */ /* 0x000fe400078f18ff */
[C---:B------:R-:W-:Y:S02]  /*4b00*/  LEA R4, P0, R5.reuse, c[0x0][0x160], 0x1 ;  /* 0x0000580005047a11 */ /* 0x040fe400078008ff */
[----:B------:R-:W-:Y:S01]  /*4b10*/  SHF.R.S32.HI R10, RZ, 0x3, R10 ;  /* 0x00000003ff0a7819 */ /* 0x000fe2000001140a */
[----:B------:R-:W1:Y:S01]  /*4b20*/  S2R R9, SR_TID.X ;  /* 0x0000000000097919 */ /* 0x000e620000002100 */
[----:B------:R-:W-:Y:S02]  /*4b30*/  LOP3.LUT P1, RZ, R140, 0x2, RZ, 0xc0, !PT ;  /* 0x000000028cff7812 */ /* 0x000fe4000782c0ff */
[C---:B------:R-:W-:Y:S02]  /*4b40*/  ISETP.GE.OR P4, PT, R10.reuse, UR4, !P2 ;  /* 0x000000040a007c0c */ /* 0x040fe4000d786670 */
[----:B------:R-:W-:Y:S01]  /*4b50*/  LEA.HI.X R5, R5, c[0x0][0x164], R6, 0x1, P0 ;  /* 0x0000590005057a11 */ /* 0x000fe200000f0c06 */
[----:B------:R-:W-:Y:S01]  /*4b60*/  IMAD.U32 R6, RZ, RZ, UR5 ;  /* 0x00000005ff067e24 */ /* 0x000fe2000f8e00ff */
[----:B------:R-:W-:Y:S02]  /*4b70*/  ISETP.GE.OR P2, PT, R10, UR4, !P1 ;  /* 0x000000040a007c0c */ /* 0x000fe4000cf46670 */
[C---:B------:R-:W-:Y:S02]  /*4b80*/  LOP3.LUT P0, RZ, R140.reuse, 0x4, RZ, 0xc0, !PT ;  /* 0x000000048cff7812 */ /* 0x040fe4000780c0ff */
[----:B------:R-:W-:Y:S02]  /*4b90*/  LOP3.LUT P3, RZ, R140, 0x8, RZ, 0xc0, !PT ;  /* 0x000000088cff7812 */ /* 0x000fe4000786c0ff */
[C---:B------:R-:W-:Y:S02]  /*4ba0*/  ISETP.GE.OR P1, PT, R10.reuse, UR4, !P0 ;  /* 0x000000040a007c0c */ /* 0x040fe4000c726670 */
[----:B------:R-:W-:Y:S01]  /*4bb0*/  ISETP.GE.OR P0, PT, R10, UR4, !P3 ;  /* 0x000000040a007c0c */ /* 0x000fe2000df06670 */
[----:B------:R-:W-:Y:S01]  /*4bc0*/  @!PT LDS RZ, [RZ] ;  /* 0x00000000fffff984 */ /* 0x000fe20000000800 */
[----:B------:R-:W-:Y:S01]  /*4bd0*/  @!PT LDS RZ, [RZ] ;  /* 0x00000000fffff984 */ /* 0x000fe20000000800 */
[----:B------:R-:W-:Y:S01]  /*4be0*/  @!PT LDS RZ, [RZ] ;  /* 0x00000000fffff984 */ /* 0x000fe20000000800 */
[----:B------:R2:W-:Y:S04]  /*4bf0*/  LDGSTS.E.BYPASS.LTC128B.128 [R11+0x8080], [R4.64], !P4 ;  /* 0x08080000040b7fae */ /* 0x0005e8000e101d4a */
[----:B------:R2:W-:Y:S06]  /*4c00*/  LDGSTS.E.BYPASS.LTC128B.128 [R11+0x9080], [R4.64+0x80], !P2 ;  /* 0x09080080040b7fae */ /* 0x0005ec000d101d4a */
[----:B------:R2:W-:Y:S04]  /*4c10*/  LDGSTS.E.BYPASS.LTC128B.128 [R11+0xa080], [R4.64+0x100], !P1 ;  /* 0x0a080100040b7fae */ /* 0x0005e8000c901d4a */
[----:B------:R2:W-:Y:S02]  /*4c20*/  LDGSTS.E.BYPASS.LTC128B.128 [R11+0xb080], [R4.64+0x180], !P0 ;  /* 0x0b080180040b7fae */ /* 0x0005e4000c101d4a */
[----:B--2---:R-:W-:Y:S04]  /*4c30*/  IADD3 R5, P0, R8, UR5, RZ ;  /* 0x0000000508057c10 */ /* 0x004fe8000ff1e0ff */
[----:B------:R-:W-:Y:S02]  /*4c40*/  LEA.HI.X.SX32 R6, R6, R7, 0x1, P0 ;  /* 0x0000000706067211 */ /* 0x000fe400000f0eff */
[C---:B------:R-:W-:Y:S04]  /*4c50*/  LEA R4, P0, R5.reuse, c[0x0][0x258], 0x2 ;  /* 0x0000960005047a11 */ /* 0x040fe800078010ff */
[----:B------:R-:W-:Y:S01]  /*4c60*/  LEA.HI.X R5, R5, c[0x0][0x25c], R6, 0x2, P0 ;  /* 0x0000970005057a11 */ /* 0x000fe200000f1406 */
[----:B-1----:R-:W-:Y:S05]  /*4c70*/  @!P6 IMAD.SHL.U32 R6, R9, 0x10, RZ ;  /* 0x000000100906e824 */ /* 0x002fea00078e00ff */
[----:B------:R1:W-:Y:S03]  /*4c80*/  @!P6 LDGSTS.E.BYPASS.LTC128B.128 [R6+0x14080], [R4.64] ;  /* 0x140800000406efae */ /* 0x0003e6000b901d4a */
.L_x_247:
        /* <DEDUP_REMOVED lines=21> */
[----:B-----5:R1:W-:Y:S03]  /*4de0*/  STL [R1+0xc0], R0 ;  /* 0x0000c00001007387 */ /* 0x0203e60000100800 */
        /* <DEDUP_REMOVED lines=145> */
.L_x_237:
[----:B------:R-:W-:Y:S05]  /*5700*/  @P0 BRA `(.L_x_249) ;  /* 0x00001e6000000947 */ /* 0x000fea0003800000 */
[----:B------:R-:W2:Y:S01]  /*5710*/  LDL R119, [R1+0xbc] ;  /* 0x0000bc0001777983 */ /* 0x000ea20000100800 */
[----:B------:R-:W-:Y:S02]  /*5720*/  F2FP.PACK_AB R77, R33, R32 ;  /* 0x00000020214d723e */ /* 0x000fe400000000ff */
[----:B------:R-:W-:Y:S01]  /*5730*/  F2FP.PACK_AB R32, R3, R140 ;  /* 0x0000008c0320723e */ /* 0x000fe200000000ff */
[----:B------:R-:W1:Y:S01]  /*5740*/  S2R R125, SR_TID.X ;  /* 0x00000000007d7919 */ /* 0x000e620000002100 */
        /* <DEDUP_REMOVED lines=12> */
[----:B-1---5:R-:W-:Y:S02]  /*5810*/  SHF.R.S32.HI R9, RZ, 0x1f, R125 ;  /* 0x0000001fff097819 */ /* 0x022fe4000001147d */
[----:B------:R-:W-:Y:S02]  /*5820*/  F2FP.PACK_AB R80, R23, R22 ;  /* 0x000000161750723e */ /* 0x000fe400000000ff */
[----:B------:R-:W-:-:S02]  /*5830*/  LEA.HI R3, R9, R125, RZ, 0x2 ;  /* 0x0000007d09037211 */ /* 0x000fc400078f10ff */
[CC--:B------:R-:W-:Y:S02]  /*5840*/  LEA.HI R37, R9.reuse, R125.reuse, RZ, 0x5 ;  /* 0x0000007d09257211 */ /* 0x0c0fe400078f28ff */
[--C-:B------:R-:W-:Y:S02]  /*5850*/  SHF.R.S32.HI R6, RZ, 0x2, R3.reuse ;  /* 0x00000002ff067819 */ /* 0x100fe40000011403 */
[----:B------:R-:W-:Y:S02]  /*5860*/  SHF.R.S32.HI R0, RZ, 0x1f, R3 ;  /* 0x0000001fff007819 */ /* 0x000fe40000011403 */
[----:B------:R-:W-:Y:S02]  /*5870*/  SHF.R.S32.HI R25, RZ, 0x5, R37 ;  /* 0x00000005ff197819 */ /* 0x000fe40000011425 */
[----:B------:R-:W-:Y:S02]  /*5880*/  LEA.HI R0, R0, R6, RZ, 0x3 ;  /* 0x0000000600007211 */ /* 0x000fe400078f18ff */
[----:B------:R-:W-:-:S02]  /*5890*/  LEA.HI R5, R9, R125, RZ, 0x6 ;  /* 0x0000007d09057211 */ /* 0x000fc400078f30ff */
[----:B------:R-:W-:Y:S02]  /*58a0*/  LOP3.LUT R0, R0, 0xfffffff8, RZ, 0xc0, !PT ;  /* 0xfffffff800007812 */ /* 0x000fe400078ec0ff */
[----:B------:R-:W-:Y:S02]  /*58b0*/  LOP3.LUT R3, R3, 0x3ffffffc, RZ, 0xc0, !PT ;  /* 0x3ffffffc03037812 */ /* 0x000fe400078ec0ff */
[----:B------:R-:W-:Y:S01]  /*58c0*/  SHF.R.U32.HI R5, RZ, 0x3, R5 ;  /* 0x00000003ff057819 */ /* 0x000fe20000011605 */
[----:B------:R-:W-:Y:S01]  /*58d0*/  IMAD.IADD R6, R6, 0x1, -R0 ;  /* 0x0000000106067824 */ /* 0x000fe200078e0a00 */
[----:B------:R-:W-:Y:S02]  /*58e0*/  LEA.HI R0, R37, R25, RZ, 0x1 ;  /* 0x0000001925007211 */ /* 0x000fe400078f08ff */
[----:B------:R-:W-:Y:S01]  /*58f0*/  F2FP.PACK_AB R78, R31, R30 ;  /* 0x0000001e1f4e723e */ /* 0x000fe200000000ff */
[----:B------:R-:W-:Y:S01]  /*5900*/  IMAD.SHL.U32 R2, R6, 0x40, RZ ;  /* 0x0000004006027824 */ /* 0x000fe200078e00ff */
[----:B------:R-:W-:-:S02]  /*5910*/  LOP3.LUT R4, R0, 0x1ffffe, RZ, 0xc0, !PT ;  /* 0x001ffffe00047812 */ /* 0x000fc400078ec0ff */
[----:B------:R-:W-:Y:S02]  /*5920*/  LOP3.LUT P0, RZ, R6, 0x4, RZ, 0xc0, !PT ;  /* 0x0000000406ff7812 */ /* 0x000fe4000780c0ff */
[----:B------:R-:W-:Y:S01]  /*5930*/  LOP3.LUT R0, R2, 0x1c0, RZ, 0xc0, !PT ;  /* 0x000001c002007812 */ /* 0x000fe200078ec0ff */
[----:B------:R-:W-:Y:S01]  /*5940*/  IMAD.IADD R2, R125, 0x1, -R3 ;  /* 0x000000017d027824 */ /* 0x000fe200078e0a03 */
[----:B------:R-:W-:Y:S01]  /*5950*/  F2FP.PACK_AB R40, R41, R40 ;  /* 0x000000282928723e */ /* 0x000fe200000000ff */
[----:B------:R-:W-:Y:S01]  /*5960*/  IMAD.IADD R3, R25, 0x1, -R4 ;  /* 0x0000000119037824 */ /* 0x000fe200078e0a04 */
[----:B------:R-:W-:Y:S02]  /*5970*/  LOP3.LUT R4, R0, 0x18, R5, 0xf8, !PT ;  /* 0x0000001800047812 */ /* 0x000fe400078ef805 */
[----:B------:R-:W-:Y:S01]  /*5980*/  SHF.R.U32.HI R0, RZ, 0x3, R0 ;  /* 0x00000003ff007819 */ /* 0x000fe20000011600 */
[----:B------:R-:W-:Y:S01]  /*5990*/  IMAD R2, R3, 0x200, R2 ;  /* 0x0000020003027824 */ /* 0x000fe200078e0202 */
[----:B------:R-:W-:-:S02]  /*59a0*/  F2FP.PACK_AB R42, R43, R42 ;  /* 0x0000002a2b2a723e */ /* 0x000fc400000000ff */
[----:B------:R-:W-:Y:S02]  /*59b0*/  LOP3.LUT R0, R4, R0, RZ, 0x3c, !PT ;  /* 0x0000000004007212 */ /* 0x000fe400078e3cff */
[----:B------:R-:W-:Y:S02]  /*59c0*/  F2FP.PACK_AB R76, R35, R34 ;  /* 0x00000022234c723e */ /* 0x000fe400000000ff */
[----:B------:R-:W-:Y:S01]  /*59d0*/  F2FP.PACK_AB R38, R39, R38 ;  /* 0x000000262726723e */ /* 0x000fe200000000ff */
[----:B------:R-:W-:Y:S01]  /*59e0*/  IMAD.U32 R0, R2, 0x2, R0 ;  /* 0x0000000202007824 */ /* 0x000fe200078e0000 */
[----:B------:R-:W-:Y:S02]  /*59f0*/  F2FP.PACK_AB R44, R45, R44 ;  /* 0x0000002c2d2c723e */ /* 0x000fe400000000ff */
[----:B------:R-:W-:Y:S01]  /*5a00*/  F2FP.PACK_AB R46, R47, R46 ;  /* 0x0000002e2f2e723e */ /* 0x000fe200000000ff */
[----:B------:R-:W-:Y:S01]  /*5a10*/  IMAD.SHL.U32 R0, R0, 0x2, RZ ;  /* 0x0000000200007824 */ /* 0x000fe200078e00ff */
[----:B------:R-:W-:Y:S01]  /*5a20*/  BAR.SYNC.DEFER_BLOCKING 0x1, 0x100 ;  /* 0x0044000000007b1d */ /* 0x000fe20000010000 */
[----:B------:R-:W-:-:S02]  /*5a30*/  F2FP.PACK_AB R56, R57, R56 ;  /* 0x000000383938723e */ /* 0x000fc400000000ff */
[----:B------:R-:W-:Y:S02]  /*5a40*/  F2FP.PACK_AB R58, R59, R58 ;  /* 0x0000003a3b3a723e */ /* 0x000fe400000000ff */
[C---:B------:R-:W-:Y:S02]  /*5a50*/  IADD3 R2, R0.reuse, 0x40, RZ ;  /* 0x0000004000027810 */ /* 0x040fe40007ffe0ff */
[----:B------:R-:W-:Y:S02]  /*5a60*/  @P0 IADD3 R2, R0, -0x40, RZ ;  /* 0xffffffc000020810 */ /* 0x000fe40007ffe0ff */
[----:B------:R-:W-:Y:S02]  /*5a70*/  F2FP.PACK_AB R48, R49, R48 ;  /* 0x000000303130723e */ /* 0x000fe400000000ff */
[----:B------:R-:W-:Y:S02]  /*5a80*/  F2FP.PACK_AB R50, R51, R50 ;  /* 0x000000323332723e */ /* 0x000fe400000000ff */
[----:B------:R-:W-:-:S02]  /*5a90*/  F2FP.PACK_AB R52, R53, R52 ;  /* 0x000000343534723e */ /* 0x000fc400000000ff */
[----:B------:R-:W-:Y:S02]  /*5aa0*/  F2FP.PACK_AB R54, R55, R54 ;  /* 0x000000363736723e */ /* 0x000fe400000000ff */
[----:B------:R-:W-:Y:S02]  /*5ab0*/  F2FP.PACK_AB R60, R61, R60 ;  /* 0x0000003c3d3c723e */ /* 0x000fe400000000ff */
[----:B------:R-:W-:Y:S02]  /*5ac0*/  F2FP.PACK_AB R62, R63, R62 ;  /* 0x0000003e3f3e723e */ /* 0x000fe400000000ff */
        /* <DEDUP_REMOVED lines=117> */
.L_x_250:
[----:B-1----:R-:W-:Y:S01]  /*6220*/  LOP3.LUT R0, R37, 0xffffffe0, RZ, 0xc0, !PT ;  /* 0xffffffe025007812 */ /* 0x002fe200078ec0ff */
[----:B------:R-:W-:Y:S01]  /*6230*/  IMAD.SHL.U32 R2, R25, 0x40, RZ ;  /* 0x0000004019027824 */ /* 0x000fe200078e00ff */
[----:B------:R-:W1:Y:S01]  /*6240*/  S2R R26, SR_CTAID.Y ;  /* 0x00000000001a7919 */ /* 0x000e620000002600 */
[----:B-----5:R-:W-:Y:S01]  /*6250*/  IADD3 R8, R8, -UR9, RZ ;  /* 0x8000000908087c10 */ /* 0x020fe2000fffe0ff */
[----:B------:R-:W-:Y:S01]  /*6260*/  BSSY B0, `(.L_x_251) ;  /* 0x0000039000007945 */ /* 0x000fe20003800000 */
[----:B------:R-:W-:Y:S01]  /*6270*/  IMAD.IADD R0, R125, 0x1, -R0 ;  /* 0x000000017d007824 */ /* 0x000fe200078e0a00 */
[----:B------:R-:W-:-:S02]  /*6280*/  LOP3.LUT R2, R2, 0x1c0, RZ, 0xc0, !PT ;  /* 0x000001c002027812 */ /* 0x000fc400078ec0ff */
[----:B------:R-:W-:Y:S01]  /*6290*/  IMNMX R14, R8, 0x40, PT ;  /* 0x00000040080e7817 */ /* 0x000fe20003800200 */
[----:B------:R-:W-:Y:S01]  /*62a0*/  IMAD.SHL.U32 R12, R0, 0x8, RZ ;  /* 0x00000008000c7824 */ /* 0x000fe200078e00ff */
[----:B------:R-:W-:Y:S02]  /*62b0*/  SHF.R.S32.HI R4, RZ, 0x1f, R0 ;  /* 0x0000001fff047819 */ /* 0x000fe40000011400 */
[----:B------:R-:W-:Y:S02]  /*62c0*/  SHF.R.U32.HI R3, RZ, 0x3, R2 ;  /* 0x00000003ff037819 */ /* 0x000fe40000011602 */
[----:B------:R-:W-:Y:S02]  /*62d0*/  LEA.HI R0, R4, R0, RZ, 0x3 ;  /* 0x0000000004007211 */ /* 0x000fe400078f18ff */
[----:B------:R-:W-:Y:S02]  /*62e0*/  LOP3.LUT R2, R2, 0x38, R12, 0xf8, !PT ;  /* 0x0000003802027812 */ /* 0x000fe400078ef80c */
[----:B------:R-:W-:Y:S01]  /*62f0*/  IADD3 R6, P0, R25, R6, RZ ;  /* 0x0000000619067210 */ /* 0x000fe20007f1e0ff */
[----:B------:R-:W-:Y:S01]  /*6300*/  IMAD.SHL.U32 R0, R0, 0x200, RZ ;  /* 0x0000020000007824 */ /* 0x000fe200078e00ff */
[----:B------:R-:W-:-:S02]  /*6310*/  LOP3.LUT R2, R2, R3, RZ, 0x3c, !PT ;  /* 0x0000000302027212 */ /* 0x000fc400078e3cff */
[----:B------:R-:W-:Y:S02]  /*6320*/  ISETP.GE.AND P2, PT, R25, R14, PT ;  /* 0x0000000e1900720c */ /* 0x000fe40003f46270 */
[----:B------:R-:W-:Y:S02]  /*6330*/  LOP3.LUT R0, R2, 0x7ffff000, R0, 0xf8, !PT ;  /* 0x7ffff00002007812 */ /* 0x000fe400078ef800 */
[----:B-1----:R-:W-:Y:S02]  /*6340*/  SHF.R.S32.HI R27, RZ, 0x1f, R26 ;  /* 0x0000001fff1b7819 */ /* 0x002fe4000001141a */
[--C-:B------:R-:W-:Y:S01]  /*6350*/  SHF.R.S32.HI R13, RZ, 0x1f, R12.reuse ;  /* 0x0000001fff0d7819 */ /* 0x100fe2000001140c */
[----:B------:R-:W-:Y:S01]  /*6360*/  IMAD.SHL.U32 R0, R0, 0x2, RZ ;  /* 0x0000000200007824 */ /* 0x000fe200078e00ff */
[----:B------:R-:W-:Y:S01]  /*6370*/  SHF.R.S32.HI R4, RZ, 0x1f, R119 ;  /* 0x0000001fff047819 */ /* 0x000fe20000011477 */
[----:B------:R-:W-:Y:S01]  /*6380*/  IMAD R5, R27, c[0x0][0x338], RZ ;  /* 0x0000ce001b057a24 */ /* 0x000fe200078e02ff */
[----:B------:R-:W-:Y:S01]  /*6390*/  LEA.HI.X.SX32 R7, R25, R7, 0x1, P0 ;  /* 0x0000000719077211 */ /* 0x000fe200000f0eff */
[----:B------:R-:W-:Y:S01]  /*63a0*/  IMAD.WIDE.U32 R2, R26, c[0x0][0x338], R12 ;  /* 0x0000ce001a027a25 */ /* 0x000fe200078e000c */
[----:B------:R1:W2:Y:S01]  /*63b0*/  LDS.128 R20, [R0+0x8480] ;  /* 0x0084800000147984 */ /* 0x0002a20000000c00 */
[----:B------:R-:W-:-:S02]  /*63c0*/  ISETP.GE.OR P0, PT, R12, c[0x0][0x324], P2 ;  /* 0x0000c9000c007a0c */ /* 0x000fc40001706670 */
[----:B------:R-:W-:Y:S01]  /*63d0*/  SEL R24, R4, RZ, !P1 ;  /* 0x000000ff04187207 */ /* 0x000fe20004800000 */
[----:B------:R1:W3:Y:S01]  /*63e0*/  LDS.128 R28, [R0+0x8880] ;  /* 0x00888000001c7984 */ /* 0x0002e20000000c00 */
[----:B------:R-:W-:Y:S01]  /*63f0*/  IMAD R5, R26, c[0x0][0x33c], R5 ;  /* 0x0000cf001a057a24 */ /* 0x000fe200078e0205 */
[----:B------:R-:W-:Y:S02]  /*6400*/  SEL R15, R119, RZ, !P1 ;  /* 0x000000ff770f7207 */ /* 0x000fe40004800000 */
[----:B------:R1:W4:Y:S01]  /*6410*/  LDS.128 R32, [R0+0x8c80] ;  /* 0x008c800000207984 */ /* 0x0003220000000c00 */
[----:B------:R-:W-:Y:S02]  /*6420*/  IMAD.IADD R3, R3, 0x1, R5 ;  /* 0x0000000103037824 */ /* 0x000fe400078e0205 */
[----:B------:R-:W-:Y:S01]  /*6430*/  IMAD R4, R24, c[0x0][0x340], RZ ;  /* 0x0000d00018047a24 */ /* 0x000fe200078e02ff */
[----:B------:R1:W1:Y:S01]  /*6440*/  LDS.128 R36, [R0+0x9080] ;  /* 0x0090800000247984 */ /* 0x0002620000000c00 */
[----:B------:R-:W-:-:S02]  /*6450*/  IMAD.U32 R5, RZ, RZ, UR6 ;  /* 0x00000006ff057e24 */ /* 0x000fc4000f8e00ff */
[C---:B------:R-:W-:Y:S01]  /*6460*/  IMAD R4, R15.reuse, c[0x0][0x344], R4 ;  /* 0x0000d1000f047a24 */ /* 0x040fe200078e0204 */
[----:B------:R1:W1:Y:S01]  /*6470*/  LDS.128 R40, [R0+0x9480] ;  /* 0x0094800000287984 */ /* 0x0002620000000c00 */
[----:B------:R-:W-:-:S03]  /*6480*/  IMAD.WIDE.U32 R10, R15, c[0x0][0x340], R2 ;  /* 0x0000d0000f0a7a25 */ /* 0x000fc600078e0002 */
[----:B------:R1:W1:Y:S01]  /*6490*/  LDS.128 R44, [R0+0x9880] ;  /* 0x00988000002c7984 */ /* 0x0002620000000c00 */
        /* <DEDUP_REMOVED lines=21> */
.L_x_252:
[----:B--234-:R-:W-:Y:S05]  /*65f0*/  BSYNC B0 ;  /* 0x0000000000007941 */ /* 0x01cfea0003800000 */
.L_x_251:
        /* <DEDUP_REMOVED lines=17> */
.L_x_254:
[----:B------:R-:W-:Y:S05]  /*6710*/  BSYNC B0 ;  /* 0x0000000000007941 */ /* 0x000fea0003800000 */
.L_x_253:
        /* <DEDUP_REMOVED lines=17> */
.L_x_256:
[----:B------:R-:W-:Y:S05]  /*6830*/  BSYNC B0 ;  /* 0x0000000000007941 */ /* 0x000fea0003800000 */
.L_x_255:
        /* <DEDUP_REMOVED lines=16> */
.L_x_258:
[----:B------:R-:W-:Y:S05]  /*6940*/  BSYNC B0 ;  /* 0x0000000000007941 */ /* 0x000fea0003800000 */
.L_x_257:
        /* <DEDUP_REMOVED lines=16> */
.L_x_260:
[----:B------:R-:W-:Y:S05]  /*6a50*/  BSYNC B0 ;  /* 0x0000000000007941 */ /* 0x000fea0003800000 */
.L_x_259:
        /* <DEDUP_REMOVED lines=16> */
.L_x_262:
[----:B------:R-:W-:Y:S05]  /*6b60*/  BSYNC B0 ;  /* 0x0000000000007941 */ /* 0x000fea0003800000 */
.L_x_261:
        /* <DEDUP_REMOVED lines=16> */
.L_x_264:
[----:B------:R-:W-:Y:S05]  /*6c70*/  BSYNC B0 ;  /* 0x0000000000007941 */ /* 0x000fea0003800000 */
.L_x_263:
        /* <DEDUP_REMOVED lines=16> */
.L_x_266:
[----:B------:R-:W-:Y:S05]  /*6d80*/  BSYNC B0 ;  /* 0x0000000000007941 */ /* 0x000fea0003800000 */
.L_x_265:
[----:B------:R-:W-:Y:S01]  /*6d90*/  IMAD R0, R27, c[0x0][0x308], RZ ;  /* 0x0000c2001b007a24 */ /* 0x000fe200078e02ff */
[----:B------:R-:W-:Y:S01]  /*6da0*/  ISETP.GE.OR P0, PT, R12, c[0x0][0x2f4], P2 ;  /* 0x0000bd000c007a0c */ /* 0x000fe20001706670 */
[C---:B-1----:R-:W-:Y:S01]  /*6db0*/  IMAD.WIDE.U32 R2, R26.reuse, c[0x0][0x308], R12 ;  /* 0x0000c2001a027a25 */ /* 0x042fe200078e000c */
[----:B------:R-:W-:Y:S03]  /*6dc0*/  BSSY B0, `(.L_x_267) ;  /* 0x0000010000007945 */ /* 0x000fe60003800000 */
        /* <DEDUP_REMOVED lines=15> */
.L_x_268:
[----:B------:R-:W-:Y:S05]  /*6ec0*/  BSYNC B0 ;  /* 0x0000000000007941 */ /* 0x000fea0003800000 */
.L_x_267:
        /* <DEDUP_REMOVED lines=15> */
.L_x_270:
[----:B------:R-:W-:Y:S05]  /*6fc0*/  BSYNC B0 ;  /* 0x0000000000007941 */ /* 0x000fea0003800000 */
.L_x_269:
        /* <DEDUP_REMOVED lines=15> */
.L_x_272:
[----:B------:R-:W-:Y:S05]  /*70c0*/  BSYNC B0 ;  /* 0x0000000000007941 */ /* 0x000fea0003800000 */
.L_x_271:
        /* <DEDUP_REMOVED lines=14> */
.L_x_274:
[----:B------:R-:W-:Y:S05]  /*71b0*/  BSYNC B0 ;  /* 0x0000000000007941 */ /* 0x000fea0003800000 */
.L_x_273:
        /* <DEDUP_REMOVED lines=14> */
.L_x_276:
[----:B------:R-:W-:Y:S05]  /*72a0*/  BSYNC B0 ;  /* 0x0000000000007941 */ /* 0x000fea0003800000 */
.L_x_275:
        /* <DEDUP_REMOVED lines=14> */
.L_x_278:
[----:B------:R-:W-:Y:S05]  /*7390*/  BSYNC B0 ;  /* 0x0000000000007941 */ /* 0x000fea0003800000 */
.L_x_277:
        /* <DEDUP_REMOVED lines=14> */
.L_x_280:
[----:B------:R-:W-:Y:S05]  /*7480*/  BSYNC B0 ;  /* 0x0000000000007941 */ /* 0x000fea0003800000 */
.L_x_279:
        /* <DEDUP_REMOVED lines=14> */
.L_x_249:
[----:B-----5:R-:W2:Y:S01]  /*7570*/  LDL R9, [R1+0xbc] ;  /* 0x0000bc0001097983 */ /* 0x020ea20000100800 */
        /* <DEDUP_REMOVED lines=17> */
[----:B--2--5:R-:W-:-:S03]  /*7690*/  IADD3 R6, -R0, R4, RZ ;  /* 0x0000000400067210 */ /* 0x024fc60007ffe1ff */
.L_x_281:
[----:B------:R-:W1:Y:S01]  /*76a0*/  S2R R4, SR_TID.X ;  /* 0x0000000000047919 */ /* 0x000e620000002100 */
[----:B-----5:R-:W-:Y:S01]  /*76b0*/  IADD3 R15, R6, -UR9, RZ ;  /* 0x80000009060f7c10 */ /* 0x020fe2000fffe0ff */
[----:B------:R-:W-:Y:S01]  /*76c0*/  IMAD.U32 R6, RZ, RZ, UR6 ;  /* 0x00000006ff067e24 */ /* 0x000fe2000f8e00ff */
[----:B------:R-:W-:Y:S01]  /*76d0*/  SHF.R.S32.HI R7, RZ, 0x1f, R9 ;  /* 0x0000001fff077819 */ /* 0x000fe20000011409 */
[----:B------:R-:W2:Y:S01]  /*76e0*/  S2R R20, SR_CTAID.Y ;  /* 0x0000000000147919 */ /* 0x000ea20000002600 */
[----:B------:R-:W-:Y:S01]  /*76f0*/  SEL R16, R9, RZ, !P1 ;  /* 0x000000ff09107207 */ /* 0x000fe20004800000 */
[----:B------:R-:W-:Y:S01]  /*7700*/  BSSY B0, `(.L_x_282) ;  /* 0x0000020000007945 */ /* 0x000fe20003800000 */
[----:B------:R-:W-:-:S02]  /*7710*/  SEL R17, R7, RZ, !P1 ;  /* 0x000000ff07117207 */ /* 0x000fc40004800000 */
[----:B-1----:R-:W-:-:S04]  /*7720*/  SHF.R.S32.HI R14, RZ, 0x1f, R4 ;  /* 0x0000001fff0e7819 */ /* 0x002fc80000011404 */
[----:B------:R-:W-:Y:S02]  /*7730*/  LEA.HI R14, R14, R4, RZ, 0x5 ;  /* 0x000000040e0e7211 */ /* 0x000fe400078f28ff */
[----:B--2---:R-:W-:Y:S02]  /*7740*/  SHF.R.S32.HI R21, RZ, 0x1f, R20 ;  /* 0x0000001fff157819 */ /* 0x004fe40000011414 */
[----:B------:R-:W-:Y:S02]  /*7750*/  LOP3.LUT R0, R14, 0x1fffffe0, RZ, 0xc0, !PT ;  /* 0x1fffffe00e007812 */ /* 0x000fe400078ec0ff */
[----:B------:R-:W-:-:S03]  /*7760*/  SHF.R.S32.HI R14, RZ, 0x5, R14 ;  /* 0x00000005ff0e7819 */ /* 0x000fc6000001140e */
[----:B------:R-:W-:Y:S01]  /*7770*/  IMAD.IADD R0, R4, 0x1, -R0 ;  /* 0x0000000104007824 */ /* 0x000fe200078e0a00 */
[C---:B------:R-:W-:Y:S02]  /*7780*/  IADD3 R2, P0, R14.reuse, R2, RZ ;  /* 0x000000020e027210 */ /* 0x040fe40007f1e0ff */
[----:B------:R-:W-:Y:S01]  /*7790*/  ISETP.GE.AND P2, PT, R14, R15, PT ;  /* 0x0000000f0e00720c */ /* 0x000fe20003f46270 */
[----:B------:R-:W-:Y:S01]  /*77a0*/  IMAD.SHL.U32 R12, R0, 0x8, RZ ;  /* 0x00000008000c7824 */ /* 0x000fe200078e00ff */
[----:B------:R-:W-:Y:S01]  /*77b0*/  LEA.HI.X.SX32 R3, R14, R3, 0x1, P0 ;  /* 0x000000030e037211 */ /* 0x000fe200000f0eff */
[----:B------:R-:W-:-:S03]  /*77c0*/  IMAD R0, R21, c[0x0][0x308], RZ ;  /* 0x0000c20015007a24 */ /* 0x000fc600078e02ff */
[----:B------:R-:W-:Y:S01]  /*77d0*/  SHF.R.S32.HI R13, RZ, 0x1f, R12 ;  /* 0x0000001fff0d7819 */ /* 0x000fe2000001140c */
[----:B------:R-:W-:Y:S01]  /*77e0*/  IMAD R0, R20, c[0x0][0x30c], R0 ;  /* 0x0000c30014007a24 */ /* 0x000fe200078e0200 */
[----:B------:R-:W-:Y:S01]  /*77f0*/  ISETP.GE.OR P0, PT, R12, c[0x0][0x2f4], P2 ;  /* 0x0000bd000c007a0c */ /* 0x000fe20001706670 */
[----:B------:R-:W-:-:S04]  /*7800*/  IMAD.WIDE R6, R6, 0x40, R2 ;  /* 0x0000004006067825 */ /* 0x000fc800078e0202 */
[----:B------:R-:W-:-:S04]  /*7810*/  IMAD.WIDE.U32 R4, R20, c[0x0][0x308], R12 ;  /* 0x0000c20014047a25 */ /* 0x000fc800078e000c */
[----:B------:R-:W-:Y:S02]  /*7820*/  IMAD.IADD R5, R0, 0x1, R5 ;  /* 0x0000000100057824 */ /* 0x000fe400078e0205 */
[----:B------:R-:W-:Y:S02]  /*7830*/  IMAD R0, R17, c[0x0][0x310], RZ ;  /* 0x0000c40011007a24 */ /* 0x000fe400078e02ff */
[----:B------:R-:W-:-:S04]  /*7840*/  IMAD.WIDE.U32 R10, R16, c[0x0][0x310], R4 ;  /* 0x0000c400100a7a25 */ /* 0x000fc800078e0004 */
[----:B------:R-:W-:-:S04]  /*7850*/  IMAD R0, R16, c[0x0][0x314], R0 ;  /* 0x0000c50010007a24 */ /* 0x000fc800078e0200 */
        /* <DEDUP_REMOVED lines=10> */
.L_x_283:
[----:B------:R-:W-:Y:S05]  /*7900*/  BSYNC B0 ;  /* 0x0000000000007941 */ /* 0x000fea0003800000 */
.L_x_282:
        /* <DEDUP_REMOVED lines=17> */
.L_x_285:
[----:B------:R-:W-:Y:S05]  /*7a20*/  BSYNC B0 ;  /* 0x0000000000007941 */ /* 0x000fea0003800000 */
.L_x_284:
        /* <DEDUP_REMOVED lines=17> */
.L_x_287:
[----:B------:R-:W-:Y:S05]  /*7b40*/  BSYNC B0 ;  /* 0x0000000000007941 */ /* 0x000fea0003800000 */
.L_x_286:
        /* <DEDUP_REMOVED lines=16> */
.L_x_289:
[----:B------:R-:W-:Y:S05]  /*7c50*/  BSYNC B0 ;  /* 0x0000000000007941 */ /* 0x000fea0003800000 */
.L_x_288:
        /* <DEDUP_REMOVED lines=16> */
.L_x_291:
[----:B------:R-:W-:Y:S05]  /*7d60*/  BSYNC B0 ;  /* 0x0000000000007941 */ /* 0x000fea0003800000 */
.L_x_290:
        /* <DEDUP_REMOVED lines=16> */
.L_x_293:
[----:B------:R-:W-:Y:S05]  /*7e70*/  BSYNC B0 ;  /* 0x0000000000007941 */ /* 0x000fea0003800000 */
.L_x_292:
        /* <DEDUP_REMOVED lines=16> */
.L_x_295:
[----:B------:R-:W-:Y:S05]  /*7f80*/  BSYNC B0 ;  /* 0x0000000000007941 */ /* 0x000fea0003800000 */
.L_x_294:
        /* <DEDUP_REMOVED lines=16> */
.L_x_297:
[----:B------:R-:W-:Y:S05]  /*8090*/  BSYNC B0 ;  /* 0x0000000000007941 */ /* 0x000fea0003800000 */
.L_x_296:
        /* <DEDUP_REMOVED lines=19> */
.L_x_299:
[----:B------:R-:W-:Y:S05]  /*81d0*/  BSYNC B0 ;  /* 0x0000000000007941 */ /* 0x000fea0003800000 */
.L_x_298:
        /* <DEDUP_REMOVED lines=15> */
.L_x_301:
[----:B------:R-:W-:Y:S05]  /*82d0*/  BSYNC B0 ;  /* 0x0000000000007941 */ /* 0x000fea0003800000 */
.L_x_300:
        /* <DEDUP_REMOVED lines=15> */
.L_x_303:
[----:B------:R-:W-:Y:S05]  /*83d0*/  BSYNC B0 ;  /* 0x0000000000007941 */ /* 0x000fea0003800000 */
.L_x_302:
        /* <DEDUP_REMOVED lines=14> */
.L_x_305:
[----:B------:R-:W-:Y:S05]  /*84c0*/  BSYNC B0 ;  /* 0x0000000000007941 */ /* 0x000fea0003800000 */
.L_x_304:
        /* <DEDUP_REMOVED lines=14> */
.L_x_307:
[----:B------:R-:W-:Y:S05]  /*85b0*/  BSYNC B0 ;  /* 0x0000000000007941 */ /* 0x000fea0003800000 */
.L_x_306:
        /* <DEDUP_REMOVED lines=14> */
.L_x_309:
[----:B------:R-:W-:Y:S05]  /*86a0*/  BSYNC B0 ;  /* 0x0000000000007941 */ /* 0x000fea0003800000 */
.L_x_308:
        /* <DEDUP_REMOVED lines=14> */
.L_x_311:
[----:B------:R-:W-:Y:S05]  /*8790*/  BSYNC B0 ;  /* 0x0000000000007941 */ /* 0x000fea0003800000 */
.L_x_310:
        /* <DEDUP_REMOVED lines=14> */
.L_x_312:
        /* <DEDUP_REMOVED lines=16> */
.L_x_1152:


//--------------------- .text._ZN7cutlass13device_kernelIN5flash19enable_sm80_to_sm89INS1_16FlashAttnBwdSm80INS1_25CollectiveMainloopBwdSm80ILi1ELi1EN4cute5tupleIJNS5_1CILi32EEENS7_ILi64EEENS7_ILi256EEEEEENS_6half_tEfNS_4arch4Sm80ELb0ELb1ELb1ELb1ELb0ELb0ELb0ELb0ELi2ELi2ELi2ELi1ELb1EEENS1_24CollectiveEpilogueBwdGQAISB_fSE_Li256ELb1ELb0EEENS1_19SingleTileSchedulerILb1ELb0ELb0ELi64EEEEEEEEEvNT_6ParamsE --------------------------
	.section	.text._ZN7cutlass13device_kernelIN5flash19enable_sm80_to_sm89INS1_16FlashAttnBwdSm80INS1_25CollectiveMainloopBwdSm80ILi1ELi1EN4cute5tupleIJNS5_1CILi32EEENS7_ILi64EEENS7_ILi256EEEEEENS_6half_tEfNS_4arch4Sm80ELb0ELb1ELb1ELb1ELb0ELb0ELb0ELb0ELi2ELi2ELi2ELi1ELb1EEENS1_24CollectiveEpilogueBwdGQAISB_fSE_Li256ELb1ELb0EEENS1_19SingleTileSchedulerILb1ELb0ELb0ELi64EEEEEEEEEvNT_6ParamsE,"ax",@progbits
	.sectioninfo	@"SHI_REGISTERS=255"
	.align	128
.text._ZN7cutlass13device_kernelIN5flash19enable_sm80_to_sm89INS1_16FlashAttnBwdSm80INS1_25CollectiveMainloopBwdSm80ILi1ELi1EN4cute5tupleIJNS5_1CILi32EEENS7_ILi64EEENS7_ILi256EEEEEENS_6half_tEfNS_4arch4Sm80ELb0ELb1ELb1ELb1ELb0ELb0ELb0ELb0ELi2ELi2ELi2ELi1ELb1EEENS1_24CollectiveEpilogueBwdGQAISB_fSE_Li256ELb1ELb0EEENS1_19SingleTileSchedulerILb1ELb0ELb0ELi64EEEEEEEEEvNT_6ParamsE:
        .type           _ZN7cutlass13device_kernelIN5flash19enable_sm80_to_sm89INS1_16FlashAttnBwdSm80INS1_25CollectiveMainloopBwdSm80ILi1ELi1EN4cute5tupleIJNS5_1CILi32EEENS7_ILi64EEENS7_ILi256EEEEEENS_6half_tEfNS_4arch4Sm80ELb0ELb1ELb1ELb1ELb0ELb0ELb0ELb0ELi2ELi2ELi2ELi1ELb1EEENS1_24CollectiveEpilogueBwdGQAISB_fSE_Li256ELb1ELb0EEENS1_19SingleTileSchedulerILb1ELb0ELb0ELi64EEEEEEEEEvNT_6ParamsE,@function
        .size           _ZN7cutlass13device_kernelIN5flash19enable_sm80_to_sm89INS1_16FlashAttnBwdSm80INS1_25CollectiveMainloopBwdSm80ILi1ELi1EN4cute5tupleIJNS5_1CILi32EEENS7_ILi64EEENS7_ILi256EEEEEENS_6half_tEfNS_4arch4Sm80ELb0ELb1ELb1ELb1ELb0ELb0ELb0ELb0ELi2ELi2ELi2ELi1ELb1EEENS1_24CollectiveEpilogueBwdGQAISB_fSE_Li256ELb1ELb0EEENS1_19SingleTileSchedulerILb1ELb0ELb0ELi64EEEEEEEEEvNT_6ParamsE,(.L_x_1153 - _ZN7cutlass13device_kernelIN5flash19enable_sm80_to_sm89INS1_16FlashAttnBwdSm80INS1_25CollectiveMainloopBwdSm80ILi1ELi1EN4cute5tupleIJNS5_1CILi32EEENS7_ILi64EEENS7_ILi256EEEEEENS_6half_tEfNS_4arch4Sm80ELb0ELb1ELb1ELb1ELb0ELb0ELb0ELb0ELi2ELi2ELi2ELi1ELb1EEENS1_24CollectiveEpilogueBwdGQAISB_fSE_Li256ELb1ELb0EEENS1_19SingleTileSchedulerILb1ELb0ELb0ELi64EEEEEEEEEvNT_6ParamsE)
        .other          _ZN7cutlass13device_kernelIN5flash19enable_sm80_to_sm89INS1_16FlashAttnBwdSm80INS1_25CollectiveMainloopBwdSm80ILi1ELi1EN4cute5tupleIJNS5_1CILi32EEENS7_ILi64EEENS7_ILi256EEEEEENS_6half_tEfNS_4arch4Sm80ELb0ELb1ELb1ELb1ELb0ELb0ELb0ELb0ELi2ELi2ELi2ELi1ELb1EEENS1_24CollectiveEpilogueBwdGQAISB_fSE_Li256ELb1ELb0EEENS1_19SingleTileSchedulerILb1ELb0ELb0ELi64EEEEEEEEEvNT_6ParamsE,@"STO_CUDA_ENTRY STV_DEFAULT"
_ZN7cutlass13device_kernelIN5flash19enable_sm80_to_sm89INS1_16FlashAttnBwdSm80INS1_25CollectiveMainloopBwdSm80ILi1ELi1EN4cute5tupleIJNS5_1CILi32EEENS7_ILi64EEENS7_ILi256EEEEEENS_6half_tEfNS_4arch4Sm80ELb0ELb1ELb1ELb1ELb0ELb0ELb0ELb0ELi2ELi2ELi2ELi1ELb1EEENS1_24CollectiveEpilogueBwdGQAISB_fSE_Li256ELb1ELb0EEENS1_19SingleTileSchedulerILb1ELb0ELb0ELi64EEEEEEEEEvNT_6ParamsE:
        /* <DEDUP_REMOVED lines=18> */
.L_x_314:
        /* <DEDUP_REMOVED lines=8> */
.L_x_316:
[----:B------:R-:W-:Y:S02]  /*01a0*/  MOV R0, c[0x0][0x3ac] ;  /* 0x0000eb0000007a02 */ /* 0x000fe40000000f00 */
.L_x_315:
[----:B------:R-:W-:-:S06]  /*01b0*/  USHF.L.U32 UR9, UR6, 0x6, URZ ;  /* 0x0000000606097899 */ /* 0x000fcc000800063f */
[----:B-----5:R-:W-:-:S04]  /*01c0*/  ISETP.LE.AND P0, PT, R0, UR9, PT ;  /* 0x0000000900007c0c */ /* 0x020fc8000bf03270 */
[----:B------:R-:W-:-:S05]  /*01d0*/  SEL R0, R5, 0xffffffff, !P0 ;  /* 0xffffffff05007807 */ /* 0x000fca0004000000 */
[----:B------:R2:W-:Y:S01]  /*01e0*/  STL [R1+0xbc], R0 ;  /* 0x0000bc0001007387 */ /* 0x0005e20000100800 */
[----:B------:R-:W-:Y:S05]  /*01f0*/  BRA `(.L_x_317) ;  /* 0x0000012000007947 */ /* 0x000fea0003800000 */
.L_x_313:
[----:B--2-4-:R-:W-:-:S04]  /*0200*/  ISETP.NE.U32.AND P0, PT, RZ, c[0x0][0x3c8], PT ;  /* 0x0000f200ff007a0c */ /* 0x014fc80003f05070 */
[----:B------:R-:W-:-:S13]  /*0210*/  ISETP.NE.AND.EX P0, PT, RZ, c[0x0][0x3cc], PT, P0 ;  /* 0x0000f300ff007a0c */ /* 0x000fda0003f05300 */
[----:B------:R-:W-:Y:S05]  /*0220*/  @!P0 BRA `(.L_x_318) ;  /* 0x0000002000008947 */ /* 0x000fea0003800000 */
[----:B------:R1:W5:Y:S01]  /*0230*/  LDG.E R0, [R2.64] ;  /* 0x0000000a02007981 */ /* 0x000362000c1e1900 */
[----:B------:R-:W-:Y:S05]  /*0240*/  BRA `(.L_x_319) ;  /* 0x0000009000007947 */ /* 0x000fea0003800000 */
.L_x_318:
        /* <DEDUP_REMOVED lines=8> */
.L_x_320:
[----:B------:R-:W-:Y:S02]  /*02d0*/  MOV R0, c[0x0][0x3ac] ;  /* 0x0000eb0000007a02 */ /* 0x000fe40000000f00 */
.L_x_319:
[----:B------:R-:W-:-:S06]  /*02e0*/  USHF.L.U32 UR9, UR6, 0x6, URZ ;  /* 0x0000000606097899 */ /* 0x000fcc000800063f */
[----:B-----5:R-:W-:-:S04]  /*02f0*/  ISETP.LE.AND P0, PT, R0, UR9, PT ;  /* 0x0000000900007c0c */ /* 0x020fc8000bf03270 */
[----:B------:R-:W-:-:S05]  /*0300*/  SEL R0, R5, 0xffffffff, !P0 ;  /* 0xffffffff05007807 */ /* 0x000fca0004000000 */
[----:B------:R2:W-:Y:S04]  /*0310*/  STL [R1+0xbc], R0 ;  /* 0x0000bc0001007387 */ /* 0x0005e80000100800 */
.L_x_317:
        /* <DEDUP_REMOVED lines=8> */
[----:B------:R-:W-:-:S04]  /*03a0*/  ISETP.NE.U32.AND P2, PT, RZ, c[0x0][0x2d0], PT ;  /* 0x0000b400ff007a0c */ /* 0x000fc80003f45070 */
[----:B------:R-:W-:-:S05]  /*03b0*/  ISETP.NE.AND.EX P2, PT, RZ, c[0x0][0x2d4], PT, P2 ;  /* 0x0000b500ff007a0c */ /* 0x000fca0003f45320 */
[CC--:B-1----:R-:W-:Y:S02]  /*03c0*/  @P0 IMAD.WIDE R2, R144.reuse, R10.reuse, c[0x0][0x2d8] ;  /* 0x0000b60090020625 */ /* 0x0c2fe400078e020a */
[----:B--2---:R-:W2:Y:S04]  /*03d0*/  @P1 LDG.E R0, [R4.64] ;  /* 0x0000000a04001981 */ /* 0x004ea8000c1e1900 */
[----:B------:R1:W3:Y:S04]  /*03e0*/  @P0 LDG.E R8, [R2.64] ;  /* 0x0000000a02080981 */ /* 0x0002e8000c1e1900 */
[----:B------:R-:W4:Y:S01]  /*03f0*/  @P1 LDG.E R7, [R4.64] ;  /* 0x0000000a04071981 */ /* 0x000f22000c1e1900 */
[----:B-1----:R-:W-:-:S05]  /*0400*/  IMAD.WIDE R2, R144, R10, c[0x0][0x2d0] ;  /* 0x0000b40090027625 */ /* 0x002fca00078e020a */
[----:B------:R-:W5:Y:S01]  /*0410*/  @P2 LDG.E R6, [R2.64] ;  /* 0x0000000a02062981 */ /* 0x000f62000c1e1900 */
[----:B------:R-:W-:Y:S01]  /*0420*/  ULDC UR8, c[0x0][0x168] ;  /* 0x00005a0000087ab9 */ /* 0x000fe20000000800 */
[----:B------:R-:W-:Y:S01]  /*0430*/  CS2R R76, SRZ ;  /* 0x00000000004c7805 */ /* 0x000fe2000001ff00 */
[----:B------:R-:W-:Y:S01]  /*0440*/  ULDC UR15, c[0x0][0x198] ;  /* 0x00006600000f7ab9 */ /* 0x000fe20000000800 */
[----:B------:R-:W-:Y:S02]  /*0450*/  IMAD.MOV.U32 R11, RZ, RZ, RZ ;  /* 0x000000ffff0b7224 */ /* 0x000fe400078e00ff */
[----:B--2---:R-:W-:Y:S01]  /*0460*/  @P1 IMAD R0, R144, 0x20, R0 ;  /* 0x0000002090001824 */ /* 0x004fe200078e0200 */
[----:B---3--:R1:W2:Y:S01]  /*0470*/  @P0 R2UR UR8, R8 ;  /* 0x00000000080803c2 */ /* 0x0082a200000e0000 */
[--C-:B----4-:R-:W-:Y:S01]  /*0480*/  @P1 SHF.R.S32.HI R77, RZ, 0x1f, R7.reuse ;  /* 0x0000001fff4d1819 */ /* 0x110fe20000011407 */
[----:B------:R-:W-:Y:S02]  /*0490*/  @P1 IMAD.MOV.U32 R76, RZ, RZ, R7 ;  /* 0x000000ffff4c1224 */ /* 0x000fe400078e0007 */
[----:B-1----:R-:W-:-:S04]  /*04a0*/  @P1 SHF.R.S32.HI R8, RZ, 0x1f, R0 ;  /* 0x0000001fff081819 */ /* 0x002fc80000011400 */
[----:B------:R-:W-:Y:S02]  /*04b0*/  @P1 LEA.HI R0, R8, R0, RZ, 0x5 ;  /* 0x0000000008001211 */ /* 0x000fe400078f28ff */
[----:B------:R-:W-:Y:S02]  /*04c0*/  CS2R R8, SRZ ;  /* 0x0000000000087805 */ /* 0x000fe4000001ff00 */
[--C-:B-----5:R-:W-:Y:S01]  /*04d0*/  @P2 SHF.R.S32.HI R9, RZ, 0x1f, R6.reuse ;  /* 0x0000001fff092819 */ /* 0x120fe20000011406 */
[----:B------:R-:W-:Y:S01]  /*04e0*/  @P2 IMAD.MOV.U32 R8, RZ, RZ, R6 ;  /* 0x000000ffff082224 */ /* 0x000fe200078e0006 */
[----:B------:R-:W-:Y:S01]  /*04f0*/  @P1 LOP3.LUT R11, R0, 0xffffffe0, RZ, 0xc0, !PT ;  /* 0xffffffe0000b1812 */ /* 0x000fe200078ec0ff */
[----:B------:R-:W-:Y:S05]  /*0500*/  @P0 BRA `(.L_x_321) ;  /* 0x0000006000000947 */ /* 0x000fea0003800000 */
[----:B--2---:R-:W-:Y:S05]  /*0510*/  @!P1 BRA `(.L_x_321) ;  /* 0x0000005000009947 */ /* 0x004fea0003800000 */
[----:B------:R1:W2:Y:S04]  /*0520*/  LDG.E R0, [R4.64] ;  /* 0x0000000a04007981 */ /* 0x0002a8000c1e1900 */
[----:B-1----:R-:W3:Y:S01]  /*0530*/  LDG.E R4, [R4.64+0x4] ;  /* 0x0000040a04047981 */ /* 0x002ee2000c1e1900 */
[----:B--2---:R-:W1:Y:S08]  /*0540*/  R2UR UR8, R0 ;  /* 0x00000000000873c2 */ /* 0x004e7000000e0000 */
[----:B---3--:R-:W1:Y:S02]  /*0550*/  R2UR UR4, R4 ;  /* 0x00000000040473c2 */ /* 0x008e6400000e0000 */
[----:B-1----:R-:W-:-:S06]  /*0560*/  UIADD3 UR8, -UR8, UR4, URZ ;  /* 0x0000000408087290 */ /* 0x002fcc000fffe13f */
.L_x_321:
[----:B--2---:R-:W-:-:S04]  /*0570*/  ISETP.NE.U32.AND P0, PT, RZ, c[0x0][0x2e0], PT ;  /* 0x0000b800ff007a0c */ /* 0x004fc80003f05070 */
[----:B------:R-:W-:-:S13]  /*0580*/  ISETP.NE.AND.EX P0, PT, RZ, c[0x0][0x2e4], PT, P0 ;  /* 0x0000b900ff007a0c */ /* 0x000fda0003f05300 */
[----:B------:R-:W-:Y:S05]  /*0590*/  @!P0 BRA `(.L_x_322) ;  /* 0x0000004000008947 */ /* 0x000fea0003800000 */
[----:B------:R-:W-:-:S05]  /*05a0*/  IMAD.WIDE R2, R144, R10, c[0x0][0x2e0] ;  /* 0x0000b80090027625 */ /* 0x000fca00078e020a */
[----:B------:R-:W2:Y:S02]  /*05b0*/  LDG.E R0, [R2.64] ;  /* 0x0000000a02007981 */ /* 0x000ea4000c1e1900 */
[----:B--2---:R1:W2:Y:S02]  /*05c0*/  R2UR UR15, R0 ;  /* 0x00000000000f73c2 */ /* 0x0042a400000e0000 */
[----:B-12---:R-:W-:Y:S05]  /*05d0*/  BRA `(.L_x_323) ;  /* 0x0000006000007947 */ /* 0x006fea0003800000 */
.L_x_322:
[----:B------:R-:W-:Y:S05]  /*05e0*/  @!P2 BRA `(.L_x_323) ;  /* 0x000000500000a947 */ /* 0x000fea0003800000 */
[----:B------:R1:W2:Y:S04]  /*05f0*/  LDG.E R0, [R2.64] ;  /* 0x0000000a02007981 */ /* 0x0002a8000c1e1900 */
[----:B-1----:R-:W3:Y:S01]  /*0600*/  LDG.E R2, [R2.64+0x4] ;  /* 0x0000040a02027981 */ /* 0x002ee2000c1e1900 */
[----:B--2---:R-:W1:Y:S08]  /*0610*/  R2UR UR15, R0 ;  /* 0x00000000000f73c2 */ /* 0x004e7000000e0000 */
[----:B---3--:R-:W1:Y:S02]  /*0620*/  R2UR UR4, R2 ;  /* 0x00000000020473c2 */ /* 0x008e6400000e0000 */
[----:B-1----:R-:W-:-:S06]  /*0630*/  UIADD3 UR15, -UR15, UR4, URZ ;  /* 0x000000040f0f7290 */ /* 0x002fcc000fffe13f */
.L_x_323:
        /* <DEDUP_REMOVED lines=15> */
.L_x_324:
[----:B------:R-:W-:Y:S01]  /*0730*/  UIADD3 UR4, UR9, UR8, -UR15 ;  /* 0x0000000809047290 */ /* 0x000fe2000fffe80f */
[----:B------:R-:W-:Y:S01]  /*0740*/  PLOP3.LUT P3, PT, PT, PT, PT, 0x80, 0x0 ;  /* 0x000000000000781c */ /* 0x000fe20003f6f070 */
[----:B------:R-:W-:Y:S01]  /*0750*/  ULDC UR5, c[0x0][0x2a4] ;  /* 0x0000a90000057ab9 */ /* 0x000fe20000000800 */
[----:B------:R-:W-:Y:S01]  /*0760*/  CS2R R134, SRZ ;  /* 0x0000000000867805 */ /* 0x000fe2000001ff00 */
[----:B------:R-:W-:Y:S01]  /*0770*/  UIADD3 UR5, UR4, -UR5, URZ ;  /* 0x8000000504057290 */ /* 0x000fe2000fffe03f */
        /* <DEDUP_REMOVED lines=77> */
[----:B------:R-:W-:Y:S01]  /*0c50*/  IMAD.MOV.U32 R15, RZ, RZ, c[0x0][0x1d8] ;  /* 0x00007600ff0f7624 */ /* 0x000fe200078e00ff */
[----:B------:R-:W-:Y:S01]  /*0c60*/  LEA.HI R36, R31, R143, RZ, 0x3 ;  /* 0x0000008f1f247211 */ /* 0x000fe200078f18ff */
[----:B------:R-:W-:Y:S01]  /*0c70*/  UIADD3 UR14, -UR9, UR15, URZ ;  /* 0x0000000f090e7290 */ /* 0x000fe2000fffe13f */
[----:B------:R-:W-:Y:S01]  /*0c80*/  SEL R24, R29, RZ, !P2 ;  /* 0x000000ff1d187207 */ /* 0x000fe20005000000 */
[----:B------:R-:W-:Y:S01]  /*0c90*/  IMAD.MOV.U32 R17, RZ, RZ, c[0x0][0x1dc] ;  /* 0x00007700ff117624 */ /* 0x000fe200078e00ff */
[----:B------:R-:W-:Y:S01]  /*0ca0*/  LOP3.LUT R0, R36, 0xfffffff8, RZ, 0xc0, !PT ;  /* 0xfffffff824007812 */ /* 0x000fe200078ec0ff */
[----:B------:R-:W-:Y:S01]  /*0cb0*/  USHF.R.S32.HI UR13, URZ, 0x1f, UR12 ;  /* 0x0000001f3f0d7899 */ /* 0x000fe2000801140c */
[----:B------:R-:W-:Y:S01]  /*0cc0*/  SHF.R.S32.HI R43, RZ, 0x3, R36 ;  /* 0x00000003ff2b7819 */ /* 0x000fe20000011424 */
[----:B------:R-:W-:Y:S01]  /*0cd0*/  ULDC.64 UR4, c[0x0][0x178] ;  /* 0x00005e0000047ab9 */ /* 0x000fe20000000a00 */
[----:B------:R-:W-:Y:S01]  /*0ce0*/  SEL R19, R144, RZ, !P2 ;  /* 0x000000ff90137207 */ /* 0x000fe20005000000 */
[----:B------:R-:W-:Y:S01]  /*0cf0*/  IMAD.IADD R25, R143, 0x1, -R0 ;  /* 0x000000018f197824 */ /* 0x000fe200078e0a00 */
[----:B------:R-:W-:Y:S01]  /*0d00*/  SHF.R.S32.HI R13, RZ, 0x1f, R43 ;  /* 0x0000001fff0d7819 */ /* 0x000fe2000001142b */
[----:B------:R-:W-:Y:S01]  /*0d10*/  @P0 IMAD.HI.U32 R2, R142, c[0x0][0x24c], RZ ;  /* 0x000093008e020a27 */ /* 0x000fe200078e00ff */
[----:B------:R-:W-:Y:S01]  /*0d20*/  IADD3 R20, P2, R12, R11, RZ ;  /* 0x0000000b0c147210 */ /* 0x000fe20007f5e0ff */
[----:B------:R-:W-:Y:S01]  /*0d30*/  UIMAD UR16, UR13, UR4, URZ ;  /* 0x000000040d1072a4 */ /* 0x000fe2000f8e023f */
[----:B------:R-:W-:Y:S01]  /*0d40*/  IADD3 R14, P3, R43, R76, RZ ;  /* 0x0000004c2b0e7210 */ /* 0x000fe20007f7e0ff */
[----:B------:R-:W-:Y:S01]  /*0d50*/  UIMAD.WIDE.U32 UR18, UR12, UR4, URZ ;  /* 0x000000040c1272a5 */ /* 0x000fe2000f8e003f */
[----:B------:R-:W-:Y:S01]  /*0d60*/  @P0 SHF.R.U32.HI R10, RZ, c[0x0][0x250], R2 ;  /* 0x00009400ff0a0a19 */ /* 0x000fe20000011602 */
[----:B------:R-:W-:Y:S01]  /*0d70*/  IMAD.SHL.U32 R2, R25, 0x8, RZ ;  /* 0x0000000819027824 */ /* 0x000fe200078e00ff */
[----:B------:R-:W-:Y:S01]  /*0d80*/  IADD3 R6, P0, R43, R8, RZ ;  /* 0x000000082b067210 */ /* 0x000fe20007f1e0ff */
[----:B------:R-:W-:Y:S01]  /*0d90*/  IMAD R8, R24, c[0x0][0x1e8], RZ ;  /* 0x00007a0018087a24 */ /* 0x000fe200078e02ff */
[----:B------:R-:W-:Y:S01]  /*0da0*/  SHF.R.S32.HI R16, RZ, 0x1f, R10 ;  /* 0x0000001fff107819 */ /* 0x000fe2000001140a */
[----:B------:R-:W-:Y:S01]  /*0db0*/  UIMAD UR5, UR12, UR5, UR16 ;  /* 0x000000050c0572a4 */ /* 0x000fe2000f8e0210 */
[--C-:B------:R-:W-:Y:S01]  /*0dc0*/  SHF.R.S32.HI R3, RZ, 0x1f, R2.reuse ;  /* 0x0000001fff037819 */ /* 0x100fe20000011402 */
[----:B------:R-:W-:Y:S01]  /*0dd0*/  IMAD.X R7, R13, 0x1, R9, P0 ;  /* 0x000000010d077824 */ /* 0x000fe200000e0609 */
[----:B------:R-:W-:Y:S01]  /*0de0*/  IADD3 R34, R2, 0x40, RZ ;  /* 0x0000004002227810 */ /* 0x000fe20007ffe0ff */
[----:B------:R-:W-:Y:S01]  /*0df0*/  IMAD R0, R16, c[0x0][0x1e0], RZ ;  /* 0x0000780010007a24 */ /* 0x000fe200078e02ff */
[----:B------:R-:W-:Y:S01]  /*0e00*/  IADD3 R33, R2, 0x80, RZ ;  /* 0x0000008002217810 */ /* 0x000fe20007ffe0ff */
[----:B------:R-:W-:Y:S01]  /*0e10*/  IMAD.WIDE.U32 R4, R10, c[0x0][0x1e0], R2 ;  /* 0x000078000a047a25 */ /* 0x000fe200078e0002 */
[----:B------:R-:W-:Y:S01]  /*0e20*/  ISETP.GE.AND P6, PT, R34, c[0x0][0x1cc], PT ;  /* 0x0000730022007a0c */ /* 0x000fe20003fc6270 */
[----:B------:R-:W-:Y:S01]  /*0e30*/  UIADD3 UR5, UR19, UR5, URZ ;  /* 0x0000000513057290 */ /* 0x000fe2000fffe03f */
[----:B------:R-:W-:Y:S01]  /*0e40*/  ISETP.GE.AND P4, PT, R33, c[0x0][0x1cc], PT ;  /* 0x0000730021007a0c */ /* 0x000fe20003f86270 */
[----:B------:R-:W-:Y:S01]  /*0e50*/  IMAD R0, R10, c[0x0][0x1e4], R0 ;  /* 0x000079000a007a24 */ /* 0x000fe200078e0200 */
[CC--:B------:R-:W-:Y:S01]  /*0e60*/  LEA.HI R39, R31.reuse, R143.reuse, RZ, 0x4 ;  /* 0x0000008f1f277211 */ /* 0x0c0fe200078f20ff */
[----:B------:R-:W-:Y:S01]  /*0e70*/  IMAD.U32 R9, RZ, RZ, UR6 ;  /* 0x00000006ff097e24 */ /* 0x000fe2000f8e00ff */
[-C--:B------:R-:W-:Y:S01]  /*0e80*/  LEA.HI R30, R31, R143.reuse, RZ, 0x2 ;  /* 0x0000008f1f1e7211 */ /* 0x080fe200078f10ff */
[----:B------:R-:W-:Y:S01]  /*0e90*/  IMAD.IADD R5, R5, 0x1, R0 ;  /* 0x0000000105057824 */ /* 0x000fe200078e0200 */
[----:B------:R-:W-:Y:S01]  /*0ea0*/  IADD3 R32, R2, 0xc0, RZ ;  /* 0x000000c002207810 */ /* 0x000fe20007ffe0ff */
[----:B------:R-:W-:Y:S01]  /*0eb0*/  IMAD R0, R19, c[0x0][0x1ec], R8 ;  /* 0x00007b0013007a24 */ /* 0x000fe200078e0208 */
[----:B------:R-:W-:Y:S01]  /*0ec0*/  SHF.R.S32.HI R18, RZ, 0x4, R39 ;  /* 0x00000004ff127819 */ /* 0x000fe20000011427 */
[----:B------:R-:W-:Y:S01]  /*0ed0*/  IMAD.WIDE R8, R9, 0x40, R6 ;  /* 0x0000004009087825 */ /* 0x000fe200078e0206 */
[----:B------:R-:W-:Y:S01]  /*0ee0*/  SHF.R.S32.HI R28, RZ, 0x2, R30 ;  /* 0x00000002ff1c7819 */ /* 0x000fe2000001141e */
[----:B------:R-:W-:Y:S01]  /*0ef0*/  USHF.L.U32 UR16, UR12, 0x5, URZ ;  /* 0x000000050c107899 */ /* 0x000fe2000800063f */
[----:B------:R-:W-:Y:S01]  /*0f00*/  LEA.HI R37, R31, R143, RZ, 0x5 ;  /* 0x0000008f1f257211 */ /* 0x000fe200078f28ff */
        /* <DEDUP_REMOVED lines=18> */
[----:B------:R-:W-:Y:S01]  /*1030*/  CS2R R130, SRZ ;  /* 0x0000000000827805 */ /* 0x000fe2000001ff00 */
        /* <DEDUP_REMOVED lines=16> */
[----:B------:R-:W-:Y:S01]  /*1140*/  LEA R12, P0, R15, R4, 0x6 ;  /* 0x000000040f0c7211 */ /* 0x000fe200078030ff */
[----:B------:R-:W-:Y:S01]  /*1150*/  CS2R R116, SRZ ;  /* 0x0000000000747805 */ /* 0x000fe2000001ff00 */
[----:B------:R-:W-:Y:S01]  /*1160*/  LEA.HI.X.SX32 R23, R6, R11, 0x1, P2 ;  /* 0x0000000b06177211 */ /* 0x000fe200010f0eff */
[----:B------:R-:W-:Y:S01]  /*1170*/  IMAD.X R11, R13, 0x1, R77, P3 ;  /* 0x000000010d0b7824 */ /* 0x000fe200018e064d */
[----:B------:R-:W-:Y:S01]  /*1180*/  LOP3.LUT R6, R38, R7, R0, 0xf6, !PT ;  /* 0x0000000726067212 */ /* 0x000fe200078ef600 */
[----:B------:R-:W-:Y:S01]  /*1190*/  CS2R R114, SRZ ;  /* 0x0000000000727805 */ /* 0x000fe2000001ff00 */
[----:B------:R-:W-:Y:S01]  /*11a0*/  LEA.HI.X R13, R15, R5, R17, 0x6, P0 ;  /* 0x000000050f0d7211 */ /* 0x000fe200000f3411 */
[----:B------:R-:W-:Y:S01]  /*11b0*/  IMAD.MOV.U32 R17, RZ, RZ, c[0x0][0x2a8] ;  /* 0x0000aa00ff117624 */ /* 0x000fe200078e00ff */
[----:B------:R-:W-:Y:S01]  /*11c0*/  IADD3 R0, -R43, UR14, RZ ;  /* 0x0000000e2b007c10 */ /* 0x000fe2000fffe1ff */
[----:B------:R-:W-:Y:S01]  /*11d0*/  IMAD.SHL.U32 R41, R6, 0x2, RZ ;  /* 0x0000000206297824 */ /* 0x000fe200078e00ff */
[----:B------:R-:W-:Y:S01]  /*11e0*/  ISETP.GE.AND P0, PT, R2, c[0x0][0x1cc], PT ;  /* 0x0000730002007a0c */ /* 0x000fe20003f06270 */
[----:B------:R-:W-:Y:S01]  /*11f0*/  IMAD R6, R16, c[0x0][0x1b0], RZ ;  /* 0x00006c0010067a24 */ /* 0x000fe200078e02ff */
[----:B------:R-:W-:Y:S01]  /*1200*/  ISETP.LT.OR P3, PT, R0, 0x1, P6 ;  /* 0x000000010000780c */ /* 0x000fe20003761670 */
[----:B------:R-:W-:Y:S01]  /*1210*/  IMAD.WIDE.U32 R22, R142, c[0x0][0x238], R22 ;  /* 0x00008e008e167a25 */ /* 0x000fe200078e0016 */
[C---:B------:R-:W-:Y:S01]  /*1220*/  ISETP.LT.OR P2, PT, R0.reuse, 0x1, P0 ;  /* 0x000000010000780c */ /* 0x040fe20000741670 */
[----:B------:R-:W-:Y:S01]  /*1230*/  STL [R1+0x50], R41 ;  /* 0x0000502901007387 */ /* 0x000fe20000100800 */
[----:B------:R-:W-:Y:S01]  /*1240*/  ISETP.LT.OR P5, PT, R0, 0x1, P4 ;  /* 0x000000010000780c */ /* 0x000fe200027a1670 */
[----:B------:R-:W-:Y:S01]  /*1250*/  IMAD R16, R10, c[0x0][0x1b4], R6 ;  /* 0x00006d000a107a24 */ /* 0x000fe200078e0206 */
[----:B------:R-:W-:Y:S01]  /*1260*/  SHF.R.S32.HI R7, RZ, 0x1f, R30 ;  /* 0x0000001fff077819 */ /* 0x000fe2000001141e */
[----:B------:R-:W-:Y:S01]  /*1270*/  CS2R R112, SRZ ;  /* 0x0000000000707805 */ /* 0x000fe2000001ff00 */
[----:B------:R-:W-:Y:S01]  /*1280*/  LEA.HI R15, R39, R18, RZ, 0x1 ;  /* 0x00000012270f7211 */ /* 0x000fe200078f08ff */
[----:B------:R-:W-:Y:S01]  /*1290*/  CS2R R110, SRZ ;  /* 0x00000000006e7805 */ /* 0x000fe2000001ff00 */
[----:B------:R-:W-:Y:S01]  /*12a0*/  LEA.HI R7, R7, R28, RZ, 0x3 ;  /* 0x0000001c07077211 */ /* 0x000fe200078f18ff */
[----:B------:R-:W-:Y:S01]  /*12b0*/  CS2R R108, SRZ ;  /* 0x00000000006c7805 */ /* 0x000fe2000001ff00 */
[----:B------:R-:W-:Y:S01]  /*12c0*/  LOP3.LUT R15, R15, 0xfffffffe, RZ, 0xc0, !PT ;  /* 0xfffffffe0f0f7812 */ /* 0x000fe200078ec0ff */
[----:B------:R-:W-:Y:S01]  /*12d0*/  CS2R R106, SRZ ;  /* 0x00000000006a7805 */ /* 0x000fe2000001ff00 */
[----:B------:R-:W-:Y:S01]  /*12e0*/  ISETP.LT.OR P0, PT, R0, 0x21, P0 ;  /* 0x000000210000780c */ /* 0x000fe20000701670 */
[----:B------:R-:W-:Y:S01]  /*12f0*/  @!PT LDS RZ, [RZ] ;  /* 0x00000000fffff984 */ /* 0x000fe20000000800 */
[----:B------:R-:W-:Y:S01]  /*1300*/  @!PT LDS RZ, [RZ] ;  /* 0x00000000fffff984 */ /* 0x000fe20000000800 */
[----:B------:R-:W-:Y:S01]  /*1310*/  @!PT LDS RZ, [RZ] ;  /* 0x00000000fffff984 */ /* 0x000fe20000000800 */
[----:B------:R1:W-:Y:S01]  /*1320*/  LDGSTS.E.BYPASS.LTC128B.128 [R41+0x8080], [R4.64], !P2 ;  /* 0x0808000004297fae */ /* 0x0003e2000d101d4a */
[----:B------:R-:W-:Y:S01]  /*1330*/  ISETP.GE.AND P2, PT, R17, 0x1, PT ;  /* 0x000000011100780c */ /* 0x000fe20003f46270 */
[----:B------:R-:W-:Y:S01]  /*1340*/  IMAD.IADD R27, R18, 0x1, -R15 ;  /* 0x00000001121b7824 */ /* 0x000fe200078e0a0f */
[----:B------:R-:W-:Y:S01]  /*1350*/  LOP3.LUT R17, R7, 0xfffffff8, RZ, 0xc0, !PT ;  /* 0xfffffff807117812 */ /* 0x000fe200078ec0ff */
[----:B------:R1:W-:Y:S01]  /*1360*/  LDGSTS.E.BYPASS.LTC128B.128 [R41+0xa080], [R4.64+0x80], !P3 ;  /* 0x0a08008004297fae */ /* 0x0003e2000d901d4a */
[----:B------:R-:W-:Y:S01]  /*1370*/  ISETP.GE.AND P3, PT, R32, c[0x0][0x1cc], PT ;  /* 0x0000730020007a0c */ /* 0x000fe20003f66270 */
[----:B------:R-:W-:Y:S01]  /*1380*/  IMAD.WIDE.U32 R6, R10, c[0x0][0x1b0], R2 ;  /* 0x00006c000a067a25 */ /* 0x000fe200078e0002 */
[C---:B------:R-:W-:Y:S01]  /*1390*/  ISETP.LT.OR P6, PT, R0.reuse, 0x21, P6 ;  /* 0x000000210000780c */ /* 0x040fe200037c1670 */
[----:B------:R1:W-:Y:S01]  /*13a0*/  LDGSTS.E.BYPASS.LTC128B.128 [R41+0xc080], [R4.64+0x100], !P5 ;  /* 0x0c08010004297fae */ /* 0x0003e2000e901d4a */
[C---:B------:R-:W-:Y:S01]  /*13b0*/  ISETP.LT.OR P5, PT, R0.reuse, 0x1, P3 ;  /* 0x000000010000780c */ /* 0x040fe20001fa1670 */
[C---:B------:R-:W-:Y:S01]  /*13c0*/  IMAD R10, R11.reuse, c[0x0][0x178], RZ ;  /* 0x00005e000b0a7a24 */ /* 0x040fe200078e02ff */
[C---:B------:R-:W-:Y:S01]  /*13d0*/  ISETP.LT.OR P4, PT, R0.reuse, 0x21, P4 ;  /* 0x000000210000780c */ /* 0x040fe20002781670 */
[----:B------:R-:W-:Y:S01]  /*13e0*/  IMAD R11, R11, c[0x0][0x208], RZ ;  /* 0x000082000b0b7a24 */ /* 0x000fe200078e02ff */
[----:B------:R-:W-:Y:S01]  /*13f0*/  ISETP.LT.OR P3, PT, R0, 0x21, P3 ;  /* 0x000000210000780c */ /* 0x000fe20001f61670 */
[----:B------:R-:W-:Y:S01]  /*1400*/  IMAD.IADD R15, R28, 0x1, -R17 ;  /* 0x000000011c0f7824 */ /* 0x000fe200078e0a11 */
[----:B------:R-:W-:Y:S01]  /*1410*/  CS2R R104, SRZ ;  /* 0x0000000000687805 */ /* 0x000fe2000001ff00 */
[----:B------:R-:W-:Y:S01]  /*1420*/  IMAD.IADD R7, R7, 0x1, R16 ;  /* 0x0000000107077824 */ /* 0x000fe200078e0210 */
[----:B------:R-:W-:Y:S01]  /*1430*/  CS2R R102, SRZ ;  /* 0x0000000000667805 */ /* 0x000fe2000001ff00 */
[C---:B------:R-:W-:Y:S01]  /*1440*/  IMAD R18, R14.reuse, c[0x0][0x17c], R10 ;  /* 0x00005f000e127a24 */ /* 0x040fe200078e020a */
[----:B------:R-:W-:Y:S01]  /*1450*/  CS2R R100, SRZ ;  /* 0x0000000000647805 */ /* 0x000fe2000001ff00 */
[C---:B------:R-:W-:Y:S01]  /*1460*/  IMAD R28, R14.reuse, c[0x0][0x20c], R11 ;  /* 0x000083000e1c7a24 */ /* 0x040fe200078e020b */
[----:B------:R-:W-:Y:S01]  /*1470*/  CS2R R98, SRZ ;  /* 0x0000000000627805 */ /* 0x000fe2000001ff00 */
[C-C-:B------:R-:W-:Y:S01]  /*1480*/  IMAD.WIDE.U32 R10, R14.reuse, c[0x0][0x178], R2.reuse ;  /* 0x00005e000e0a7a25 */ /* 0x140fe200078e0002 */
[----:B------:R1:W-:Y:S01]  /*1490*/  LDGSTS.E.BYPASS.LTC128B.128 [R41+0xe080], [R4.64+0x180], !P5 ;  /* 0x0e08018004297fae */ /* 0x0003e2000e901d4a */
[C---:B------:R-:W-:Y:S01]  /*14a0*/  LOP3.LUT P5, RZ, R15.reuse, 0x4, RZ, 0xc0, !PT ;  /* 0x000000040fff7812 */ /* 0x040fe200078ac0ff */
[----:B------:R-:W-:Y:S01]  /*14b0*/  CS2R R96, SRZ ;  /* 0x0000000000607805 */ /* 0x000fe2000001ff00 */
[----:B------:R-:W-:Y:S01]  /*14c0*/  IMAD.WIDE.U32 R16, R14, c[0x0][0x208], R2 ;  /* 0x000082000e107a25 */ /* 0x000fe200078e0002 */
[----:B------:R2:W-:Y:S01]  /*14d0*/  LDGSTS.E.BYPASS.LTC128B.128 [R41+0x9080], [R12.64], !P0 ;  /* 0x090800000c297fae */ /* 0x0005e2000c101d4a */
[----:B------:R-:W-:Y:S01]  /*14e0*/  CS2R R94, SRZ ;  /* 0x00000000005e7805 */ /* 0x000fe2000001ff00 */
[----:B------:R-:W-:Y:S01]  /*14f0*/  CS2R R92, SRZ ;  /* 0x00000000005c7805 */ /* 0x000fe2000001ff00 */
[----:B------:R-:W-:Y:S01]  /*1500*/  IMAD.SHL.U32 R3, R15, 0x40, RZ ;  /* 0x000000400f037824 */ /* 0x000fe200078e00ff */
[----:B------:R2:W-:Y:S01]  /*1510*/  LDGSTS.E.BYPASS.LTC128B.128 [R41+0xb080], [R12.64+0x80], !P6 ;  /* 0x0b0800800c297fae */ /* 0x0005e2000f101d4a */
[----:B------:R-:W-:Y:S01]  /*1520*/  IMAD R14, R24, c[0x0][0x1b8], RZ ;  /* 0x00006e00180e7a24 */ /* 0x000fe200078e02ff */
[----:B------:R-:W-:Y:S01]  /*1530*/  ISETP.GE.AND P6, PT, R2, c[0x0][0x19c], PT ;  /* 0x0000670002007a0c */ /* 0x000fe20003fc6270 */
[----:B------:R-:W-:Y:S01]  /*1540*/  CS2R R90, SRZ ;  /* 0x00000000005a7805 */ /* 0x000fe2000001ff00 */
[----:B------:R-:W-:Y:S01]  /*1550*/  LOP3.LUT R3, R3, 0x1c0, RZ, 0xc0, !PT ;  /* 0x000001c003037812 */ /* 0x000fe200078ec0ff */
[----:B------:R-:W-:Y:S01]  /*1560*/  IMAD R14, R19, c[0x0][0x1bc], R14 ;  /* 0x00006f00130e7a24 */ /* 0x000fe200078e020e */
[----:B------:R2:W-:Y:S01]  /*1570*/  LDGSTS.E.BYPASS.LTC128B.128 [R41+0xd080], [R12.64+0x100], !P4 ;  /* 0x0d0801000c297fae */ /* 0x0005e2000e101d4a */
[----:B------:R-:W-:Y:S01]  /*1580*/  ISETP.GE.AND P4, PT, R34, c[0x0][0x19c], PT ;  /* 0x0000670022007a0c */ /* 0x000fe20003f86270 */
[----:B------:R-:W-:Y:S01]  /*1590*/  CS2R R88, SRZ ;  /* 0x0000000000587805 */ /* 0x000fe2000001ff00 */
[----:B------:R-:W-:Y:S01]  /*15a0*/  CS2R R86, SRZ ;  /* 0x0000000000567805 */ /* 0x000fe2000001ff00 */
[----:B------:R2:W-:Y:S01]  /*15b0*/  LDGSTS.E.BYPASS.LTC128B.128 [R41+0xf080], [R12.64+0x180], !P3 ;  /* 0x0f0801800c297fae */ /* 0x0005e2000d901d4a */
[----:B------:R-:W-:Y:S01]  /*15c0*/  ISETP.GE.AND P3, PT, R33, c[0x0][0x19c], PT ;  /* 0x0000670021007a0c */ /* 0x000fe20003f66270 */
[----:B------:R-:W-:Y:S01]  /*15d0*/  CS2R R84, SRZ ;  /* 0x0000000000547805 */ /* 0x000fe2000001ff00 */
[----:B------:R-:W-:Y:S01]  /*15e0*/  CS2R R82, SRZ ;  /* 0x0000000000527805 */ /* 0x000fe2000001ff00 */
[----:B------:R-:W0:Y:S01]  /*15f0*/  LDGDEPBAR ;  /* 0x00000000000079af */ /* 0x000e220000000000 */
[----:B------:R-:W-:Y:S01]  /*1600*/  CS2R R80, SRZ ;  /* 0x0000000000507805 */ /* 0x000fe2000001ff00 */
[----:B------:R-:W-:Y:S01]  /*1610*/  CS2R R78, SRZ ;  /* 0x00000000004e7805 */ /* 0x000fe2000001ff00 */
[----:B------:R-:W-:Y:S01]  /*1620*/  CS2R R76, SRZ ;  /* 0x00000000004c7805 */ /* 0x000fe2000001ff00 */
[----:B------:R-:W-:Y:S01]  /*1630*/  CS2R R74, SRZ ;  /* 0x00000000004a7805 */ /* 0x000fe2000001ff00 */
[----:B-1----:R-:W-:Y:S01]  /*1640*/  IMAD.WIDE.U32 R4, R19, c[0x0][0x1b8], R6 ;  /* 0x00006e0013047a25 */ /* 0x002fe200078e0006 */
[----:B------:R-:W-:Y:S01]  /*1650*/  CS2R R72, SRZ ;  /* 0x0000000000487805 */ /* 0x000fe2000001ff00 */
[----:B------:R-:W-:Y:S01]  /*1660*/  CS2R R70, SRZ ;  /* 0x0000000000467805 */ /* 0x000fe2000001ff00 */
[----:B------:R-:W-:Y:S01]  /*1670*/  CS2R R68, SRZ ;  /* 0x0000000000447805 */ /* 0x000fe2000001ff00 */
[----:B------:R-:W-:Y:S01]  /*1680*/  IMAD.SHL.U32 R6, R26, 0x8, RZ ;  /* 0x000000081a067824 */ /* 0x000fe200078e00ff */
[----:B------:R-:W-:Y:S01]  /*1690*/  CS2R R66, SRZ ;  /* 0x0000000000427805 */ /* 0x000fe2000001ff00 */
        /* <DEDUP_REMOVED lines=10> */
[----:B------:R-:W-:Y:S01]  /*1740*/  IMAD R14, R142, c[0x0][0x184], R14 ;  /* 0x000061008e0e7a24 */ /* 0x000fe200078e020e */
        /* <DEDUP_REMOVED lines=14> */
[----:B------:R-:W-:Y:S01]  /*1830*/  CS2R R50, SRZ ;  /* 0x0000000000327805 */ /* 0x000fe2000001ff00 */
[----:B------:R-:W-:Y:S01]  /*1840*/  IMAD.SHL.U32 R30, R24, 0x400, RZ ;  /* 0x00000400181e7824 */ /* 0x000fe200078e00ff */
[----:B------:R-:W-:Y:S01]  /*1850*/  UISETP.GT.AND UP1, UPT, UR6, -0x1, UPT ;  /* 0xffffffff0600788c */ /* 0x000fe2000bf24270 */
[----:B------:R-:W-:Y:S01]  /*1860*/  IMAD.IADD R3, R9, 0x1, R18 ;  /* 0x0000000109037824 */ /* 0x000fe200078e0212 */
[----:B------:R-:W-:Y:S01]  /*1870*/  SEL R18, R29, RZ, !P1 ;  /* 0x000000ff1d127207 */ /* 0x000fe20004800000 */
[----:B------:R-:W-:-:S02]  /*1880*/  IMAD.MOV.U32 R19, RZ, RZ, c[0x0][0x1a8] ;  /* 0x00006a00ff137624 */ /* 0x000fc400078e00ff */
[----:B------:R-:W-:Y:S01]  /*1890*/  IMAD R7, R5, 0x2, R30 ;  /* 0x0000000205077824 */ /* 0x000fe200078e021e */
[----:B------:R-:W-:Y:S01]  /*18a0*/  LEA.HI.X R5, R8, c[0x0][0x194], R3, 0x1, P0 ;  /* 0x0000650008057a11 */ /* 0x000fe200000f0c03 */
[----:B------:R-:W-:Y:S01]  /*18b0*/  IMAD.IADD R9, R11, 0x1, R14 ;  /* 0x000000010b097824 */ /* 0x000fe200078e020e */
[----:B------:R-:W-:Y:S01]  /*18c0*/  LEA R6, P0, R19, R4, 0x6 ;  /* 0x0000000413067211 */ /* 0x000fe200078030ff */
[----:B------:R-:W-:Y:S02]  /*18d0*/  IMAD.MOV.U32 R11, RZ, RZ, c[0x0][0x1ac] ;  /* 0x00006b00ff0b7624 */ /* 0x000fe400078e00ff */
[----:B------:R-:W-:Y:S02]  /*18e0*/  IMAD.IADD R3, R7, 0x1, R15 ;  /* 0x0000000107037824 */ /* 0x000fe400078e020f */
[----:B------:R-:W-:Y:S01]  /*18f0*/  IMAD.MOV.U32 R8, RZ, RZ, R10 ;  /* 0x000000ffff087224 */ /* 0x000fe200078e000a */
[----:B------:R-:W-:Y:S01]  /*1900*/  LEA.HI.X R7, R19, R5, R11, 0x6, P0 ;  /* 0x0000000513077211 */ /* 0x000fe200000f340b */
[----:B------:R-:W-:Y:S01]  /*1910*/  IMAD.SHL.U32 R10, R3, 0x2, RZ ;  /* 0x00000002030a7824 */ /* 0x000fe200078e00ff */
[----:B------:R-:W-:Y:S01]  /*1920*/  ISETP.LT.OR P0, PT, R0, 0x1, P6 ;  /* 0x000000010000780c */ /* 0x000fe20003701670 */
[----:B--2---:R-:W-:Y:S01]  /*1930*/  IMAD R12, R18, c[0x0][0x188], RZ ;  /* 0x00006200120c7a24 */ /* 0x004fe200078e02ff */
[----:B------:R-:W-:Y:S01]  /*1940*/  SEL R19, R144, RZ, !P1 ;  /* 0x000000ff90137207 */ /* 0x000fe20004800000 */
[----:B------:R-:W-:Y:S01]  /*1950*/  IMAD.U32 R11, RZ, RZ, UR19 ;  /* 0x00000013ff0b7e24 */ /* 0x000fe2000f8e00ff */
[----:B------:R-:W-:Y:S01]  /*1960*/  ISETP.LT.OR P1, PT, R0, 0x1, P4 ;  /* 0x000000010000780c */ /* 0x000fe20002721670 */
[----:B------:R1:W-:Y:S01]  /*1970*/  STL [R1+0x64], R10 ;  /* 0x0000640a01007387 */ /* 0x0003e20000100800 */
[----:B------:R-:W-:Y:S01]  /*1980*/  IADD3 R3, R10, 0x14180, RZ ;  /* 0x000141800a037810 */ /* 0x000fe20007ffe0ff */
[C---:B------:R-:W-:Y:S01]  /*1990*/  IMAD R12, R19.reuse, c[0x0][0x18c], R12 ;  /* 0x00006300130c7a24 */ /* 0x040fe200078e020c */
[----:B------:R-:W-:Y:S01]  /*19a0*/  ISETP.LT.OR P4, PT, R0, 0x21, P4 ;  /* 0x000000210000780c */ /* 0x000fe20002781670 */
[----:B------:R-:W-:-:S04]  /*19b0*/  IMAD.WIDE.U32 R14, R19, c[0x0][0x188], R8 ;  /* 0x00006200130e7a25 */ /* 0x000fc800078e0008 */
[----:B------:R2:W-:Y:S01]  /*19c0*/  LDGSTS.E.BYPASS.LTC128B.128 [R41+0x80], [R4.64], !P0 ;  /* 0x0008000004297fae */ /* 0x0005e2000c101d4a */
[C---:B------:R-:W-:Y:S01]  /*19d0*/  ISETP.LT.OR P0, PT, R0.reuse, 0x1, P3 ;  /* 0x000000010000780c */ /* 0x040fe20001f01670 */
[----:B------:R-:W-:Y:S01]  /*19e0*/  IMAD.U32 R11, RZ, RZ, UR5 ;  /* 0x00000005ff0b7e24 */ /* 0x000fe2000f8e00ff */
[----:B------:R-:W-:Y:S01]  /*19f0*/  ISETP.LT.OR P3, PT, R0, 0x21, P3 ;  /* 0x000000210000780c */ /* 0x000fe20001f61670 */
[----:B------:R2:W-:Y:S01]  /*1a00*/  LDGSTS.E.BYPASS.LTC128B.128 [R41+0x2080], [R4.64+0x80], !P1 ;  /* 0x0208008004297fae */ /* 0x0005e2000c901d4a */
[----:B------:R-:W-:Y:S01]  /*1a10*/  ISETP.GE.AND P1, PT, R32, c[0x0][0x19c], PT ;  /* 0x0000670020007a0c */ /* 0x000fe20003f26270 */
[----:B------:R-:W-:Y:S02]  /*1a20*/  IMAD.IADD R13, R15, 0x1, R12 ;  /* 0x000000010f0d7824 */ /* 0x000fe400078e020c */
[----:B------:R-:W-:Y:S02]  /*1a30*/  IMAD.MOV.U32 R8, RZ, RZ, R16 ;  /* 0x000000ffff087224 */ /* 0x000fe400078e0010 */
[----:B------:R-:W-:-:S02]  /*1a40*/  IMAD.IADD R9, R17, 0x1, R28 ;  /* 0x0000000111097824 */ /* 0x000fc400078e021c */
[C---:B------:R-:W-:Y:S02]  /*1a50*/  IMAD R17, R40.reuse, c[0x0][0x270], RZ ;  /* 0x00009c0028117a24 */ /* 0x040fe400078e02ff */
[----:B------:R2:W-:Y:S01]  /*1a60*/  LDGSTS.E.BYPASS.LTC128B.128 [R41+0x4080], [R4.64+0x100], !P0 ;  /* 0x0408010004297fae */ /* 0x0005e2000c101d4a */
[----:B------:R-:W-:Y:S01]  /*1a70*/  IMAD R28, R40, c[0x0][0x288], RZ ;  /* 0x0000a200281c7a24 */ /* 0x000fe200078e02ff */
[----:B-1----:R-:W-:Y:S01]  /*1a80*/  IADD3 R10, R10, 0x141c0, RZ ;  /* 0x000141c00a0a7810 */ /* 0x002fe20007ffe0ff */
[----:B------:R-:W-:Y:S01]  /*1a90*/  IMAD R29, R40, c[0x0][0x238], RZ ;  /* 0x00008e00281d7a24 */ /* 0x000fe200078e02ff */
[----:B------:R-:W-:Y:S01]  /*1aa0*/  @P5 IADD3 R10, R3, -0x40, RZ ;  /* 0xffffffc0030a5810 */ /* 0x000fe20007ffe0ff */
[----:B------:R-:W-:Y:S01]  /*1ab0*/  IMAD R17, R142, c[0x0][0x274], R17 ;  /* 0x00009d008e117a24 */ /* 0x000fe200078e0211 */
[----:B------:R-:W-:Y:S01]  /*1ac0*/  ISETP.LT.OR P5, PT, R0, 0x21, P6 ;  /* 0x000000210000780c */ /* 0x000fe200037a1670 */
[----:B------:R-:W-:Y:S01]  /*1ad0*/  IMAD R28, R142, c[0x0][0x28c], R28 ;  /* 0x0000a3008e1c7a24 */ /* 0x000fe200078e021c */
[C---:B------:R-:W-:Y:S01]  /*1ae0*/  ISETP.LT.OR P6, PT, R0.reuse, 0x1, P1 ;  /* 0x000000010000780c */ /* 0x040fe20000fc1670 */
[----:B------:R1:W-:Y:S01]  /*1af0*/  STL [R1+0x68], R10 ;  /* 0x0000680a01007387 */ /* 0x0003e20000100800 */
[----:B------:R-:W-:Y:S01]  /*1b00*/  ISETP.LT.OR P1, PT, R0, 0x21, P1 ;  /* 0x000000210000780c */ /* 0x000fe20000f21670 */
[----:B------:R-:W-:-:S02]  /*1b10*/  IMAD.SHL.U32 R0, R25, 0x40, RZ ;  /* 0x0000004019007824 */ /* 0x000fc400078e00ff */
[----:B------:R3:W-:Y:S01]  /*1b20*/  STL.64 [R1+0xa0], R14 ;  /* 0x0000a00e01007387 */ /* 0x0007e20000100a00 */
[----:B------:R-:W-:Y:S02]  /*1b30*/  IMAD R29, R142, c[0x0][0x23c], R29 ;  /* 0x00008f008e1d7a24 */ /* 0x000fe400078e021d */
[----:B------:R-:W-:Y:S01]  /*1b40*/  LOP3.LUT R16, R0, 0x1c0, RZ, 0xc0, !PT ;  /* 0x000001c000107812 */ /* 0x000fe200078ec0ff */
[----:B------:R4:W-:Y:S01]  /*1b50*/  STL [R1+0xb8], R13 ;  /* 0x0000b80d01007387 */ /* 0x0009e20000100800 */
[----:B------:R-:W-:-:S03]  /*1b60*/  IMAD.WIDE.U32 R8, R142, c[0x0][0x210], R8 ;  /* 0x000084008e087a25 */ /* 0x000fc600078e0008 */
[----:B------:R2:W-:Y:S01]  /*1b70*/  LDGSTS.E.BYPASS.LTC128B.128 [R41+0x6080], [R4.64+0x180], !P6 ;  /* 0x0608018004297fae */ /* 0x0005e2000f101d4a */
[----:B------:R-:W-:-:S03]  /*1b80*/  LOP3.LUT P6, RZ, R25, 0x2, RZ, 0xc0, !PT ;  /* 0x0000000219ff7812 */ /* 0x000fc600078cc0ff */
[----:B------:R5:W-:Y:S01]  /*1b90*/  LDGSTS.E.BYPASS.LTC128B.128 [R41+0x1080], [R6.64], !P5 ;  /* 0x0108000006297fae */ /* 0x000be2000e901d4a */
[----:B------:R-:W-:-:S03]  /*1ba0*/  ISETP.GE.AND P5, PT, R2, c[0x0][0x16c], PT ;  /* 0x00005b0002007a0c */ /* 0x000fc60003fa6270 */
[----:B------:R5:W-:Y:S01]  /*1bb0*/  LDGSTS.E.BYPASS.LTC128B.128 [R41+0x3080], [R6.64+0x80], !P4 ;  /* 0x0308008006297fae */ /* 0x000be2000e101d4a */
[----:B------:R-:W-:-:S03]  /*1bc0*/  ISETP.GE.AND P4, PT, R2, c[0x0][0x1fc], PT ;  /* 0x00007f0002007a0c */ /* 0x000fc60003f86270 */
[----:B------:R5:W-:Y:S01]  /*1bd0*/  LDGSTS.E.BYPASS.LTC128B.128 [R41+0x5080], [R6.64+0x100], !P3 ;  /* 0x0508010006297fae */ /* 0x000be2000d901d4a */
[----:B-1----:R-:W-:Y:S01]  /*1be0*/  IMAD.U32 R10, RZ, RZ, UR18 ;  /* 0x00000012ff0a7e24 */ /* 0x002fe2000f8e00ff */
[----:B------:R-:W-:Y:S02]  /*1bf0*/  LOP3.LUT P3, RZ, R25, 0x4, RZ, 0xc0, !PT ;  /* 0x0000000419ff7812 */ /* 0x000fe4000786c0ff */
[----:B------:R5:W-:Y:S01]  /*1c00*/  LDGSTS.E.BYPASS.LTC128B.128 [R41+0x7080], [R6.64+0x180], !P1 ;  /* 0x0708018006297fae */ /* 0x000be2000c901d4a */
[----:B------:R-:W-:Y:S02]  /*1c10*/  SHF.R.U32.HI R25, RZ, 0x3, R16 ;  /* 0x00000003ff197819 */ /* 0x000fe40000011610 */
[----:B------:R-:W-:Y:S01]  /*1c20*/  LEA R3, P0, R10, R14, 0x5 ;  /* 0x0000000e0a037211 */ /* 0x000fe200078028ff */
[----:B------:R-:W0:Y:S01]  /*1c30*/  LDGDEPBAR ;  /* 0x00000000000079af */ /* 0x000e220000000000 */
[----:B---3--:R-:W-:Y:S02]  /*1c40*/  IMAD.WIDE.U32 R14, R142, c[0x0][0x270], R20 ;  /* 0x00009c008e0e7a25 */ /* 0x008fe400078e0014 */
[----:B------:R-:W-:-:S02]  /*1c50*/  LEA.HI.X R10, R10, R13, R11, 0x5, P0 ;  /* 0x0000000d0a0a7211 */ /* 0x000fc400000f2c0b */
[C---:B------:R-:W-:Y:S01]  /*1c60*/  LEA R12, P0, R3.reuse, c[0x0][0x160], 0x1 ;  /* 0x00005800030c7a11 */ /* 0x040fe200078008ff */
[----:B------:R-:W-:Y:S02]  /*1c70*/  IMAD R11, R40, c[0x0][0x210], RZ ;  /* 0x00008400280b7a24 */ /* 0x000fe400078e02ff */
[----:B------:R-:W-:Y:S01]  /*1c80*/  IMAD.WIDE.U32 R20, R142, c[0x0][0x288], R20 ;  /* 0x0000a2008e147a25 */ /* 0x000fe200078e0014 */
[----:B----4-:R-:W-:Y:S02]  /*1c90*/  LEA.HI.X R13, R3, c[0x0][0x164], R10, 0x1, P0 ;  /* 0x00005900030d7a11 */ /* 0x010fe400000f0c0a */
[----:B------:R-:W-:Y:S01]  /*1ca0*/  LOP3.LUT R3, R16, 0x8, R36, 0xf8, !PT ;  /* 0x0000000810037812 */ /* 0x000fe200078ef824 */
[----:B------:R-:W-:Y:S01]  /*1cb0*/  IMAD R11, R142, c[0x0][0x214], R11 ;  /* 0x000085008e0b7a24 */ /* 0x000fe200078e020b */
[----:B------:R-:W-:Y:S01]  /*1cc0*/  ISETP.LT.AND P0, PT, R43, UR4, PT ;  /* 0x000000042b007c0c */ /* 0x000fe2000bf01270 */
[----:B------:R-:W-:Y:S01]  /*1cd0*/  IMAD.MOV.U32 R142, RZ, RZ, 0x20 ;  /* 0x00000020ff8e7424 */ /* 0x000fe200078e00ff */
[----:B------:R-:W-:Y:S01]  /*1ce0*/  LOP3.LUT R3, R3, R25, RZ, 0x3c, !PT ;  /* 0x0000001903037212 */ /* 0x000fe200078e3cff */
[----:B--2---:R-:W-:Y:S01]  /*1cf0*/  IMAD R4, R27, 0x800, R38 ;  /* 0x000008001b047824 */ /* 0x004fe200078e0226 */
[----:B------:R-:W-:Y:S01]  /*1d00*/  ISETP.GE.OR P1, PT, R2, c[0x0][0x16c], !P0 ;  /* 0x00005b0002007a0c */ /* 0x000fe20004726670 */
[----:B------:R-:W-:Y:S01]  /*1d10*/  ULDC.64 UR4, c[0x0][0x208] ;  /* 0x0000820000047ab9 */ /* 0x000fe20000000a00 */
[----:B------:R-:W-:Y:S01]  /*1d20*/  SEL R0, R142, 0xffffffe0, !P6 ;  /* 0xffffffe08e007807 */ /* 0x000fe20007000000 */
[----:B------:R-:W-:Y:S01]  /*1d30*/  IMAD.IADD R5, R9, 0x1, R11 ;  /* 0x0000000109057824 */ /* 0x000fe200078e020b */
[----:B------:R-:W-:Y:S01]  /*1d40*/  ISETP.GE.OR P6, PT, R2, c[0x0][0x1fc], !P0 ;  /* 0x00007f0002007a0c */ /* 0x000fe200047c6670 */
[----:B------:R-:W-:Y:S01]  /*1d50*/  IMAD.IADD R2, R4, 0x1, R3 ;  /* 0x0000000104027824 */ /* 0x000fe200078e0203 */
[----:B------:R-:W-:Y:S01]  /*1d60*/  USHF.L.U64.HI UR5, UR4, UR17, UR5 ;  /* 0x0000001104057299 */ /* 0x000fe20008010205 */
[----:B------:R-:W-:-:S04]  /*1d70*/  DEPBAR.LE SB0, 0x1 ;  /* 0x000080400000791a */ /* 0x000fc80000000000 */
[----:B-----5:R-:W-:Y:S01]  /*1d80*/  IMAD.MOV.U32 R7, RZ, RZ, 0x40 ;  /* 0x00000040ff077424 */ /* 0x020fe200078e00ff */
[----:B------:R-:W-:Y:S01]  /*1d90*/  USHF.L.U32 UR4, UR4, 0x5, URZ ;  /* 0x0000000504047899 */ /* 0x000fe2000800063f */
[----:B------:R-:W-:Y:S01]  /*1da0*/  IMAD.SHL.U32 R48, R2, 0x2, RZ ;  /* 0x0000000202307824 */ /* 0x000fe200078e00ff */
[----:B------:R-:W-:Y:S01]  /*1db0*/  BAR.SYNC.DEFER_BLOCKING 0x0 ;  /* 0x0000000000007b1d */ /* 0x000fe20000010000 */
[----:B------:R-:W-:Y:S01]  /*1dc0*/  IMAD.MOV.U32 R4, RZ, RZ, R8 ;  /* 0x000000ffff047224 */ /* 0x000fe200078e0008 */
[----:B------:R-:W-:Y:S01]  /*1dd0*/  SEL R2, R7, 0xffffffc0, !P3 ;  /* 0xffffffc007027807 */ /* 0x000fe20005800000 */
[----:B------:R-:W-:Y:S01]  /*1de0*/  IMAD.IADD R47, R48, 0x1, R0 ;  /* 0x00000001302f7824 */ /* 0x000fe200078e0200 */
[----:B------:R-:W-:Y:S01]  /*1df0*/  ISETP.GE.OR P3, PT, R34, c[0x0][0x16c], !P0 ;  /* 0x00005b0022007a0c */ /* 0x000fe20004766670 */
[----:B------:R-:W-:Y:S01]  /*1e00*/  IMAD R3, R18, c[0x0][0x218], RZ ;  /* 0x0000860012037a24 */ /* 0x000fe200078e02ff */
[----:B------:R-:W-:Y:S01]  /*1e10*/  UIMAD UR5, UR5, UR12, URZ ;  /* 0x0000000c050572a4 */ /* 0x000fe2000f8e023f */
[----:B------:R-:W-:Y:S01]  /*1e20*/  IMAD.IADD R46, R48, 0x1, R2 ;  /* 0x00000001302e7824 */ /* 0x000fe200078e0202 */
[----:B------:R-:W-:Y:S01]  /*1e30*/  SHF.R.S32.HI R0, RZ, 0x1f, R26 ;  /* 0x0000001fff007819 */ /* 0x000fe2000001141a */
[----:B------:R-:W-:Y:S01]  /*1e40*/  IMAD.IADD R40, R2, 0x1, R47 ;  /* 0x0000000102287824 */ /* 0x000fe200078e022f */
[----:B------:R-:W-:Y:S01]  /*1e50*/  UIMAD UR5, UR13, UR4, UR5 ;  /* 0x000000040d0572a4 */ /* 0x000fe2000f8e0205 */
[C---:B------:R-:W-:Y:S01]  /*1e60*/  IMAD R3, R19.reuse, c[0x0][0x21c], R3 ;  /* 0x0000870013037a24 */ /* 0x040fe200078e0203 */
[----:B------:R-:W-:Y:S01]  /*1e70*/  LEA.HI R0, R0, R26, RZ, 0x2 ;  /* 0x0000001a00007211 */ /* 0x000fe200078f10ff */
[----:B------:R-:W-:Y:S01]  /*1e80*/  IMAD.WIDE.U32 R44, R19, c[0x0][0x218], R4 ;  /* 0x00008600132c7a25 */ /* 0x000fe200078e0004 */
[----:B------:R-:W-:Y:S01]  /*1e90*/  STL [R1+0x28], R48 ;  /* 0x0000283001007387 */ /* 0x000fe20000100800 */
[----:B------:R-:W-:-:S02]  /*1ea0*/  SEL R38, RZ, 0x1, P5 ;  /* 0x00000001ff267807 */ /* 0x000fc40002800000 */
[----:B------:R-:W-:Y:S01]  /*1eb0*/  IMAD.U32 R6, RZ, RZ, UR4 ;  /* 0x00000004ff067e24 */ /* 0x000fe2000f8e00ff */
[----:B------:R-:W-:Y:S01]  /*1ec0*/  STL [R1+0x2c], R47 ;  /* 0x00002c2f01007387 */ /* 0x000fe20000100800 */
[----:B------:R-:W-:Y:S01]  /*1ed0*/  IMAD.IADD R43, R45, 0x1, R3 ;  /* 0x000000012d2b7824 */ /* 0x000fe200078e0203 */
[----:B------:R-:W-:Y:S01]  /*1ee0*/  LOP3.LUT R3, R0, 0x1ffffffc, RZ, 0xc0, !PT ;  /* 0x1ffffffc00037812 */ /* 0x000fe200078ec0ff */
[----:B------:R-:W-:Y:S01]  /*1ef0*/  IMAD.MOV.U32 R42, RZ, RZ, R44 ;  /* 0x000000ffff2a7224 */ /* 0x000fe200078e002c */
[----:B------:R1:W-:Y:S01]  /*1f00*/  STL.64 [R1+0x98], R44 ;  /* 0x0000982c01007387 */ /* 0x0003e20000100a00 */
[----:B------:R-:W-:Y:S01]  /*1f10*/  IMAD.IADD R9, R15, 0x1, R17 ;  /* 0x000000010f097824 */ /* 0x000fe200078e0211 */
[----:B------:R-:W-:Y:S01]  /*1f20*/  USHF.R.S32.HI UR4, URZ, 0x1f, UR16 ;  /* 0x0000001f3f047899 */ /* 0x000fe20008011410 */
[----:B------:R-:W-:Y:S01]  /*1f30*/  IMAD.WIDE.U32 R6, R6, UR12, R42 ;  /* 0x0000000c06067c25 */ /* 0x000fe2000f8e002a */
[----:B------:R-:W2:Y:S01]  /*1f40*/  LDSM.16.M88.4 R164, [R48+0x8080] ;  /* 0x0080800030a4783b */ /* 0x000ea20000000200 */
[----:B------:R-:W-:-:S02]  /*1f50*/  ISETP.GE.AND P5, PT, R33, c[0x0][0x16c], PT ;  /* 0x00005b0021007a0c */ /* 0x000fc40003fa6270 */
[----:B------:R-:W-:Y:S01]  /*1f60*/  IMAD.MOV.U32 R8, RZ, RZ, R14 ;  /* 0x000000ffff087224 */ /* 0x000fe200078e000e */
[----:B------:R-:W3:Y:S01]  /*1f70*/  LDSM.16.M88.4 R168, [R47+0x8080] ;  /* 0x008080002fa8783b */ /* 0x000ee20000000200 */
[----:B------:R-:W-:Y:S01]  /*1f80*/  IADD3 R0, R7, UR5, RZ ;  /* 0x0000000507007c10 */ /* 0x000fe2000fffe0ff */
[----:B------:R-:W-:Y:S01]  /*1f90*/  IMAD.IADD R15, R21, 0x1, R28 ;  /* 0x00000001150f7824 */ /* 0x000fe200078e021c */
[----:B------:R-:W-:Y:S01]  /*1fa0*/  SEL R28, RZ, 0x4, P5 ;  /* 0x00000004ff1c7807 */ /* 0x000fe20002800000 */
[----:B------:R-:W4:Y:S01]  /*1fb0*/  LDSM.16.M88.4 R172, [R46+0x8080] ;  /* 0x008080002eac783b */ /* 0x000f220000000200 */
[----:B------:R-:W-:Y:S01]  /*1fc0*/  IMAD.IADD R11, R23, 0x1, R29 ;  /* 0x00000001170b7824 */ /* 0x000fe200078e021d */
[----:B------:R-:W-:Y:S01]  /*1fd0*/  ISETP.GE.AND P5, PT, R34, c[0x0][0x1fc], PT ;  /* 0x00007f0022007a0c */ /* 0x000fe20003fa6270 */
[----:B------:R-:W-:Y:S01]  /*1fe0*/  IMAD.IADD R26, R26, 0x1, -R3 ;  /* 0x000000011a1a7824 */ /* 0x000fe200078e0a03 */
[----:B------:R-:W2:Y:S01]  /*1ff0*/  LDSM.16.M88.4 R176, [R40+0x8080] ;  /* 0x0080800028b0783b */ /* 0x000ea20000000200 */
[----:B------:R-:W-:Y:S01]  /*2000*/  IMAD.MOV.U32 R14, RZ, RZ, R20 ;  /* 0x000000ffff0e7224 */ /* 0x000fe200078e0014 */
[----:B------:R-:W-:Y:S01]  /*2010*/  SEL R20, RZ, 0xffffffff, P5 ;  /* 0xffffffffff147807 */ /* 0x000fe20002800000 */
[----:B------:R-:W-:Y:S01]  /*2020*/  IMAD.MOV.U32 R10, RZ, RZ, R22 ;  /* 0x000000ffff0a7224 */ /* 0x000fe200078e0016 */
[----:B------:R-:W2:Y:S01]  /*2030*/  LDSM.16.M88.4 R180, [R48+0xa080] ;  /* 0x00a0800030b4783b */ /* 0x000ea20000000200 */
[----:B------:R-:W-:Y:S01]  /*2040*/  ISETP.GE.OR P5, PT, R34, c[0x0][0x1fc], !P0 ;  /* 0x00007f0022007a0c */ /* 0x000fe200047a6670 */
[----:B------:R-:W-:Y:S01]  /*2050*/  UIADD3 UR5, UR15, 0x1, -UR9 ;  /* 0x000000010f057890 */ /* 0x000fe2000fffe809 */
[----:B------:R-:W-:Y:S01]  /*2060*/  IMAD.WIDE.U32 R144, R19, c[0x0][0x240], R10 ;  /* 0x0000900013907a25 */ /* 0x000fe200078e000a */
[----:B------:R-:W2:Y:S01]  /*2070*/  LDSM.16.M88.4 R184, [R47+0xa080] ;  /* 0x00a080002fb8783b */ /* 0x000ea20000000200 */
[----:B------:R-:W-:Y:S01]  /*2080*/  SEL R29, RZ, 0x1, P4 ;  /* 0x00000001ff1d7807 */ /* 0x000fe20002000000 */
[----:B------:R-:W-:Y:S01]  /*2090*/  UIADD3 UR15, UR15, -UR8, URZ ;  /* 0x800000080f0f7290 */ /* 0x000fe2000fffe03f */
[----:B------:R-:W-:Y:S01]  /*20a0*/  ISETP.GE.AND P4, PT, R33, c[0x0][0x1fc], PT ;  /* 0x00007f0021007a0c */ /* 0x000fe20003f86270 */
[----:B------:R-:W2:Y:S01]  /*20b0*/  LDSM.16.M88.4 R188, [R46+0xa080] ;  /* 0x00a080002ebc783b */ /* 0x000ea20000000200 */
[----:B-1----:R-:W-:-:S02]  /*20c0*/  CS2R R44, SRZ ;  /* 0x00000000002c7805 */ /* 0x002fc4000001ff00 */
[----:B------:R-:W-:Y:S01]  /*20d0*/  SEL R22, RZ, 0x4, P4 ;  /* 0x00000004ff167807 */ /* 0x000fe20002000000 */
[----:B------:R-:W1:Y:S01]  /*20e0*/  LDSM.16.M88.4 R192, [R40+0xa080] ;  /* 0x00a0800028c0783b */ /* 0x000e620000000200 */
[----:B------:R-:W-:-:S03]  /*20f0*/  ISETP.GE.OR P4, PT, R33, c[0x0][0x1fc], !P0 ;  /* 0x00007f0021007a0c */ /* 0x000fc60004786670 */
        /* <DEDUP_REMOVED lines=9> */
[----:B------:R2:W-:Y:S01]  /*2190*/  STL [R1+0x34], R46 ;  /* 0x0000342e01007387 */ /* 0x0005e20000100800 */
[----:B-----5:R-:W-:-:S03]  /*21a0*/  CS2R R48, SRZ ;  /* 0x0000000000307805 */ /* 0x020fc6000001ff00 */
[----:B------:R-:W-:Y:S04]  /*21b0*/  STL [R1+0x30], R40 ;  /* 0x0000302801007387 */ /* 0x000fe80000100800 */
[----:B------:R5:W-:Y:S04]  /*21c0*/  STL.64 [R1+0x80], R42 ;  /* 0x0000802a01007387 */ /* 0x000be80000100a00 */
[----:B------:R-:W-:Y:S01]  /*21d0*/  @!PT LDS RZ, [RZ] ;  /* 0x00000000fffff984 */ /* 0x000fe20000000800 */
[----:B------:R-:W-:Y:S01]  /*21e0*/  @!PT LDS RZ, [RZ] ;  /* 0x00000000fffff984 */ /* 0x000fe20000000800 */
[----:B------:R-:W-:Y:S01]  /*21f0*/  @!PT LDS RZ, [RZ] ;  /* 0x00000000fffff984 */ /* 0x000fe20000000800 */
[----:B------:R1:W-:Y:S01]  /*2200*/  LDGSTS.E.BYPASS.LTC128B.128 [R41+0x8080], [R12.64], !P1 ;  /* 0x080800000c297fae */ /* 0x0003e2000c901d4a */
[----:B------:R-:W-:-:S03]  /*2210*/  ISETP.GE.OR P1, PT, R33, c[0x0][0x16c], !P0 ;  /* 0x00005b0021007a0c */ /* 0x000fc60004726670 */
[----:B------:R1:W-:Y:S01]  /*2220*/  LDGSTS.E.BYPASS.LTC128B.128 [R41+0x9080], [R12.64+0x80], !P3 ;  /* 0x090800800c297fae */ /* 0x0003e2000d901d4a */
[C---:B------:R-:W-:Y:S02]  /*2230*/  ISETP.GE.OR P3, PT, R32.reuse, c[0x0][0x16c], !P0 ;  /* 0x00005b0020007a0c */ /* 0x040fe40004766670 */
[----:B------:R-:W-:Y:S01]  /*2240*/  ISETP.GE.OR P0, PT, R32, c[0x0][0x1fc], !P0 ;  /* 0x00007f0020007a0c */ /* 0x000fe20004706670 */
[----:B--2---:R-:W-:-:S06]  /*2250*/  CS2R R46, SRZ ;  /* 0x00000000002e7805 */ /* 0x004fcc000001ff00 */
[----:B------:R1:W-:Y:S01]  /*2260*/  LDGSTS.E.BYPASS.LTC128B.128 [R41+0xa080], [R12.64+0x100], !P1 ;  /* 0x0a0801000c297fae */ /* 0x0003e2000c901d4a */
[C---:B------:R-:W-:Y:S01]  /*2270*/  LEA R4, P1, R6.reuse, c[0x0][0x1f0], 0x1 ;  /* 0x00007c0006047a11 */ /* 0x040fe200078208ff */
[----:B-----5:R-:W-:Y:S02]  /*2280*/  IMAD.WIDE.U32 R42, R19, c[0x0][0x278], R8 ;  /* 0x00009e00132a7a25 */ /* 0x020fe400078e0008 */
[----:B------:R1:W-:Y:S01]  /*2290*/  LDGSTS.E.BYPASS.LTC128B.128 [R41+0xb080], [R12.64+0x180], !P3 ;  /* 0x0b0801800c297fae */ /* 0x0003e2000d901d4a */
[----:B------:R-:W-:Y:S02]  /*22a0*/  LEA.HI.X R5, R6, c[0x0][0x1f4], R0, 0x1, P1 ;  /* 0x00007d0006057a11 */ /* 0x000fe400008f0c00 */
[----:B------:R-:W-:Y:S01]  /*22b0*/  ISETP.GT.AND P1, PT, R143, 0x7, PT ;  /* 0x000000078f00780c */ /* 0x000fe20003f24270 */
[----:B------:R-:W-:Y:S01]  /*22c0*/  IMAD R0, R18, c[0x0][0x278], RZ ;  /* 0x00009e0012007a24 */ /* 0x000fe200078e02ff */
[----:B------:R-:W-:Y:S01]  /*22d0*/  ISETP.GE.AND P3, PT, R34, c[0x0][0x16c], PT ;  /* 0x00005b0022007a0c */ /* 0x000fe20003f66270 */
[----:B------:R-:W-:Y:S01]  /*22e0*/  IMAD R6, R18, c[0x0][0x290], RZ ;  /* 0x0000a40012067a24 */ /* 0x000fe200078e02ff */
[----:B------:R2:W-:Y:S01]  /*22f0*/  STL.64 [R1+0x90], R42 ;  /* 0x0000902a01007387 */ /* 0x0005e20000100a00 */
[C---:B------:R-:W-:Y:S01]  /*2300*/  IMAD R0, R19.reuse, c[0x0][0x27c], R0 ;  /* 0x00009f0013007a24 */ /* 0x040fe200078e0200 */
[----:B------:R-:W-:Y:S01]  /*2310*/  SEL R21, RZ, 0xffffffff, P3 ;  /* 0xffffffffff157807 */ /* 0x000fe20001800000 */
[----:B------:R-:W-:Y:S01]  /*2320*/  IMAD R17, R19, c[0x0][0x294], R6 ;  /* 0x0000a50013117a24 */ /* 0x000fe200078e0206 */
[----:B------:R-:W-:Y:S01]  /*2330*/  ISETP.GE.AND P3, PT, R32, c[0x0][0x16c], PT ;  /* 0x00005b0020007a0c */ /* 0x000fe20003f66270 */
[----:B------:R-:W-:-:S02]  /*2340*/  IMAD.IADD R40, R43, 0x1, R0 ;  /* 0x000000012b287824 */ /* 0x000fc400078e0200 */
[----:B------:R-:W-:Y:S01]  /*2350*/  IMAD.SHL.U32 R6, R24, 0x10, RZ ;  /* 0x0000001018067824 */ /* 0x000fe200078e00ff */
[----:B------:R-:W-:Y:S01]  /*2360*/  SEL R23, RZ, 0x8, P3 ;  /* 0x00000008ff177807 */ /* 0x000fe20001800000 */
[----:B------:R-:W-:Y:S01]  /*2370*/  IMAD R18, R18, c[0x0][0x240], RZ ;  /* 0x0000900012127a24 */ /* 0x000fe200078e02ff */
[----:B------:R-:W-:Y:S01]  /*2380*/  @!P1 IADD3 R0, P3, R42, UR16, RZ ;  /* 0x000000102a009c10 */ /* 0x000fe2000ff7e0ff */
[----:B------:R-:W-:Y:S01]  /*2390*/  STL [R1+0xb0], R40 ;  /* 0x0000b02801007387 */ /* 0x000fe20000100800 */
[----:B------:R-:W-:Y:S01]  /*23a0*/  LOP3.LUT R16, R16, 0x10, R6, 0xf8, !PT ;  /* 0x0000001010107812 */ /* 0x000fe200078ef806 */
[----:B------:R-:W-:Y:S01]  /*23b0*/  IMAD R141, R19, c[0x0][0x244], R18 ;  /* 0x00009100138d7a24 */ /* 0x000fe200078e0212 */
[----:B------:R-:W-:Y:S02]  /*23c0*/  @!P1 IADD3.X R3, R40, UR4, RZ, P3, !PT ;  /* 0x0000000428039c10 */ /* 0x000fe40009ffe4ff */
[----:B------:R-:W-:-:S04]  /*23d0*/  @!P1 LEA R8, P3, R0, c[0x0][0x258], 0x2 ;  /* 0x0000960000089a11 */ /* 0x000fc800078610ff */
[----:B------:R-:W-:Y:S01]  /*23e0*/  @!P1 LEA.HI.X R9, R0, c[0x0][0x25c], R3, 0x2, P3 ;  /* 0x0000970000099a11 */ /* 0x000fe200018f1403 */
[----:B-1----:R-:W-:Y:S01]  /*23f0*/  IMAD.SHL.U32 R13, R27, 0x20, RZ ;  /* 0x000000201b0d7824 */ /* 0x002fe200078e00ff */
[----:B------:R-:W-:Y:S02]  /*2400*/  LOP3.LUT R0, R37, 0xffffffe0, RZ, 0xc0, !PT ;  /* 0xffffffe025007812 */ /* 0x000fe400078ec0ff */
[----:B------:R-:W-:Y:S02]  /*2410*/  LOP3.LUT R3, R39, 0xfffffff0, RZ, 0xc0, !PT ;  /* 0xfffffff027037812 */ /* 0x000fe400078ec0ff */
[----:B------:R-:W-:Y:S01]  /*2420*/  ISETP.GE.AND P3, PT, R32, c[0x0][0x1fc], PT ;  /* 0x00007f0020007a0c */ /* 0x000fe20003f66270 */
[C---:B------:R-:W-:Y:S01]  /*2430*/  IMAD.IADD R0, R143.reuse, 0x1, -R0 ;  /* 0x000000018f007824 */ /* 0x040fe200078e0a00 */
[----:B------:R-:W-:Y:S01]  /*2440*/  CS2R R32, SRZ ;  /* 0x0000000000207805 */ /* 0x000fe2000001ff00 */
[----:B------:R-:W-:Y:S02]  /*2450*/  IMAD.IADD R3, R143, 0x1, -R3 ;  /* 0x000000018f037824 */ /* 0x000fe400078e0a03 */
[----:B--2---:R-:W-:Y:S01]  /*2460*/  IMAD.WIDE.U32 R42, R19, c[0x0][0x290], R14 ;  /* 0x0000a400132a7a25 */ /* 0x004fe200078e000e */
[----:B------:R-:W-:Y:S01]  /*2470*/  SHF.R.S32.HI R7, RZ, 0x1f, R0 ;  /* 0x0000001fff077819 */ /* 0x000fe20000011400 */
[----:B------:R-:W-:Y:S01]  /*2480*/  CS2R R18, SRZ ;  /* 0x0000000000127805 */ /* 0x000fe2000001ff00 */
[----:B------:R-:W-:Y:S01]  /*2490*/  SHF.R.S32.HI R12, RZ, 0x1f, R3 ;  /* 0x0000001fff0c7819 */ /* 0x000fe20000011403 */
[----:B------:R-:W-:Y:S01]  /*24a0*/  IMAD.IADD R15, R43, 0x1, R17 ;  /* 0x000000012b0f7824 */ /* 0x000fe200078e0211 */
[----:B------:R-:W-:Y:S01]  /*24b0*/  LEA.HI R7, R7, R0, RZ, 0x2 ;  /* 0x0000000007077211 */ /* 0x000fe200078f10ff */
[----:B------:R-:W-:Y:S01]  /*24c0*/  STL.64 [R1+0x88], R42 ;  /* 0x0000882a01007387 */ /* 0x000fe20000100a00 */
[----:B------:R-:W-:-:S02]  /*24d0*/  LEA.HI R12, R12, R3, RZ, 0x3 ;  /* 0x000000030c0c7211 */ /* 0x000fc400078f18ff */
[C---:B------:R-:W-:Y:S01]  /*24e0*/  LEA.HI.SX32 R6, R7.reuse, R6, 0x1e ;  /* 0x0000000607067211 */ /* 0x040fe200078ff2ff */
[----:B------:R-:W-:Y:S01]  /*24f0*/  STL.64 [R1+0xa8], R144 ;  /* 0x0000a89001007387 */ /* 0x000fe20000100a00 */
[----:B------:R-:W-:Y:S02]  /*2500*/  LOP3.LUT R10, R12, 0xfffffff8, RZ, 0xc0, !PT ;  /* 0xfffffff80c0a7812 */ /* 0x000fe400078ec0ff */
[----:B------:R-:W-:Y:S01]  /*2510*/  LOP3.LUT R11, R7, 0x7ffffffc, RZ, 0xc0, !PT ;  /* 0x7ffffffc070b7812 */ /* 0x000fe200078ec0ff */
[----:B------:R1:W-:Y:S01]  /*2520*/  STL [R1+0x58], R6 ;  /* 0x0000580601007387 */ /* 0x0003e20000100800 */
[----:B------:R-:W-:Y:S01]  /*2530*/  IMAD.SHL.U32 R7, R21, 0x2, RZ ;  /* 0x0000000215077824 */ /* 0x000fe200078e00ff */
[----:B------:R-:W-:Y:S01]  /*2540*/  LOP3.LUT R14, R31, 0x20, R13, 0xf8, !PT ;  /* 0x000000201f0e7812 */ /* 0x000fe200078ef80d */
[----:B------:R-:W-:Y:S01]  /*2550*/  IMAD.IADD R3, R3, 0x1, -R10 ;  /* 0x0000000103037824 */ /* 0x000fe200078e0a0a */
[----:B------:R2:W-:Y:S01]  /*2560*/  STL [R1+0x7c], R15 ;  /* 0x00007c0f01007387 */ /* 0x0005e20000100800 */
[----:B------:R-:W-:Y:S01]  /*2570*/  IMAD.IADD R10, R0, 0x1, -R11 ;  /* 0x00000001000a7824 */ /* 0x000fe200078e0a0b */
[----:B------:R-:W-:Y:S01]  /*2580*/  LOP3.LUT R0, R16, 0x8, R36, 0xf8, !PT ;  /* 0x0000000810007812 */ /* 0x000fe200078ef824 */
[----:B------:R-:W-:Y:S01]  /*2590*/  IMAD.SHL.U32 R11, R20, 0x2, RZ ;  /* 0x00000002140b7824 */ /* 0x000fe200078e00ff */
[----:B------:R-:W-:Y:S01]  /*25a0*/  LOP3.LUT R7, R7, 0x2, R38, 0xe2, !PT ;  /* 0x0000000207077812 */ /* 0x000fe200078ee226 */
[----:B------:R-:W-:Y:S01]  /*25b0*/  IMAD R140, R26, 0x4, R10 ;  /* 0x000000041a8c7824 */ /* 0x000fe200078e020a */
[----:B------:R-:W-:Y:S01]  /*25c0*/  LOP3.LUT R13, R0, R25, RZ, 0x3c, !PT ;  /* 0x00000019000d7212 */ /* 0x000fe200078e3cff */
[----:B------:R-:W-:Y:S01]  /*25d0*/  CS2R R38, SRZ ;  /* 0x0000000000267805 */ /* 0x000fe2000001ff00 */
[----:B------:R-:W-:Y:S01]  /*25e0*/  LOP3.LUT R11, R11, 0x2, R29, 0xe2, !PT ;  /* 0x000000020b0b7812 */ /* 0x000fe200078ee21d */
[----:B------:R-:W-:Y:S01]  /*25f0*/  IMAD.SHL.U32 R140, R140, 0x2, RZ ;  /* 0x000000028c8c7824 */ /* 0x000fe200078e00ff */
[----:B------:R-:W-:Y:S01]  /*2600*/  CS2R R36, SRZ ;  /* 0x0000000000247805 */ /* 0x000fe2000001ff00 */
[----:B------:R-:W-:Y:S01]  /*2610*/  CS2R R24, SRZ ;  /* 0x0000000000187805 */ /* 0x000fe2000001ff00 */
[----:B------:R-:W-:Y:S01]  /*2620*/  CS2R R20, SRZ ;  /* 0x0000000000147805 */ /* 0x000fe2000001ff00 */
[----:B------:R-:W-:Y:S01]  /*2630*/  CS2R R16, SRZ ;  /* 0x0000000000107805 */ /* 0x000fe2000001ff00 */
[----:B-1----:R-:W-:-:S05]  /*2640*/  @!P1 IMAD.SHL.U32 R6, R143, 0x10, RZ ;  /* 0x000000108f069824 */ /* 0x002fca00078e00ff */
[----:B------:R1:W-:Y:S04]  /*2650*/  @!P1 LDGSTS.E.BYPASS.LTC128B.128 [R6+0x14080], [R8.64] ;  /* 0x1408000008069fae */ /* 0x0003e8000b901d4a */
[----:B------:R-:W0:Y:S04]  /*2660*/  LDGDEPBAR ;  /* 0x00000000000079af */ /* 0x000e280000000000 */
[----:B------:R5:W-:Y:S01]  /*2670*/  LDGSTS.E.BYPASS.LTC128B.128 [R41+0x10080], [R4.64], !P6 ;  /* 0x1008000004297fae */ /* 0x000be2000f101d4a */
[----:B------:R-:W-:-:S03]  /*2680*/  LOP3.LUT P6, RZ, R3, 0x4, RZ, 0xc0, !PT ;  /* 0x0000000403ff7812 */ /* 0x000fc600078cc0ff */
[----:B------:R5:W-:Y:S01]  /*2690*/  LDGSTS.E.BYPASS.LTC128B.128 [R41+0x11080], [R4.64+0x80], !P5 ;  /* 0x1108008004297fae */ /* 0x000be2000e901d4a */
[C---:B------:R-:W-:Y:S01]  /*26a0*/  LOP3.LUT P5, RZ, R3.reuse, 0x2, RZ, 0xc0, !PT ;  /* 0x0000000203ff7812 */ /* 0x040fe200078ac0ff */
[----:B------:R-:W-:Y:S02]  /*26b0*/  IMAD.SHL.U32 R3, R3, 0x40, RZ ;  /* 0x0000004003037824 */ /* 0x000fe400078e00ff */
[----:B------:R5:W-:Y:S04]  /*26c0*/  LDGSTS.E.BYPASS.LTC128B.128 [R41+0x12080], [R4.64+0x100], !P4 ;  /* 0x1208010004297fae */ /* 0x000be8000e101d4a */
[----:B------:R5:W-:Y:S01]  /*26d0*/  LDGSTS.E.BYPASS.LTC128B.128 [R41+0x13080], [R4.64+0x180], !P0 ;  /* 0x1308018004297fae */ /* 0x000be2000c101d4a */
[----:B-1----:R-:W-:Y:S02]  /*26e0*/  SEL R8, RZ, 0x8, P3 ;  /* 0x00000008ff087807 */ /* 0x002fe40001800000 */
[----:B------:R-:W-:-:S02]  /*26f0*/  IADD3 R0, P3, R42, UR16, RZ ;  /* 0x000000102a007c10 */ /* 0x000fc4000ff7e0ff */
        /* <DEDUP_REMOVED lines=17> */
[----:B-----5:R-:W-:Y:S01]  /*2810*/  CS2R R40, SRZ ;  /* 0x0000000000287805 */ /* 0x020fe2000001ff00 */
        /* <DEDUP_REMOVED lines=21> */
[----:B------:R-:W-:-:S02]  /*2970*/  CS2R R12, SRZ ;  /* 0x00000000000c7805 */ /* 0x000fc4000001ff00 */
[----:B------:R1:W-:Y:S04]  /*2980*/  @!P3 LDGSTS.E.BYPASS.LTC128B.128 [R9+0x14100], [R10.64] ;  /* 0x141000000a09bfae */ /* 0x0003e8000b901d4a */
[----:B------:R-:W0:Y:S01]  /*2990*/  LDGDEPBAR ;  /* 0x00000000000079af */ /* 0x000e220000000000 */
[----:B-1----:R-:W-:Y:S02]  /*29a0*/  IMAD.U32 R9, RZ, RZ, UR5 ;  /* 0x00000005ff097e24 */ /* 0x002fe4000f8e00ff */
[----:B------:R-:W-:Y:S02]  /*29b0*/  IMAD.IADD R10, R145, 0x1, R141 ;  /* 0x00000001910a7824 */ /* 0x000fe400078e028d */
[C---:B------:R-:W-:Y:S01]  /*29c0*/  IMAD R11, R0.reuse, 0x2, R2 ;  /* 0x00000002000b7824 */ /* 0x040fe200078e0202 */
[----:B------:R-:W-:Y:S01]  /*29d0*/  IADD3 R9, R9, -UR8, -R140 ;  /* 0x8000000809097c10 */ /* 0x000fe2000fffe88c */
[----:B------:R-:W-:Y:S01]  /*29e0*/  IMAD.SHL.U32 R2, R0, 0x2, RZ ;  /* 0x0000000200027824 */ /* 0x000fe200078e00ff */
[----:B------:R1:W-:Y:S02]  /*29f0*/  STL [R1+0xb4], R10 ;  /* 0x0000b40a01007387 */ /* 0x0003e40000100800 */
[----:B------:R-:W-:-:S02]  /*2a00*/  IADD3 R0, R9, UR4, RZ ;  /* 0x0000000409007c10 */ /* 0x000fc4000fffe0ff */
        /* <DEDUP_REMOVED lines=11> */
[----:B-----5:R-:W-:Y:S02]  /*2ac0*/  IMAD.SHL.U32 R0, R7, 0x2, RZ ;  /* 0x0000000207007824 */ /* 0x020fe400078e00ff */
        /* <DEDUP_REMOVED lines=11> */
[----:B---34-:R1:W-:Y:S02]  /*2b80*/  STL [R1+0x74], R4 ;  /* 0x0000740401007387 */ /* 0x0183e40000100800 */
.L_x_336:
        /* <DEDUP_REMOVED lines=64> */
[----:B------:R1:W-:Y:S04]  /*2f90*/  LDSM.16.M88.4 R144, [R149+0x6080] ;  /* 0x006080009590783b */ /* 0x0003e80000000200 */
[----:B------:R-:W2:Y:S04]  /*2fa0*/  LDSM.16.M88.4 R140, [R3+0xb080] ;  /* 0x00b08000038c783b */ /* 0x000ea80000000200 */
[----:B-1----:R-:W4:Y:S07]  /*2fb0*/  LDL R149, [R1+0x78] ;  /* 0x0000780001957983 */ /* 0x002f2e0000100800 */
[C---:B--2---:R-:W-:Y:S08]  /*2fc0*/  HMMA.16816.F32 R4, R140.reuse, R144, R4 ;  /* 0x000000908c04723c */ /* 0x044ff00000001804 */
        /* <DEDUP_REMOVED lines=45> */
.L_x_328:
[----:B------:R-:W-:Y:S04]  /*32a0*/  MOV R6, c[0x0][0x2a8] ;  /* 0x0000aa0000067a02 */ /* 0x000fe80000000f00 */
[----:B------:R-:W-:Y:S11]  /*32b0*/  ISETP.NE.AND P0, PT, R6, 0x1, PT ;  /* 0x000000010600780c */ /* 0x000ff60003f05270 */
[----:B------:R-:W-:Y:S02]  /*32c0*/  @!UPT UIADD3 URZ, URZ, URZ, URZ ;  /* 0x0000003f3f3ff290 */ /* 0x000fe4000fffe03f */
[----:B------:R-:W-:Y:S05]  /*32d0*/  @P0 IMAD.HI.U32 R6, R4, c[0x0][0x2ac], RZ ;  /* 0x0000ab0004060a27 */ /* 0x000fea00078e00ff */
[----:B------:R-:W-:Y:S02]  /*32e0*/  @P0 SHF.R.U32.HI R4, RZ, c[0x0][0x2b0], R6 ;  /* 0x0000ac00ff040a19 */ /* 0x000fe40000011606 */
.L_x_329:
[----:B------:R-:W-:Y:S05]  /*32f0*/  BSYNC B0 ;  /* 0x0000000000007941 */ /* 0x000fea0003800000 */
.L_x_327:
[----:B------:R-:W2:Y:S01]  /*3300*/  LDL R7, [R1+0x70] ;  /* 0x0000700001077983 */ /* 0x000ea20000100800 */
[----:B------:R-:W-:Y:S04]  /*3310*/  IMAD.MOV.U32 R6, RZ, RZ, c[0x0][0x2a8] ;  /* 0x0000aa00ff067624 */ /* 0x000fe800078e00ff */
[----:B------:R-:W-:Y:S04]  /*3320*/  IMAD R4, R4, R6, -UR9 ;  /* 0x8000000904047e24 */ /* 0x000fe8000f8e0206 */
[----:B--2---:R-:W-:Y:S05]  /*3330*/  IMAD.IADD R4, R4, 0x1, -R7 ;  /* 0x0000000104047824 */ /* 0x004fea00078e0a07 */
[----:B------:R-:W-:Y:S02]  /*3340*/  IMNMX R148, R148, R4, !PT ;  /* 0x0000000494947217 */ /* 0x000fe40007800200 */
[----:B------:R-:W-:Y:S04]  /*3350*/  IADD3 R4, R4, c[0x0][0x2a8], RZ ;  /* 0x0000aa0004047a10 */ /* 0x000fe80007ffe0ff */
[----:B------:R-:W-:Y:S02]  /*3360*/  IMNMX R150, R150, R4, PT ;  /* 0x0000000496967217 */ /* 0x000fe40003800200 */
.L_x_326:
        /* <DEDUP_REMOVED lines=18> */
.L_x_332:
[----:B------:R-:W-:Y:S04]  /*3490*/  MOV R5, c[0x0][0x2a8] ;  /* 0x0000aa0000057a02 */ /* 0x000fe80000000f00 */
[----:B------:R-:W-:Y:S11]  /*34a0*/  ISETP.NE.AND P0, PT, R5, 0x1, PT ;  /* 0x000000010500780c */ /* 0x000ff60003f05270 */
[----:B------:R-:W-:Y:S02]  /*34b0*/  @!UPT UIADD3 URZ, URZ, URZ, URZ ;  /* 0x0000003f3f3ff290 */ /* 0x000fe4000fffe03f */
[----:B------:R-:W-:Y:S05]  /*34c0*/  @P0 IMAD.HI.U32 R5, R4, c[0x0][0x2ac], RZ ;  /* 0x0000ab0004050a27 */ /* 0x000fea00078e00ff */
[----:B------:R-:W-:Y:S02]  /*34d0*/  @P0 SHF.R.U32.HI R4, RZ, c[0x0][0x2b0], R5 ;  /* 0x0000ac00ff040a19 */ /* 0x000fe40000011605 */
.L_x_333:
[----:B------:R-:W-:Y:S05]  /*34e0*/  BSYNC B0 ;  /* 0x0000000000007941 */ /* 0x000fea0003800000 */
.L_x_331:
[----:B------:R-:W2:Y:S01]  /*34f0*/  LDL R6, [R1+0x70] ;  /* 0x0000700001067983 */ /* 0x000ea20000100800 */
[----:B------:R-:W-:Y:S04]  /*3500*/  IMAD.MOV.U32 R5, RZ, RZ, c[0x0][0x2a8] ;  /* 0x0000aa00ff057624 */ /* 0x000fe800078e00ff */
[----:B------:R-:W-:Y:S04]  /*3510*/  IMAD R4, R4, R5, -UR9 ;  /* 0x8000000904047e24 */ /* 0x000fe8000f8e0205 */
[----:B--2---:R-:W-:Y:S05]  /*3520*/  IMAD.IADD R4, R4, 0x1, -R6 ;  /* 0x0000000104047824 */ /* 0x004fea00078e0a06 */
[----:B------:R-:W-:Y:S02]  /*3530*/  IMNMX R149, R149, R4, !PT ;  /* 0x0000000495957217 */ /* 0x000fe40007800200 */
[----:B------:R-:W-:Y:S04]  /*3540*/  IADD3 R4, R4, c[0x0][0x2a8], RZ ;  /* 0x0000aa0004047a10 */ /* 0x000fe80007ffe0ff */
[----:B------:R-:W-:Y:S02]  /*3550*/  IMNMX R151, R151, R4, PT ;  /* 0x0000000497977217 */ /* 0x000fe40003800200 */
.L_x_330:
[----:B------:R-:W-:Y:S04]  /*3560*/  DEPBAR.LE SB0, 0x0 ;  /* 0x000080000000791a */ /* 0x000fe80000000000 */
[----:B------:R-:W-:Y:S01]  /*3570*/  BAR.SYNC.DEFER_BLOCKING 0x0 ;  /* 0x0000000000007b1d */ /* 0x000fe20000010000 */
[----:B------:R-:W-:Y:S01]  /*3580*/  PLOP3.LUT P0, PT, PT, PT, UP1, 0x80, 0x0 ;  /* 0x000000000000781c */ /* 0x000fe20003f0f018 */
[----:B------:R-:W-:Y:S03]  /*3590*/  UIADD3 UR13, UR12, 0x1, URZ ;  /* 0x000000010c0d7890 */ /* 0x000fe6000fffe03f */
[----:B------:R-:W-:Y:S01]  /*35a0*/  ISETP.GT.AND P3, PT, R148, RZ, P0 ;  /* 0x000000ff9400720c */ /* 0x000fe20000764270 */
[----:B------:R-:W-:Y:S03]  /*35b0*/  UISETP.GE.AND UP0, UPT, UR13, UR7, UPT ;  /* 0x000000070d00728c */ /* 0x000fe6000bf06270 */
[----:B------:R-:W-:Y:S01]  /*35c0*/  ISETP.LT.OR P3, PT, R150, 0x1, P3 ;  /* 0x000000019600780c */ /* 0x000fe20001f61670 */
        /* <DEDUP_REMOVED lines=263> */
.L_x_334:
        /* <DEDUP_REMOVED lines=98> */
.L_x_335:
        /* <DEDUP_REMOVED lines=167> */
.L_x_325:
[----:B------:R-:W-:Y:S05]  /*56d0*/  @P3 EXIT ;  /* 0x000000000000394d */ /* 0x000fea0003800000 */
[----:B------:R-:W2:Y:S01]  /*56e0*/  LDL.LU R9, [R1+0xbc] ;  /* 0x0000bc0001097983 */ /* 0x000ea20000300800 */
[----:B------:R-:W-:-:S04]  /*56f0*/  ISETP.NE.U32.AND P2, PT, RZ, c[0x0][0x360], PT ;  /* 0x0000d800ff007a0c */ /* 0x000fc80003f45070 */
[----:B------:R-:W-:-:S13]  /*5700*/  ISETP.NE.AND.EX P2, PT, RZ, c[0x0][0x364], PT, P2 ;  /* 0x0000d900ff007a0c */ /* 0x000fda0003f45320 */
[----:B------:R-:W-:-:S04]  /*5710*/  @P2 IMAD.MOV.U32 R2, RZ, RZ, 0x4 ;  /* 0x00000004ff022424 */ /* 0x000fc800078e00ff */
[----:B--2---:R-:W-:-:S05]  /*5720*/  @P2 IMAD.WIDE R2, R9, R2, c[0x0][0x360] ;  /* 0x0000d80009022625 */ /* 0x004fca00078e0202 */
[----:B-----5:R1:W2:Y:S01]  /*5730*/  @P2 LDG.E R0, [R2.64] ;  /* 0x0000000a02002981 */ /* 0x0202a2000c1e1900 */
[----:B------:R-:W-:Y:S01]  /*5740*/  IMAD.MOV.U32 R4, RZ, RZ, c[0x0][0x338] ;  /* 0x0000ce00ff047624 */ /* 0x000fe200078e00ff */
[----:B------:R-:W-:Y:S02]  /*5750*/  USHF.L.U32 UR5, UR6, 0xe, URZ ;  /* 0x0000000e06057899 */ /* 0x000fe4000800063f */
[----:B------:R-:W3:Y:S04]  /*5760*/  S2R R5, SR_TID.X ;  /* 0x0000000000057919 */ /* 0x000ee80000002100 */
[----:B------:R-:W-:Y:S01]  /*5770*/  BAR.SYNC.DEFER_BLOCKING 0x1, 0x100 ;  /* 0x0044000000007b1d */ /* 0x000fe20000010000 */
[----:B------:R-:W-:Y:S01]  /*5780*/  ISETP.NE.AND P0, PT, R4, 0x1, PT ;  /* 0x000000010400780c */ /* 0x000fe20003f05270 */
[----:B------:R-:W-:-:S04]  /*5790*/  USHF.R.S32.HI UR4, URZ, 0x1f, UR5 ;  /* 0x0000001f3f047899 */ /* 0x000fc80008011405 */
[----:B-1----:R-:W1:Y:S01]  /*57a0*/  S2R R3, SR_CTAID.Y ;  /* 0x0000000000037919 */ /* 0x002e620000002600 */
[----:B---3--:R-:W-:-:S07]  /*57b0*/  SHF.R.S32.HI R6, RZ, 0x1f, R5 ;  /* 0x0000001fff067819 */ /* 0x008fce0000011405 */
[----:B-1----:R-:W-:-:S04]  /*57c0*/  @P0 IMAD.HI.U32 R4, R3, c[0x0][0x33c], RZ ;  /* 0x0000cf0003040a27 */ /* 0x002fc800078e00ff */
[----:B--2---:R-:W-:-:S05]  /*57d0*/  @P2 IMAD R0, R9, 0x40, R0 ;  /* 0x0000004009002824 */ /* 0x004fca00078e0200 */
        /* <DEDUP_REMOVED lines=163> */
.L_x_337:
        /* <DEDUP_REMOVED lines=15> */
.L_x_1153:


//--------------------- .text._ZN7cutlass13device_kernelIN5flash19enable_sm80_to_sm89INS1_16FlashAttnBwdSm80INS1_25CollectiveMainloopBwdSm80ILi1ELi1EN4cute5tupleIJNS5_1CILi32EEENS7_ILi64EEENS7_ILi256EEEEEENS_6half_tEfNS_4arch4Sm80ELb1ELb0ELb1ELb0ELb0ELb0ELb0ELb0ELi2ELi2ELi2ELi1ELb1EEENS1_21CollectiveEpilogueBwdISB_SC_SE_Li256ELb0ELb0ELi4EEENS1_25SingleTileBwdLPTSchedulerILb0ELi64ELb0EEEEEEEEEvNT_6ParamsE --------------------------
	.section	.text._ZN7cutlass13device_kernelIN5flash19enable_sm80_to_sm89INS1_16FlashAttnBwdSm80INS1_25CollectiveMainloopBwdSm80ILi1ELi1EN4cute5tupleIJNS5_1CILi32EEENS7_ILi64EEENS7_ILi256EEEEEENS_6half_tEfNS_4arch4Sm80ELb1ELb0ELb1ELb0ELb0ELb0ELb0ELb0ELi2ELi2ELi2ELi1ELb1EEENS1_21CollectiveEpilogueBwdISB_SC_SE_Li256ELb0ELb0ELi4EEENS1_25SingleTileBwdLPTSchedulerILb0ELi64ELb0EEEEEEEEEvNT_6ParamsE,"ax",@progbits
	.sectioninfo	@"SHI_REGISTERS=255"
	.align	128
.text._ZN7cutlass13device_kernelIN5flash19enable_sm80_to_sm89INS1_16FlashAttnBwdSm80INS1_25CollectiveMainloopBwdSm80ILi1ELi1EN4cute5tupleIJNS5_1CILi32EEENS7_ILi64EEENS7_ILi256EEEEEENS_6half_tEfNS_4arch4Sm80ELb1ELb0ELb1ELb0ELb0ELb0ELb0ELb0ELi2ELi2ELi2ELi1ELb1EEENS1_21CollectiveEpilogueBwdISB_SC_SE_Li256ELb0ELb0ELi4EEENS1_25SingleTileBwdLPTSchedulerILb0ELi64ELb0EEEEEEEEEvNT_6ParamsE:
        .type           _ZN7cutlass13device_kernelIN5flash19enable_sm80_to_sm89INS1_16FlashAttnBwdSm80INS1_25CollectiveMainloopBwdSm80ILi1ELi1EN4cute5tupleIJNS5_1CILi32EEENS7_ILi64EEENS7_ILi256EEEEEENS_6half_tEfNS_4arch4Sm80ELb1ELb0ELb1ELb0ELb0ELb0ELb0ELb0ELi2ELi2ELi2ELi1ELb1EEENS1_21CollectiveEpilogueBwdISB_SC_SE_Li256ELb0ELb0ELi4EEENS1_25SingleTileBwdLPTSchedulerILb0ELi64ELb0EEEEEEEEEvNT_6ParamsE,@function
        .size           _ZN7cutlass13device_kernelIN5flash19enable_sm80_to_sm89INS1_16FlashAttnBwdSm80INS1_25CollectiveMainloopBwdSm80ILi1ELi1EN4cute5tupleIJNS5_1CILi32EEENS7_ILi64EEENS7_ILi256EEEEEENS_6half_tEfNS_4arch4Sm80ELb1ELb0ELb1ELb0ELb0ELb0ELb0ELb0ELi2ELi2ELi2ELi1ELb1EEENS1_21CollectiveEpilogueBwdISB_SC_SE_Li256ELb0ELb0ELi4EEENS1_25SingleTileBwdLPTSchedulerILb0ELi64ELb0EEEEEEEEEvNT_6ParamsE,(.L_x_1154 - _ZN7cutlass13device_kernelIN5flash19enable_sm80_to_sm89INS1_16FlashAttnBwdSm80INS1_25CollectiveMainloopBwdSm80ILi1ELi1EN4cute5tupleIJNS5_1CILi32EEENS7_ILi64EEENS7_ILi256EEEEEENS_6half_tEfNS_4arch4Sm80ELb1ELb0ELb1ELb0ELb0ELb0ELb0ELb0ELi2ELi2ELi2ELi1ELb1EEENS1_21CollectiveEpilogueBwdISB_SC_SE_Li256ELb0ELb0ELi4EEENS1_25SingleTileBwdLPTSchedulerILb0ELi64ELb0EEEEEEEEEvNT_6ParamsE)
        .other          _ZN7cutlass13device_kernelIN5flash19enable_sm80_to_sm89INS1_16FlashAttnBwdSm80INS1_25CollectiveMainloopBwdSm80ILi1ELi1EN4cute5tupleIJNS5_1CILi32EEENS7_ILi64EEENS7_ILi256EEEEEENS_6half_tEfNS_4arch4Sm80ELb1ELb0ELb1ELb0ELb0ELb0ELb0ELb0ELi2ELi2ELi2ELi1ELb1EEENS1_21CollectiveEpilogueBwdISB_SC_SE_Li256ELb0ELb0ELi4EEENS1_25SingleTileBwdLPTSchedulerILb0ELi64ELb0EEEEEEEEEvNT_6ParamsE,@"STO_CUDA_ENTRY STV_DEFAULT"
_ZN7cutlass13device_kernelIN5flash19enable_sm80_to_sm89INS1_16FlashAttnBwdSm80INS1_25CollectiveMainloopBwdSm80ILi1ELi1EN4cute5tupleIJNS5_1CILi32EEENS7_ILi64EEENS7_ILi256EEEEEENS_6half_tEfNS_4arch4Sm80ELb1ELb0ELb1ELb0ELb0ELb0ELb0ELb0ELi2ELi2ELi2ELi1ELb1EEENS1_21CollectiveEpilogueBwdISB_SC_SE_Li256ELb0ELb0ELi4EEENS1_25SingleTileBwdLPTSchedulerILb0ELi64ELb0EEEEEEEEEvNT_6ParamsE:
[----:B------:R-:W-:-:S03]  /*0000*/  MOV R1, c[0x0][0x28] ;  /* 0x00000a0000017a02 */ /* 0x000fc60000000f00 */
[----:B------:R-:W1:Y:S01]  /*0010*/  S2R R2, SR_TID.X ;  /* 0x0000000000027919 */ /* 0x000e620000002100 */
[----:B------:R-:W-:Y:S01]  /*0020*/  IADD3 R1, R1, -0xd8, RZ ;  /* 0xffffff2801017810 */ /* 0x000fe20007ffe0ff */
[----:B------:R-:W2:Y:S01]  /*0030*/  S2UR UR7, SR_CTAID.X ;  /* 0x00000000000779c3 */ /* 0x000ea20000002500 */
[----:B------:R-:W-:Y:S02]  /*0040*/  IMAD.MOV.U32 R85, RZ, RZ, R3 ;  /* 0x000000ffff557224 */ /* 0x000fe400078e0003 */
[--C-:B-1----:R-:W-:Y:S01]  /*0050*/  IMAD.MOV.U32 R84, RZ, RZ, R2.reuse ;  /* 0x000000ffff547224 */ /* 0x102fe200078e0002 */
[----:B------:R-:W-:Y:S01]  /*0060*/  STL [R1+0x70], R2 ;  /* 0x0000700201007387 */ /* 0x000fe20000100800 */
[----:B------:R-:W-:-:S05]  /*0070*/  IMAD.MOV.U32 R84, RZ, RZ, R2 ;  /* 0x000000ffff547224 */ /* 0x000fca00078e0002 */
[----:B------:R-:W-:-:S06]  /*0080*/  SHF.R.U32.HI R0, RZ, 0x5, R84 ;  /* 0x00000005ff007819 */ /* 0x000fcc0000011654 */
[----:B------:R-:W1:Y:S02]  /*0090*/  SHFL.IDX PT, R0, R0, RZ, 0x1f ;  /* 0x00001fff00007589 */ /* 0x000e6400000e0000 */
[----:B-1----:R-:W-:-:S13]  /*00a0*/  ISETP.NE.AND P0, PT, R0, RZ, PT ;  /* 0x000000ff0000720c */ /* 0x002fda0003f05270 */
[----:B--2---:R-:W-:Y:S05]  /*00b0*/  @!P0 BRA `(.L_x_338) ;  /* 0x0000026000008947 */ /* 0x004fea0003800000 */
[----:B------:R-:W-:Y:S02]  /*00c0*/  ULDC.64 UR4, c[0x0][0x3b8] ;  /* 0x0000ee0000047ab9 */ /* 0x000fe40000000a00 */
[----:B------:R-:W-:Y:S02]  /*00d0*/  UISETP.NE.AND UP0, UPT, UR4, 0x1, UPT ;  /* 0x000000010400788c */ /* 0x000fe4000bf05270 */
[----:B------:R-:W-:Y:S02]  /*00e0*/  UIMAD.WIDE.U32 UR8, UR7, UR5, URZ ;  /* 0x00000005070872a5 */ /* 0x000fe4000f8e003f */
[----:B------:R-:W-:Y:S02]  /*00f0*/  UMOV UR6, UR7 ;  /* 0x0000000700067c82 */ /* 0x000fe40008000000 */
[----:B------:R-:W-:-:S05]  /*0100*/  ULDC UR5, c[0x0][0x3c0] ;  /* 0x0000f00000057ab9 */ /* 0x000fca0000000800 */
[----:B------:R-:W-:-:S03]  /*0110*/  @UP0 USHF.R.U32.HI UR6, URZ, UR5, UR9 ;  /* 0x000000053f060299 */ /* 0x000fc60008011609 */
[----:B------:R-:W-:Y:S02]  /*0120*/  ULDC UR5, c[0x0][0x3d0] ;  /* 0x0000f40000057ab9 */ /* 0x000fe40000000800 */
[----:B------:R-:W-:Y:S02]  /*0130*/  UISETP.GE.AND UP0, UPT, UR6, UR5, UPT ;  /* 0x000000050600728c */ /* 0x000fe4000bf06270 */
[----:B------:R-:W-:-:S04]  /*0140*/  UIADD3 UR5, -UR6, URZ, URZ ;  /* 0x0000003f06057290 */ /* 0x000fc8000fffe13f */
[----:B------:R-:W-:Y:S01]  /*0150*/  PLOP3.LUT P0, PT, PT, PT, UP0, 0x80, 0x0 ;  /* 0x000000000000781c */ /* 0x000fe20003f0f008 */
[----:B------:R-:W-:-:S12]  /*0160*/  UIMAD UR7, UR5, UR4, UR7 ;  /* 0x00000004050772a4 */ /* 0x000fd8000f8e0207 */
[----:B------:R-:W-:Y:S05]  /*0170*/  @!P0 BRA `(.L_x_339) ;  /* 0x0000008000008947 */ /* 0x000fea0003800000 */
[----:B------:R-:W-:Y:S02]  /*0180*/  ULDC UR8, c[0x0][0x3c4] ;  /* 0x0000f10000087ab9 */ /* 0x000fe40000000800 */
[----:B------:R-:W-:Y:S02]  /*0190*/  UISETP.NE.AND UP0, UPT, UR8, 0x1, UPT ;  /* 0x000000010800788c */ /* 0x000fe4000bf05270 */
[----:B------:R-:W-:Y:S02]  /*01a0*/  ULDC.64 UR4, c[0x0][0x3c8] ;  /* 0x0000f20000047ab9 */ /* 0x000fe40000000a00 */
[----:B------:R-:W-:Y:S02]  /*01b0*/  UIMAD.WIDE.U32 UR10, UR7, UR4, URZ ;  /* 0x00000004070a72a5 */ /* 0x000fe4000f8e003f */
[----:B------:R-:W-:-:S05]  /*01c0*/  UMOV UR14, UR7 ;  /* 0x00000007000e7c82 */ /* 0x000fca0008000000 */
[----:B------:R-:W-:-:S04]  /*01d0*/  @UP0 USHF.R.U32.HI UR14, URZ, UR5, UR11 ;  /* 0x000000053f0e0299 */ /* 0x000fc8000801160b */
[----:B------:R-:W-:Y:S01]  /*01e0*/  UIMAD UR8, UR14, UR8, URZ ;  /* 0x000000080e0872a4 */ /* 0x000fe2000f8e023f */
[----:B------:R-:W-:Y:S05]  /*01f0*/  BRA `(.L_x_340) ;  /* 0x0000007000007947 */ /* 0x000fea0003800000 */
.L_x_339:
[----:B------:R-:W-:Y:S02]  /*0200*/  ULDC UR8, c[0x0][0x3ac] ;  /* 0x0000eb0000087ab9 */ /* 0x000fe40000000800 */
[----:B------:R-:W-:Y:S02]  /*0210*/  UISETP.NE.AND UP0, UPT, UR8, 0x1, UPT ;  /* 0x000000010800788c */ /* 0x000fe4000bf05270 */
[----:B------:R-:W-:Y:S02]  /*0220*/  ULDC.64 UR4, c[0x0][0x3b0] ;  /* 0x0000ec0000047ab9 */ /* 0x000fe40000000a00 */
[----:B------:R-:W-:Y:S02]  /*0230*/  UIMAD.WIDE.U32 UR10, UR7, UR4, URZ ;  /* 0x00000004070a72a5 */ /* 0x000fe4000f8e003f */
[----:B------:R-:W-:-:S05]  /*0240*/  UMOV UR14, UR7 ;  /* 0x00000007000e7c82 */ /* 0x000fca0008000000 */
[----:B------:R-:W-:-:S04]  /*0250*/  @UP0 USHF.R.U32.HI UR14, URZ, UR5, UR11 ;  /* 0x000000053f0e0299 */ /* 0x000fc8000801160b */
[----:B------:R-:W-:Y:S02]  /*0260*/  UIMAD UR8, UR14, UR8, URZ ;  /* 0x000000080e0872a4 */ /* 0x000fe4000f8e023f */
.L_x_340:
[----:B------:R-:W-:Y:S02]  /*0270*/  ULDC.64 UR12, c[0x0][0x3a0] ;  /* 0x0000e800000c7ab9 */ /* 0x000fe40000000a00 */
[----:B------:R-:W-:Y:S02]  /*0280*/  UIADD3 UR7, UR7, -UR8, URZ ;  /* 0x8000000807077290 */ /* 0x000fe4000fffe03f */
[----:B------:R-:W-:Y:S02]  /*0290*/  UISETP.NE.AND UP0, UPT, UR12, 0x1, UPT ;  /* 0x000000010c00788c */ /* 0x000fe4000bf05270 */
[----:B------:R-:W-:Y:S02]  /*02a0*/  ULDC.64 UR4, c[0x0][0x3a8] ;  /* 0x0000ea0000047ab9 */ /* 0x000fe40000000a00 */
[----:B------:R-:W-:-:S04]  /*02b0*/  UIMAD UR5, UR6, UR5, UR7 ;  /* 0x00000005060572a4 */ /* 0x000fc8000f8e0207 */
[----:B------:R-:W-:-:S03]  /*02c0*/  UIMAD.WIDE.U32 UR6, UR5, UR13, URZ ;  /* 0x0000000d050672a5 */ /* 0x000fc6000f8e003f */
[----:B------:R-:W-:Y:S02]  /*02d0*/  UMOV UR13, UR5 ;  /* 0x00000005000d7c82 */ /* 0x000fe40008000000 */
[----:B------:R-:W-:-:S04]  /*02e0*/  @UP0 USHF.R.U32.HI UR13, URZ, UR4, UR7 ;  /* 0x000000043f0d0299 */ /* 0x000fc80008011607 */
[----:B------:R-:W-:-:S04]  /*02f0*/  UIADD3 UR4, -UR13, URZ, URZ ;  /* 0x0000003f0d047290 */ /* 0x000fc8000fffe13f */
[----:B------:R-:W-:Y:S01]  /*0300*/  UIMAD UR12, UR4, UR12, UR5 ;  /* 0x0000000c040c72a4 */ /* 0x000fe2000f8e0205 */
[----:B------:R-:W-:Y:S05]  /*0310*/  BRA `(.L_x_341) ;  /* 0x0000025000007947 */ /* 0x000fea0003800000 */
.L_x_338:
        /* <DEDUP_REMOVED lines=20> */
.L_x_342:
[----:B------:R-:W-:Y:S02]  /*0460*/  ULDC UR8, c[0x0][0x3ac] ;  /* 0x0000eb0000087ab9 */ /* 0x000fe40000000800 */
[----:B------:R-:W-:Y:S02]  /*0470*/  UISETP.NE.AND UP0, UPT, UR8, 0x1, UPT ;  /* 0x000000010800788c */ /* 0x000fe4000bf05270 */
[----:B------:R-:W-:Y:S02]  /*0480*/  ULDC.64 UR4, c[0x0][0x3b0] ;  /* 0x0000ec0000047ab9 */ /* 0x000fe40000000a00 */
[----:B------:R-:W-:Y:S02]  /*0490*/  UIMAD.WIDE.U32 UR10, UR7, UR4, URZ ;  /* 0x00000004070a72a5 */ /* 0x000fe4000f8e003f */
[----:B------:R-:W-:-:S05]  /*04a0*/  UMOV UR14, UR7 ;  /* 0x00000007000e7c82 */ /* 0x000fca0008000000 */
[----:B------:R-:W-:-:S04]  /*04b0*/  @UP0 USHF.R.U32.HI UR14, URZ, UR5, UR11 ;  /* 0x000000053f0e0299 */ /* 0x000fc8000801160b */
[----:B------:R-:W-:Y:S02]  /*04c0*/  UIMAD UR8, UR14, UR8, URZ ;  /* 0x000000080e0872a4 */ /* 0x000fe4000f8e023f */
.L_x_343:
        /* <DEDUP_REMOVED lines=9> */
[----:B------:R-:W-:Y:S02]  /*0560*/  UIMAD UR12, UR4, UR12, UR5 ;  /* 0x0000000c040c72a4 */ /* 0x000fe4000f8e0205 */
.L_x_341:
[----:B------:R-:W-:-:S13]  /*0570*/  ISETP.LE.AND P0, PT, RZ, UR13, PT ;  /* 0x0000000dff007c0c */ /* 0x000fda000bf03270 */
[----:B------:R-:W-:Y:S05]  /*0580*/  @!P0 EXIT ;  /* 0x000000000000894d */ /* 0x000fea0003800000 */
        /* <DEDUP_REMOVED lines=11> */
[----:B------:R-:W-:Y:S01]  /*0640*/  IMAD.MOV.U32 R144, RZ, RZ, RZ ;  /* 0x000000ffff907224 */ /* 0x000fe200078e00ff */
[----:B------:R-:W-:Y:S01]  /*0650*/  UIADD3 UR5, UR5, -UR4, URZ ;  /* 0x8000000405057290 */ /* 0x000fe2000fffe03f */
[----:B------:R-:W-:Y:S01]  /*0660*/  IMAD.MOV.U32 R138, RZ, RZ, RZ ;  /* 0x000000ffff8a7224 */ /* 0x000fe200078e00ff */
[----:B------:R-:W-:Y:S01]  /*0670*/  UMOV UR7, 0x1f ;  /* 0x0000001f00077882 */ /* 0x000fe20000000000 */
[----:B------:R-:W-:Y:S01]  /*0680*/  CS2R R12, SRZ ;  /* 0x00000000000c7805 */ /* 0x000fe2000001ff00 */
[----:B------:R-:W-:Y:S01]  /*0690*/  USHF.R.S32.HI UR4, URZ, 0x1f, UR5 ;  /* 0x0000001f3f047899 */ /* 0x000fe20008011405 */
[----:B------:R-:W-:Y:S01]  /*06a0*/  MOV R136, RZ ;  /* 0x000000ff00887202 */ /* 0x000fe20000000f00 */
[----:B------:R-:W-:Y:S01]  /*06b0*/  UIADD3 UR7, UR7, UR6, URZ ;  /* 0x0000000607077290 */ /* 0x000fe2000fffe03f */
[----:B------:R-:W-:Y:S01]  /*06c0*/  IMAD.MOV.U32 R134, RZ, RZ, RZ ;  /* 0x000000ffff867224 */ /* 0x000fe200078e00ff */
[----:B------:R-:W-:Y:S01]  /*06d0*/  ULEA.HI UR18, UR4, UR5, URZ, 0x5 ;  /* 0x0000000504127291 */ /* 0x000fe2000f8f283f */
[----:B------:R-:W-:Y:S01]  /*06e0*/  CS2R R14, SRZ ;  /* 0x00000000000e7805 */ /* 0x000fe2000001ff00 */
[----:B------:R-:W-:Y:S01]  /*06f0*/  USHF.R.S32.HI UR4, URZ, 0x1f, UR7 ;  /* 0x0000001f3f047899 */ /* 0x000fe20008011407 */
[----:B------:R-:W-:Y:S01]  /*0700*/  MOV R132, RZ ;  /* 0x000000ff00847202 */ /* 0x000fe20000000f00 */
[----:B------:R-:W-:Y:S01]  /*0710*/  USHF.R.S32.HI UR18, URZ, 0x5, UR18 ;  /* 0x000000053f127899 */ /* 0x000fe20008011412 */
[----:B------:R-:W-:Y:S01]  /*0720*/  IMAD.MOV.U32 R126, RZ, RZ, RZ ;  /* 0x000000ffff7e7224 */ /* 0x000fe200078e00ff */
[----:B------:R-:W-:Y:S01]  /*0730*/  ULEA.HI UR4, UR4, UR7, URZ, 0x5 ;  /* 0x0000000704047291 */ /* 0x000fe2000f8f283f */
[----:B------:R-:W-:Y:S01]  /*0740*/  CS2R R16, SRZ ;  /* 0x0000000000107805 */ /* 0x000fe2000001ff00 */
[----:B------:R-:W-:Y:S01]  /*0750*/  UISETP.LT.AND UP0, UPT, URZ, UR18, UPT ;  /* 0x000000123f00728c */ /* 0x000fe2000bf01270 */
[----:B------:R-:W-:Y:S01]  /*0760*/  MOV R124, RZ ;  /* 0x000000ff007c7202 */ /* 0x000fe20000000f00 */
[----:B------:R-:W-:Y:S01]  /*0770*/  USHF.R.S32.HI UR11, URZ, 0x5, UR4 ;  /* 0x000000053f0b7899 */ /* 0x000fe20008011404 */
[----:B------:R-:W-:Y:S01]  /*0780*/  IMAD.MOV.U32 R130, RZ, RZ, RZ ;  /* 0x000000ffff827224 */ /* 0x000fe200078e00ff */
[----:B------:R-:W-:Y:S01]  /*0790*/  USEL UR18, URZ, UR18, !UP0 ;  /* 0x000000123f127287 */ /* 0x000fe2000c000000 */
[----:B------:R-:W-:Y:S01]  /*07a0*/  CS2R R18, SRZ ;  /* 0x0000000000127805 */ /* 0x000fe2000001ff00 */
[----:B------:R-:W-:Y:S01]  /*07b0*/  ULDC.64 UR16, c[0x0][0x118] ;  /* 0x0000460000107ab9 */ /* 0x000fe20000000a00 */
[----:B------:R-:W-:Y:S01]  /*07c0*/  MOV R128, RZ ;  /* 0x000000ff00807202 */ /* 0x000fe20000000f00 */
[----:B------:R-:W-:Y:S01]  /*07d0*/  UISETP.GT.AND UP0, UPT, UR11, UR18, UPT ;  /* 0x000000120b00728c */ /* 0x000fe2000bf04270 */
[----:B------:R-:W-:Y:S01]  /*07e0*/  IMAD.MOV.U32 R122, RZ, RZ, RZ ;  /* 0x000000ffff7a7224 */ /* 0x000fe200078e00ff */
        /* <DEDUP_REMOVED lines=55> */
[--C-:B------:R-:W-:Y:S01]  /*0b60*/  SHF.R.S32.HI R18, RZ, 0x1f, R84.reuse ;  /* 0x0000001fff127819 */ /* 0x100fe20000011454 */
[----:B------:R-:W-:Y:S01]  /*0b70*/  ULDC.64 UR4, c[0x0][0x238] ;  /* 0x00008e0000047ab9 */ /* 0x000fe20000000a00 */
[----:B------:R-:W-:Y:S01]  /*0b80*/  IMAD.SHL.U32 R2, R84, 0x4, RZ ;  /* 0x0000000454027824 */ /* 0x000fe200078e00ff */
[----:B------:R-:W-:Y:S01]  /*0b90*/  SHF.R.S32.HI R85, RZ, 0x1f, R84 ;  /* 0x0000001fff557819 */ /* 0x000fe20000011454 */
[----:B------:R-:W-:Y:S01]  /*0ba0*/  UIMAD UR4, UR9, UR4, URZ ;  /* 0x00000004090472a4 */ /* 0x000fe2000f8e023f */
[----:B------:R-:W-:Y:S01]  /*0bb0*/  IMAD.U32 R4, RZ, RZ, UR12 ;  /* 0x0000000cff047e24 */ /* 0x000fe2000f8e00ff */
[-C--:B------:R-:W-:Y:S01]  /*0bc0*/  LEA.HI R35, R18, R84.reuse, RZ, 0x3 ;  /* 0x0000005412237211 */ /* 0x080fe200078f18ff */
[----:B------:R-:W-:Y:S01]  /*0bd0*/  IMAD.U32 R0, RZ, RZ, UR12 ;  /* 0x0000000cff007e24 */ /* 0x000fe2000f8e00ff */
[----:B------:R-:W-:Y:S01]  /*0be0*/  UIMAD UR4, UR12, UR5, UR4 ;  /* 0x000000050c0472a4 */ /* 0x000fe2000f8e0204 */
[----:B------:R-:W-:Y:S01]  /*0bf0*/  SHF.R.S32.HI R3, RZ, 0x1f, R2 ;  /* 0x0000001fff037819 */ /* 0x000fe20000011402 */
[----:B------:R-:W-:Y:S01]  /*0c00*/  IMAD.WIDE.U32 R4, R4, c[0x0][0x238], R84 ;  /* 0x00008e0004047a25 */ /* 0x000fe200078e0054 */
[----:B------:R-:W-:Y:S01]  /*0c10*/  SHF.R.S32.HI R40, RZ, 0x3, R35 ;  /* 0x00000003ff287819 */ /* 0x000fe20000011423 */
[----:B------:R-:W-:Y:S01]  /*0c20*/  ULDC UR6, c[0x0][0x250] ;  /* 0x0000940000067ab9 */ /* 0x000fe20000000800 */
[CC--:B------:R-:W-:Y:S01]  /*0c30*/  LEA.HI R33, R18.reuse, R84.reuse, RZ, 0x4 ;  /* 0x0000005412217211 */ /* 0x0c0fe200078f20ff */
[----:B------:R-:W-:Y:S01]  /*0c40*/  IMAD.U32 R6, RZ, RZ, UR12 ;  /* 0x0000000cff067e24 */ /* 0x000fe2000f8e00ff */
[-C--:B------:R-:W-:Y:S01]  /*0c50*/  LEA.HI R15, R18, R84.reuse, RZ, 0x2 ;  /* 0x00000054120f7211 */ /* 0x080fe200078f10ff */
[----:B------:R-:W-:Y:S01]  /*0c60*/  IMAD.WIDE.U32 R30, R0, c[0x0][0x288], R2 ;  /* 0x0000a200001e7a25 */ /* 0x000fe200078e0002 */
[----:B------:R-:W-:Y:S01]  /*0c70*/  SHF.R.S32.HI R41, RZ, 0x1f, R40 ;  /* 0x0000001fff297819 */ /* 0x000fe20000011428 */
[----:B------:R-:W-:Y:S01]  /*0c80*/  UMOV UR7, UR12 ;  /* 0x0000000c00077c82 */ /* 0x000fe20008000000 */
[----:B------:R-:W-:Y:S01]  /*0c90*/  IADD3 R25, R5, UR4, RZ ;  /* 0x0000000405197c10 */ /* 0x000fe2000fffe0ff */
[----:B------:R-:W-:Y:S01]  /*0ca0*/  IMAD.WIDE.U32 R28, R6, c[0x0][0x270], R2 ;  /* 0x00009c00061c7a25 */ /* 0x000fe200078e0002 */
[----:B------:R-:W-:Y:S01]  /*0cb0*/  SHF.R.S32.HI R5, RZ, 0x4, R33 ;  /* 0x00000004ff057819 */ /* 0x000fe20000011421 */
[----:B------:R-:W-:Y:S01]  /*0cc0*/  ULDC.64 UR4, c[0x0][0x248] ;  /* 0x0000920000047ab9 */ /* 0x000fe20000000a00 */
[--C-:B------:R-:W-:Y:S01]  /*0cd0*/  SHF.R.S32.HI R3, RZ, 0x1f, R15.reuse ;  /* 0x0000001fff037819 */ /* 0x100fe2000001140f */
[----:B------:R-:W-:Y:S01]  /*0ce0*/  IMAD.MOV.U32 R24, RZ, RZ, R4 ;  /* 0x000000ffff187224 */ /* 0x000fe200078e0004 */
[----:B------:R-:W-:Y:S01]  /*0cf0*/  SHF.R.S32.HI R4, RZ, 0x2, R15 ;  /* 0x00000002ff047819 */ /* 0x000fe2000001140f */
[----:B------:R-:W-:Y:S01]  /*0d00*/  IMAD.U32 R0, RZ, RZ, UR14 ;  /* 0x0000000eff007e24 */ /* 0x000fe2000f8e00ff */
[----:B------:R-:W-:Y:S01]  /*0d10*/  LEA.HI R2, R33, R5, RZ, 0x1 ;  /* 0x0000000521027211 */ /* 0x000fe200078f08ff */
[----:B------:R-:W-:Y:S01]  /*0d20*/  UISETP.NE.AND UP0, UPT, UR4, 0x1, UPT ;  /* 0x000000010400788c */ /* 0x000fe2000bf05270 */
[----:B------:R-:W-:Y:S01]  /*0d30*/  LEA.HI R27, R18, R84, RZ, 0x5 ;  /* 0x00000054121b7211 */ /* 0x000fe200078f28ff */
[----:B------:R-:W-:Y:S01]  /*0d40*/  IMAD.WIDE R16, R0, 0x40, R40 ;  /* 0x0000004000107825 */ /* 0x000fe200078e0228 */
[----:B------:R-:W-:Y:S01]  /*0d50*/  LEA.HI R0, R3, R4, RZ, 0x3 ;  /* 0x0000000403007211 */ /* 0x000fe200078f18ff */
[----:B------:R-:W-:Y:S01]  /*0d60*/  UIMAD.WIDE.U32 UR20, UR12, UR5, URZ ;  /* 0x000000050c1472a5 */ /* 0x000fe2000f8e003f */
[----:B------:R-:W-:Y:S01]  /*0d70*/  LOP3.LUT R2, R2, 0xfffffffe, RZ, 0xc0, !PT ;  /* 0xfffffffe02027812 */ /* 0x000fe200078ec0ff */
[----:B------:R-:W-:Y:S01]  /*0d80*/  STL [R1+0x74], R85 ;  /* 0x0000745501007387 */ /* 0x000fe20000100800 */
[----:B------:R-:W-:Y:S01]  /*0d90*/  LOP3.LUT R0, R0, 0xfffffff8, RZ, 0xc0, !PT ;  /* 0xfffffff800007812 */ /* 0x000fe200078ec0ff */
[----:B------:R-:W-:Y:S01]  /*0da0*/  ULDC.64 UR4, c[0x0][0x1e0] ;  /* 0x0000780000047ab9 */ /* 0x000fe20000000a00 */
[----:B------:R-:W-:Y:S01]  /*0db0*/  SHF.R.S32.HI R32, RZ, 0x5, R27 ;  /* 0x00000005ff207819 */ /* 0x000fe2000001141b */
[----:B------:R-:W-:Y:S01]  /*0dc0*/  IMAD.IADD R22, R5, 0x1, -R2 ;  /* 0x0000000105167824 */ /* 0x000fe200078e0a02 */
[----:B------:R-:W-:Y:S01]  /*0dd0*/  LOP3.LUT R2, R35, 0xfffffff8, RZ, 0xc0, !PT ;  /* 0xfffffff823027812 */ /* 0x000fe200078ec0ff */
[----:B------:R-:W-:Y:S01]  /*0de0*/  IMAD.IADD R10, R4, 0x1, -R0 ;  /* 0x00000001040a7824 */ /* 0x000fe200078e0a00 */
[----:B------:R-:W-:Y:S01]  /*0df0*/  LEA.HI R0, R18, R84, RZ, 0x6 ;  /* 0x0000005412007211 */ /* 0x000fe200078f30ff */
[----:B------:R-:W-:Y:S01]  /*0e00*/  @UP0 UMOV UR15, UR21 ;  /* 0x00000015000f0c82 */ /* 0x000fe20008000000 */
[----:B------:R-:W-:Y:S01]  /*0e10*/  STL.64 [R1+0x58], R40 ;  /* 0x0000582801007387 */ /* 0x000fe20000100a00 */
[----:B------:R-:W-:Y:S01]  /*0e20*/  IMAD.IADD R20, R84, 0x1, -R2 ;  /* 0x0000000154147824 */ /* 0x000fe200078e0a02 */
[----:B------:R-:W-:Y:S01]  /*0e30*/  SHF.R.S32.HI R21, RZ, 0x6, R0 ;  /* 0x00000006ff157819 */ /* 0x000fe20000011400 */
[----:B------:R-:W-:Y:S01]  /*0e40*/  IMAD.SHL.U32 R0, R40, 0x40, RZ ;  /* 0x0000004028007824 */ /* 0x000fe200078e00ff */
[----:B------:R-:W-:Y:S01]  /*0e50*/  @UP0 USHF.R.U32.HI UR7, URZ, UR6, UR15 ;  /* 0x000000063f070299 */ /* 0x000fe2000801160f */
[----:B------:R-:W-:Y:S01]  /*0e60*/  IMAD.SHL.U32 R2, R20, 0x8, RZ ;  /* 0x0000000814027824 */ /* 0x000fe200078e00ff */
[----:B------:R-:W-:Y:S01]  /*0e70*/  LOP3.LUT P0, RZ, R10, 0x4, RZ, 0xc0, !PT ;  /* 0x000000040aff7812 */ /* 0x000fe2000780c0ff */
[----:B------:R-:W-:Y:S01]  /*0e80*/  IMAD.SHL.U32 R23, R21, 0x200, RZ ;  /* 0x0000020015177824 */ /* 0x000fe200078e00ff */
[----:B------:R-:W-:Y:S01]  /*0e90*/  LOP3.LUT R0, R0, 0x1c0, RZ, 0xc0, !PT ;  /* 0x000001c000007812 */ /* 0x000fe200078ec0ff */
[----:B------:R-:W-:Y:S01]  /*0ea0*/  USHF.R.S32.HI UR6, URZ, 0x1f, UR7 ;  /* 0x0000001f3f067899 */ /* 0x000fe20008011407 */
[--C-:B------:R-:W-:Y:S01]  /*0eb0*/  SHF.R.S32.HI R3, RZ, 0x1f, R2.reuse ;  /* 0x0000001fff037819 */ /* 0x100fe20000011402 */
[----:B------:R-:W-:Y:S01]  /*0ec0*/  IMAD.U32 R12, RZ, RZ, UR7 ;  /* 0x00000007ff0c7e24 */ /* 0x000fe2000f8e00ff */
[----:B------:R-:W-:Y:S01]  /*0ed0*/  LOP3.LUT R6, R0, 0x38, R2, 0xf8, !PT ;  /* 0x0000003800067812 */ /* 0x000fe200078ef802 */
[----:B------:R-:W-:Y:S01]  /*0ee0*/  UIMAD UR4, UR6, UR4, URZ ;  /* 0x00000004060472a4 */ /* 0x000fe2000f8e023f */
[----:B------:R-:W-:Y:S01]  /*0ef0*/  SHF.R.U32.HI R0, RZ, 0x3, R0 ;  /* 0x00000003ff007819 */ /* 0x000fe20000011600 */
[----:B------:R-:W-:Y:S01]  /*0f00*/  IMAD.WIDE.U32 R4, R12, c[0x0][0x1e0], R2 ;  /* 0x000078000c047a25 */ /* 0x000fe200078e0002 */
[----:B------:R-:W-:Y:S01]  /*0f10*/  ISETP.GE.AND P4, PT, R2, c[0x0][0x1cc], PT ;  /* 0x0000730002007a0c */ /* 0x000fe20003f86270 */
[----:B------:R-:W-:Y:S01]  /*0f20*/  UIMAD UR8, UR7, UR5, UR4 ;  /* 0x00000005070872a4 */ /* 0x000fe2000f8e0204 */
[----:B------:R-:W-:Y:S01]  /*0f30*/  LOP3.LUT R26, R23, R6, R0, 0xf6, !PT ;  /* 0x00000006171a7212 */ /* 0x000fe200078ef600 */
[----:B------:R-:W-:Y:S01]  /*0f40*/  IMAD R0, R41, c[0x0][0x178], RZ ;  /* 0x00005e0029007a24 */ /* 0x000fe200078e02ff */
[----:B------:R-:W-:Y:S01]  /*0f50*/  ULDC.64 UR4, c[0x0][0x1b0] ;  /* 0x00006c0000047ab9 */ /* 0x000fe20000000a00 */
[C---:B------:R-:W-:Y:S01]  /*0f60*/  IMAD.WIDE.U32 R6, R40.reuse, c[0x0][0x178], R2 ;  /* 0x00005e0028067a25 */ /* 0x040fe200078e0002 */
[----:B------:R-:W-:Y:S01]  /*0f70*/  UIMAD UR6, UR6, UR4, URZ ;  /* 0x00000004060672a4 */ /* 0x000fe2000f8e023f */
[----:B------:R-:W-:Y:S01]  /*0f80*/  IADD3 R9, R5, UR8, RZ ;  /* 0x0000000805097c10 */ /* 0x000fe2000fffe0ff */
[----:B------:R-:W-:Y:S01]  /*0f90*/  USHF.R.S32.HI UR8, URZ, 0x1f, UR13 ;  /* 0x0000001f3f087899 */ /* 0x000fe2000801140d */
[----:B------:R-:W-:Y:S01]  /*0fa0*/  IMAD R0, R40, c[0x0][0x17c], R0 ;  /* 0x00005f0028007a24 */ /* 0x000fe200078e0200 */
[----:B------:R-:W-:Y:S01]  /*0fb0*/  UIMAD UR6, UR7, UR5, UR6 ;  /* 0x00000005070672a4 */ /* 0x000fe2000f8e0206 */
[----:B------:R-:W-:Y:S01]  /*0fc0*/  IMAD R5, R41, c[0x0][0x208], RZ ;  /* 0x0000820029057a24 */ /* 0x000fe200078e02ff */
[----:B------:R-:W-:Y:S01]  /*0fd0*/  USHF.R.S32.HI UR20, URZ, 0x1f, UR18 ;  /* 0x0000001f3f147899 */ /* 0x000fe20008011412 */
[----:B------:R-:W-:Y:S01]  /*0fe0*/  IMAD.IADD R11, R7, 0x1, R0 ;  /* 0x00000001070b7824 */ /* 0x000fe200078e0200 */
[----:B------:R-:W-:Y:S01]  /*0ff0*/  ULDC.64 UR4, c[0x0][0x1e8] ;  /* 0x00007a0000047ab9 */ /* 0x000fe20000000a00 */
[----:B------:R-:W-:Y:S01]  /*1000*/  IMAD.SHL.U32 R0, R10, 0x40, RZ ;  /* 0x000000400a007824 */ /* 0x000fe200078e00ff */
[----:B------:R-:W-:Y:S01]  /*1010*/  UIMAD UR4, UR8, UR4, URZ ;  /* 0x00000004080472a4 */ /* 0x000fe2000f8e023f */
[----:B------:R-:W-:Y:S01]  /*1020*/  IMAD.MOV.U32 R8, RZ, RZ, R4 ;  /* 0x000000ffff087224 */ /* 0x000fe200078e0004 */
[----:B------:R-:W-:Y:S01]  /*1030*/  UMOV UR21, 0x5 ;  /* 0x0000000500157882 */ /* 0x000fe20000000000 */
[----:B------:R-:W-:Y:S01]  /*1040*/  IMAD R14, R40, c[0x0][0x20c], R5 ;  /* 0x00008300280e7a24 */ /* 0x000fe200078e0205 */
[----:B------:R-:W-:Y:S01]  /*1050*/  LOP3.LUT R0, R0, 0x1c0, RZ, 0xc0, !PT ;  /* 0x000001c000007812 */ /* 0x000fe200078ec0ff */
[--C-:B------:R-:W-:Y:S01]  /*1060*/  IMAD.WIDE.U32 R12, R12, c[0x0][0x1b0], R2.reuse ;  /* 0x00006c000c0c7a25 */ /* 0x100fe200078e0002 */
[----:B------:R-:W-:Y:S01]  /*1070*/  UIMAD UR15, UR13, UR5, UR4 ;  /* 0x000000050d0f72a4 */ /* 0x000fe2000f8e0204 */
[----:B------:R-:W-:Y:S01]  /*1080*/  CS2R R146, SRZ ;  /* 0x0000000000927805 */ /* 0x000fe2000001ff00 */
[----:B------:R-:W-:Y:S01]  /*1090*/  CS2R R144, SRZ ;  /* 0x0000000000907805 */ /* 0x000fe2000001ff00 */
[----:B------:R-:W-:Y:S01]  /*10a0*/  IMAD.WIDE.U32 R4, R40, c[0x0][0x208], R2 ;  /* 0x0000820028047a25 */ /* 0x000fe200078e0002 */
[----:B------:R-:W-:Y:S01]  /*10b0*/  ULDC.64 UR4, c[0x0][0x1b8] ;  /* 0x00006e0000047ab9 */ /* 0x000fe20000000a00 */
[----:B------:R-:W-:Y:S01]  /*10c0*/  CS2R R142, SRZ ;  /* 0x00000000008e7805 */ /* 0x000fe2000001ff00 */
[----:B------:R-:W-:Y:S01]  /*10d0*/  UIMAD UR4, UR8, UR4, URZ ;  /* 0x00000004080472a4 */ /* 0x000fe2000f8e023f */
[----:B------:R-:W-:Y:S01]  /*10e0*/  IMAD.SHL.U32 R3, R21, 0x8, RZ ;  /* 0x0000000815037824 */ /* 0x000fe200078e00ff */
[----:B------:R-:W-:Y:S01]  /*10f0*/  CS2R R140, SRZ ;  /* 0x00000000008c7805 */ /* 0x000fe2000001ff00 */
[----:B------:R-:W-:Y:S01]  /*1100*/  IMAD.IADD R7, R5, 0x1, R14 ;  /* 0x0000000105077824 */ /* 0x000fe200078e020e */
[----:B------:R-:W-:Y:S01]  /*1110*/  IADD3 R5, R13, UR6, RZ ;  /* 0x000000060d057c10 */ /* 0x000fe2000fffe0ff */
[----:B------:R-:W-:Y:S01]  /*1120*/  IMAD.MOV.U32 R10, RZ, RZ, R6 ;  /* 0x000000ffff0a7224 */ /* 0x000fe200078e0006 */
[----:B------:R-:W-:Y:S01]  /*1130*/  LOP3.LUT R36, R3, 0x18, RZ, 0xc0, !PT ;  /* 0x0000001803247812 */ /* 0x000fe200078ec0ff */
[----:B------:R-:W-:Y:S01]  /*1140*/  IMAD.MOV.U32 R6, RZ, RZ, R4 ;  /* 0x000000ffff067224 */ /* 0x000fe200078e0004 */
[----:B------:R-:W-:Y:S01]  /*1150*/  SHF.R.U32.HI R3, RZ, 0x3, R0 ;  /* 0x00000003ff037819 */ /* 0x000fe20000011600 */
[----:B------:R-:W-:Y:S01]  /*1160*/  ULDC.64 UR6, c[0x0][0x180] ;  /* 0x0000600000067ab9 */ /* 0x000fe20000000a00 */
[----:B------:R-:W-:Y:S01]  /*1170*/  LOP3.LUT R13, R15, 0x3ffffffc, RZ, 0xc0, !PT ;  /* 0x3ffffffc0f0d7812 */ /* 0x000fe200078ec0ff */
[----:B------:R-:W-:Y:S01]  /*1180*/  IMAD.MOV.U32 R4, RZ, RZ, R12 ;  /* 0x000000ffff047224 */ /* 0x000fe200078e000c */
[----:B------:R-:W-:Y:S01]  /*1190*/  LOP3.LUT R14, R3, R0, R36, 0x1e, !PT ;  /* 0x00000000030e7212 */ /* 0x000fe200078e1e24 */
[----:B------:R-:W-:Y:S01]  /*11a0*/  IMAD.U32 R0, RZ, RZ, UR13 ;  /* 0x0000000dff007e24 */ /* 0x000fe2000f8e00ff */
[----:B------:R-:W-:Y:S01]  /*11b0*/  LEA.HI R3, R27, R32, RZ, 0x1 ;  /* 0x000000201b037211 */ /* 0x000fe200078f08ff */
[----:B------:R-:W-:Y:S01]  /*11c0*/  IMAD.U32 R12, RZ, RZ, UR13 ;  /* 0x0000000dff0c7e24 */ /* 0x000fe2000f8e00ff */
[----:B------:R-:W-:Y:S01]  /*11d0*/  UIMAD UR19, UR9, UR6, URZ ;  /* 0x00000006091372a4 */ /* 0x000fe2000f8e023f */
[----:B------:R-:W-:Y:S01]  /*11e0*/  IMAD.WIDE.U32 R8, R0, c[0x0][0x1e8], R8 ;  /* 0x00007a0000087a25 */ /* 0x000fe200078e0008 */
[----:B------:R-:W-:Y:S01]  /*11f0*/  LOP3.LUT R3, R3, 0xfffffffe, RZ, 0xc0, !PT ;  /* 0xfffffffe03037812 */ /* 0x000fe200078ec0ff */
[----:B------:R-:W-:Y:S01]  /*1200*/  UIMAD UR6, UR13, UR5, UR4 ;  /* 0x000000050d0672a4 */ /* 0x000fe2000f8e0204 */
[----:B------:R-:W-:Y:S01]  /*1210*/  CS2R R138, SRZ ;  /* 0x00000000008a7805 */ /* 0x000fe2000001ff00 */
[----:B------:R-:W-:Y:S01]  /*1220*/  IMAD.U32 R0, RZ, RZ, UR12 ;  /* 0x0000000cff007e24 */ /* 0x000fe2000f8e00ff */
[----:B------:R-:W-:Y:S01]  /*1230*/  ULDC.64 UR4, c[0x0][0x210] ;  /* 0x0000840000047ab9 */ /* 0x000fe20000000a00 */
[----:B------:R-:W-:Y:S01]  /*1240*/  IMAD.IADD R34, R32, 0x1, -R3 ;  /* 0x0000000120227824 */ /* 0x000fe200078e0a03 */
[----:B------:R-:W-:Y:S01]  /*1250*/  UIMAD UR4, UR9, UR4, URZ ;  /* 0x00000004090472a4 */ /* 0x000fe2000f8e023f */
[----:B------:R-:W-:Y:S01]  /*1260*/  IMAD.IADD R3, R84, 0x1, -R13 ;  /* 0x0000000154037824 */ /* 0x000fe200078e0a0d */
[----:B------:R-:W-:Y:S01]  /*1270*/  UIMAD UR7, UR12, UR7, UR19 ;  /* 0x000000070c0772a4 */ /* 0x000fe2000f8e0213 */
[----:B------:R-:W-:Y:S01]  /*1280*/  IMAD.SHL.U32 R37, R34, 0x400, RZ ;  /* 0x0000040022257824 */ /* 0x000fe200078e00ff */
[----:B------:R-:W-:Y:S01]  /*1290*/  UIMAD UR4, UR12, UR5, UR4 ;  /* 0x000000050c0472a4 */ /* 0x000fe2000f8e0204 */
[----:B------:R-:W-:Y:S01]  /*12a0*/  IMAD.WIDE.U32 R4, R12, c[0x0][0x1b8], R4 ;  /* 0x00006e000c047a25 */ /* 0x000fe200078e0004 */
[----:B------:R-:W-:Y:S01]  /*12b0*/  CS2R R136, SRZ ;  /* 0x0000000000887805 */ /* 0x000fe2000001ff00 */
[----:B------:R-:W-:Y:S01]  /*12c0*/  CS2R R134, SRZ ;  /* 0x0000000000867805 */ /* 0x000fe2000001ff00 */
[----:B------:R-:W-:Y:S01]  /*12d0*/  CS2R R132, SRZ ;  /* 0x0000000000847805 */ /* 0x000fe2000001ff00 */
[----:B------:R-:W-:Y:S01]  /*12e0*/  IMAD R3, R3, 0x2, R37 ;  /* 0x0000000203037824 */ /* 0x000fe200078e0225 */
[----:B------:R-:W-:Y:S01]  /*12f0*/  IADD3 R5, R5, UR6, RZ ;  /* 0x0000000605057c10 */ /* 0x000fe2000fffe0ff */
[----:B------:R-:W-:Y:S01]  /*1300*/  IMAD.U32 R12, RZ, RZ, UR12 ;  /* 0x0000000cff0c7e24 */ /* 0x000fe2000f8e00ff */
[----:B------:R-:W-:Y:S01]  /*1310*/  CS2R R130, SRZ ;  /* 0x0000000000827805 */ /* 0x000fe2000001ff00 */
[----:B------:R-:W-:Y:S01]  /*1320*/  IMAD.WIDE.U32 R10, R0, c[0x0][0x180], R10 ;  /* 0x00006000000a7a25 */ /* 0x000fe200078e000a */
[----:B------:R-:W-:Y:S01]  /*1330*/  CS2R R128, SRZ ;  /* 0x0000000000807805 */ /* 0x000fe2000001ff00 */
[----:B------:R-:W-:Y:S01]  /*1340*/  CS2R R126, SRZ ;  /* 0x00000000007e7805 */ /* 0x000fe2000001ff00 */
[----:B------:R-:W-:Y:S01]  /*1350*/  CS2R R124, SRZ ;  /* 0x00000000007c7805 */ /* 0x000fe2000001ff00 */
[----:B------:R-:W-:Y:S01]  /*1360*/  IMAD.IADD R0, R3, 0x1, R14 ;  /* 0x0000000103007824 */ /* 0x000fe200078e020e */
[----:B------:R-:W-:Y:S01]  /*1370*/  IADD3 R11, R11, UR7, RZ ;  /* 0x000000070b0b7c10 */ /* 0x000fe2000fffe0ff */
[----:B------:R-:W-:Y:S01]  /*1380*/  IMAD.WIDE.U32 R12, R12, c[0x0][0x210], R6 ;  /* 0x000084000c0c7a25 */ /* 0x000fe200078e0006 */
[----:B------:R-:W-:Y:S01]  /*1390*/  IADD3 R7, R9, UR15, RZ ;  /* 0x0000000f09077c10 */ /* 0x000fe2000fffe0ff */
[----:B------:R-:W-:Y:S01]  /*13a0*/  ULDC UR15, c[0x0][0x198] ;  /* 0x00006600000f7ab9 */ /* 0x000fe20000000800 */
[----:B------:R-:W-:Y:S01]  /*13b0*/  CS2R R122, SRZ ;  /* 0x00000000007a7805 */ /* 0x000fe2000001ff00 */
[----:B------:R-:W-:Y:S01]  /*13c0*/  IMAD.MOV.U32 R6, RZ, RZ, R8 ;  /* 0x000000ffff067224 */ /* 0x000fe200078e0008 */
[----:B------:R-:W-:Y:S01]  /*13d0*/  IADD3 R15, R13, UR4, RZ ;  /* 0x000000040d0f7c10 */ /* 0x000fe2000fffe0ff */
[C---:B------:R-:W-:Y:S01]  /*13e0*/  IMAD R3, R17.reuse, c[0x0][0x1d8], RZ ;  /* 0x0000760011037a24 */ /* 0x040fe200078e02ff */
[----:B------:R-:W-:Y:S01]  /*13f0*/  UIADD3 UR15, -UR10, UR15, URZ ;  /* 0x0000000f0a0f7290 */ /* 0x000fe2000fffe13f */
[----:B------:R-:W-:Y:S01]  /*1400*/  IMAD.SHL.U32 R19, R0, 0x2, RZ ;  /* 0x0000000200137824 */ /* 0x000fe200078e00ff */
[----:B------:R-:W-:Y:S01]  /*1410*/  ULDC.64 UR4, c[0x0][0x188] ;  /* 0x0000620000047ab9 */ /* 0x000fe20000000a00 */
[----:B------:R-:W-:Y:S01]  /*1420*/  IMAD.MOV.U32 R14, RZ, RZ, R12 ;  /* 0x000000ffff0e7224 */ /* 0x000fe200078e000c */
[----:B------:R-:W-:Y:S01]  /*1430*/  UIMAD UR4, UR8, UR4, URZ ;  /* 0x00000004080472a4 */ /* 0x000fe2000f8e023f */
[----:B------:R-:W-:Y:S01]  /*1440*/  IMAD R0, R17, c[0x0][0x1a8], RZ ;  /* 0x00006a0011007a24 */ /* 0x000fe200078e02ff */
[----:B------:R1:W-:Y:S01]  /*1450*/  STL [R1+0x68], R19 ;  /* 0x0000681301007387 */ /* 0x0003e20000100800 */
[C---:B------:R-:W-:Y:S01]  /*1460*/  IMAD R3, R16.reuse, c[0x0][0x1dc], R3 ;  /* 0x0000770010037a24 */ /* 0x040fe200078e0203 */
[C---:B------:R-:W-:Y:S01]  /*1470*/  IADD3 R17, R19.reuse, 0x14180, RZ ;  /* 0x0001418013117810 */ /* 0x040fe20007ffe0ff */
[C---:B------:R-:W-:Y:S01]  /*1480*/  IMAD.WIDE.U32 R12, R16.reuse, c[0x0][0x1d8], R6 ;  /* 0x00007600100c7a25 */ /* 0x040fe200078e0006 */
[----:B------:R-:W-:Y:S01]  /*1490*/  IADD3 R38, R19, 0x141c0, RZ ;  /* 0x000141c013267810 */ /* 0x000fe20007ffe0ff */
[----:B------:R-:W-:Y:S01]  /*14a0*/  UIMAD UR19, UR13, UR5, UR4 ;  /* 0x000000050d1372a4 */ /* 0x000fe2000f8e0204 */
[----:B------:R-:W-:Y:S01]  /*14b0*/  @P0 IADD3 R38, R17, -0x40, RZ ;  /* 0xffffffc011260810 */ /* 0x000fe20007ffe0ff */
[----:B------:R-:W-:Y:S01]  /*14c0*/  IMAD.WIDE.U32 R8, R16, c[0x0][0x1a8], R4 ;  /* 0x00006a0010087a25 */ /* 0x000fe200078e0004 */
[----:B------:R-:W-:Y:S01]  /*14d0*/  LEA R6, P1, R12, c[0x0][0x1c0], 0x1 ;  /* 0x000070000c067a11 */ /* 0x000fe200078208ff */
[----:B------:R-:W-:Y:S01]  /*14e0*/  ULDC.64 UR4, c[0x0][0x178] ;  /* 0x00005e0000047ab9 */ /* 0x000fe20000000a00 */
[----:B------:R-:W-:Y:S01]  /*14f0*/  IADD3 R17, R2, 0x40, RZ ;  /* 0x0000004002117810 */ /* 0x000fe20007ffe0ff */
[----:B------:R-:W-:Y:S01]  /*1500*/  IMAD.U32 R18, RZ, RZ, UR13 ;  /* 0x0000000dff127e24 */ /* 0x000fe2000f8e00ff */
[----:B------:R-:W-:Y:S01]  /*1510*/  LEA R4, P0, R8, c[0x0][0x190], 0x1 ;  /* 0x0000640008047a11 */ /* 0x000fe200078008ff */
[----:B------:R-:W-:Y:S01]  /*1520*/  UIMAD UR22, UR20, UR4, URZ ;  /* 0x00000004141672a4 */ /* 0x000fe2000f8e023f */
[----:B------:R-:W-:Y:S01]  /*1530*/  ISETP.GE.AND P3, PT, R17, c[0x0][0x1cc], PT ;  /* 0x0000730011007a0c */ /* 0x000fe20003f66270 */
[----:B------:R-:W-:Y:S01]  /*1540*/  IMAD.WIDE.U32 R42, R18, c[0x0][0x188], R10 ;  /* 0x00006200122a7a25 */ /* 0x000fe200078e000a */
[----:B------:R-:W-:Y:S01]  /*1550*/  IADD3 R18, R2, 0x80, RZ ;  /* 0x0000008002127810 */ /* 0x000fe20007ffe0ff */
[----:B------:R-:W-:Y:S01]  /*1560*/  UIMAD.WIDE.U32 UR24, UR18, UR4, URZ ;  /* 0x00000004121872a5 */ /* 0x000fe2000f8e003f */
[----:B------:R2:W-:Y:S01]  /*1570*/  STL [R1+0x6c], R38 ;  /* 0x00006c2601007387 */ /* 0x0005e20000100800 */
[----:B------:R-:W-:Y:S01]  /*1580*/  IMAD.MOV.U32 R11, RZ, RZ, c[0x0][0x1dc] ;  /* 0x00007700ff0b7624 */ /* 0x000fe200078e00ff */
[----:B------:R-:W-:Y:S01]  /*1590*/  UIMAD UR22, UR18, UR5, UR22 ;  /* 0x00000005121672a4 */ /* 0x000fe2000f8e0216 */
[----:B------:R-:W-:Y:S01]  /*15a0*/  ISETP.GE.AND P2, PT, R18, c[0x0][0x1cc], PT ;  /* 0x0000730012007a0c */ /* 0x000fe20003f46270 */
[----:B------:R3:W-:Y:S01]  /*15b0*/  STL.64 [R1+0xa0], R42 ;  /* 0x0000a02a01007387 */ /* 0x0007e20000100a00 */
[----:B------:R-:W-:Y:S01]  /*15c0*/  IADD3 R39, R43, UR19, RZ ;  /* 0x000000132b277c10 */ /* 0x000fe2000fffe0ff */
[----:B------:R-:W-:Y:S01]  /*15d0*/  UIADD3 UR22, UR25, UR22, URZ ;  /* 0x0000001619167290 */ /* 0x000fe2000fffe03f */
[----:B-1----:R-:W-:Y:S01]  /*15e0*/  IMAD R19, R16, c[0x0][0x1ac], R0 ;  /* 0x00006b0010137a24 */ /* 0x002fe200078e0200 */
[----:B------:R-:W-:Y:S01]  /*15f0*/  ULDC.64 UR4, c[0x0][0x218] ;  /* 0x0000860000047ab9 */ /* 0x000fe20000000a00 */
[----:B------:R-:W-:Y:S01]  /*1600*/  IMAD.IADD R0, R13, 0x1, R3 ;  /* 0x000000010d007824 */ /* 0x000fe200078e0203 */
[----:B------:R-:W-:Y:S01]  /*1610*/  UIMAD UR4, UR8, UR4, URZ ;  /* 0x00000004080472a4 */ /* 0x000fe2000f8e023f */
[----:B------:R-:W-:Y:S01]  /*1620*/  IMAD.IADD R3, R9, 0x1, R19 ;  /* 0x0000000109037824 */ /* 0x000fe200078e0213 */
[----:B------:R-:W-:Y:S01]  /*1630*/  IADD3 R19, R2, 0xc0, RZ ;  /* 0x000000c002137810 */ /* 0x000fe20007ffe0ff */
[----:B------:R-:W-:Y:S01]  /*1640*/  IMAD.MOV.U32 R9, RZ, RZ, c[0x0][0x1ac] ;  /* 0x00006b00ff097624 */ /* 0x000fe200078e00ff */
[----:B------:R-:W-:Y:S01]  /*1650*/  LEA.HI.X R7, R12, c[0x0][0x1c4], R0, 0x1, P1 ;  /* 0x000071000c077a11 */ /* 0x000fe200008f0c00 */
[----:B------:R-:W-:Y:S01]  /*1660*/  IMAD.MOV.U32 R0, RZ, RZ, c[0x0][0x1a8] ;  /* 0x00006a00ff007624 */ /* 0x000fe200078e00ff */
[----:B------:R-:W-:Y:S01]  /*1670*/  LEA.HI.X R5, R8, c[0x0][0x194], R3, 0x1, P0 ;  /* 0x0000650008057a11 */ /* 0x000fe200000f0c03 */
[----:B------:R-:W-:Y:S01]  /*1680*/  IMAD.MOV.U32 R3, RZ, RZ, c[0x0][0x1d8] ;  /* 0x00007600ff037624 */ /* 0x000fe200078e00ff */
[----:B------:R-:W-:Y:S01]  /*1690*/  ISETP.GE.AND P5, PT, R19, c[0x0][0x1cc], PT ;  /* 0x0000730013007a0c */ /* 0x000fe20003fa6270 */
[----:B------:R-:W-:Y:S01]  /*16a0*/  IMAD.U32 R12, RZ, RZ, UR24 ;  /* 0x00000018ff0c7e24 */ /* 0x000fe2000f8e00ff */
[C---:B------:R-:W-:Y:S01]  /*16b0*/  LEA R8, P0, R0.reuse, R4, 0x6 ;  /* 0x0000000400087211 */ /* 0x040fe200078030ff */
[----:B------:R-:W-:Y:S01]  /*16c0*/  IMAD.U32 R13, RZ, RZ, UR25 ;  /* 0x00000019ff0d7e24 */ /* 0x000fe2000f8e00ff */
[C---:B------:R-:W-:Y:S01]  /*16d0*/  LEA R10, P1, R3.reuse, R6, 0x6 ;  /* 0x00000006030a7211 */ /* 0x040fe200078230ff */
[----:B------:R-:W-:Y:S01]  /*16e0*/  IMAD.U32 R16, RZ, RZ, UR22 ;  /* 0x00000016ff107e24 */ /* 0x000fe2000f8e00ff */
[----:B------:R-:W-:Y:S01]  /*16f0*/  LEA.HI.X R9, R0, R5, R9, 0x6, P0 ;  /* 0x0000000500097211 */ /* 0x000fe200000f3409 */
[----:B--2---:R-:W-:Y:S01]  /*1700*/  IMAD.SHL.U32 R38, R26, 0x2, RZ ;  /* 0x000000021a267824 */ /* 0x004fe200078e00ff */
[----:B------:R-:W-:Y:S01]  /*1710*/  IADD3 R0, -R40, UR15, RZ ;  /* 0x0000000f28007c10 */ /* 0x000fe2000fffe1ff */
[----:B------:R-:W-:Y:S01]  /*1720*/  ULDC.64 UR6, c[0x0][0x208] ;  /* 0x0000820000067ab9 */ /* 0x000fe20000000a00 */
[----:B------:R-:W-:Y:S01]  /*1730*/  LEA.HI.X R11, R3, R7, R11, 0x6, P1 ;  /* 0x00000007030b7211 */ /* 0x000fe200008f340b */
[----:B------:R-:W-:Y:S01]  /*1740*/  IMAD.U32 R3, RZ, RZ, UR13 ;  /* 0x0000000dff037e24 */ /* 0x000fe2000f8e00ff */
[C---:B------:R-:W-:Y:S01]  /*1750*/  ISETP.LT.OR P1, PT, R0.reuse, 0x1, P4 ;  /* 0x000000010000780c */ /* 0x040fe20002721670 */
[----:B------:R-:W-:Y:S01]  /*1760*/  USHF.L.U64.HI UR7, UR6, UR21, UR7 ;  /* 0x0000001506077299 */ /* 0x000fe20008010207 */
[C---:B------:R-:W-:Y:S01]  /*1770*/  ISETP.LT.OR P0, PT, R0.reuse, 0x1, P3 ;  /* 0x000000010000780c */ /* 0x040fe20001f01670 */
[----:B------:R-:W-:Y:S01]  /*1780*/  UIMAD UR4, UR13, UR5, UR4 ;  /* 0x000000050d0472a4 */ /* 0x000fe2000f8e0204 */
[C---:B------:R-:W-:Y:S01]  /*1790*/  ISETP.LT.OR P6, PT, R0.reuse, 0x1, P2 ;  /* 0x000000010000780c */ /* 0x040fe200017c1670 */
[----:B------:R-:W-:Y:S01]  /*17a0*/  USHF.L.U32 UR6, UR6, 0x5, URZ ;  /* 0x0000000506067899 */ /* 0x000fe2000800063f */
[C---:B------:R-:W-:Y:S01]  /*17b0*/  ISETP.LT.OR P4, PT, R0.reuse, 0x21, P4 ;  /* 0x000000210000780c */ /* 0x040fe20002781670 */
[----:B------:R-:W-:Y:S01]  /*17c0*/  UIMAD UR7, UR7, UR18, URZ ;  /* 0x00000012070772a4 */ /* 0x000fe2000f8e023f */
[----:B------:R-:W-:Y:S01]  /*17d0*/  STL [R1+0x50], R38 ;  /* 0x0000502601007387 */ /* 0x000fe20000100800 */
[----:B------:R-:W-:Y:S01]  /*17e0*/  USHF.L.U32 UR19, UR18, 0x5, URZ ;  /* 0x0000000512137899 */ /* 0x000fe2000800063f */
[----:B------:R-:W-:Y:S01]  /*17f0*/  IMAD.MOV.U32 R148, RZ, RZ, 0x20 ;  /* 0x00000020ff947424 */ /* 0x000fe200078e00ff */
[----:B------:R-:W-:Y:S01]  /*1800*/  UIMAD UR7, UR20, UR6, UR7 ;  /* 0x00000006140772a4 */ /* 0x000fe2000f8e0207 */
[----:B------:R-:W-:Y:S01]  /*1810*/  STL [R1+0xbc], R39 ;  /* 0x0000bc2701007387 */ /* 0x000fe20000100800 */
[----:B------:R-:W-:Y:S01]  /*1820*/  CS2R R120, SRZ ;  /* 0x0000000000787805 */ /* 0x000fe2000001ff00 */
[----:B------:R-:W-:Y:S01]  /*1830*/  ULDC UR20, c[0x0][0x168] ;  /* 0x00005a0000147ab9 */ /* 0x000fe20000000800 */
[----:B------:R-:W-:Y:S01]  /*1840*/  CS2R R118, SRZ ;  /* 0x0000000000767805 */ /* 0x000fe2000001ff00 */
[----:B------:R-:W-:Y:S01]  /*1850*/  @!PT LDS RZ, [RZ] ;  /* 0x00000000fffff984 */ /* 0x000fe20000000800 */
[----:B------:R-:W-:Y:S01]  /*1860*/  @!PT LDS RZ, [RZ] ;  /* 0x00000000fffff984 */ /* 0x000fe20000000800 */
[----:B------:R-:W-:Y:S01]  /*1870*/  @!PT LDS RZ, [RZ] ;  /* 0x00000000fffff984 */ /* 0x000fe20000000800 */
[----:B------:R1:W-:Y:S01]  /*1880*/  LDGSTS.E.BYPASS.LTC128B.128 [R38+0x8080], [R6.64], !P1 ;  /* 0x0808000006267fae */ /* 0x0003e2000c901d50 */
[----:B------:R-:W-:Y:S01]  /*1890*/  ISETP.LT.OR P1, PT, R0, 0x1, P5 ;  /* 0x000000010000780c */ /* 0x000fe20002f21670 */
[----:B------:R-:W-:Y:S01]  /*18a0*/  UIADD3 UR20, -UR19, UR20, URZ ;  /* 0x0000001413147290 */ /* 0x000fe2000fffe13f */
[----:B------:R-:W-:Y:S01]  /*18b0*/  CS2R R116, SRZ ;  /* 0x0000000000747805 */ /* 0x000fe2000001ff00 */
[----:B------:R1:W-:Y:S01]  /*18c0*/  LDGSTS.E.BYPASS.LTC128B.128 [R38+0xa080], [R6.64+0x80], !P0 ;  /* 0x0a08008006267fae */ /* 0x0003e2000c101d50 */
[C---:B------:R-:W-:Y:S01]  /*18d0*/  LEA R13, P0, R12.reuse, R42, 0x5 ;  /* 0x0000002a0c0d7211 */ /* 0x040fe200078028ff */
[----:B---3--:R-:W-:Y:S01]  /*18e0*/  IMAD.WIDE.U32 R42, R3, c[0x0][0x218], R14 ;  /* 0x00008600032a7a25 */ /* 0x008fe200078e000e */
[----:B------:R-:W-:Y:S01]  /*18f0*/  CS2R R114, SRZ ;  /* 0x0000000000727805 */ /* 0x000fe2000001ff00 */
[----:B------:R1:W-:Y:S01]  /*1900*/  LDGSTS.E.BYPASS.LTC128B.128 [R38+0xc080], [R6.64+0x100], !P6 ;  /* 0x0c08010006267fae */ /* 0x0003e2000f101d50 */
[----:B------:R-:W-:Y:S01]  /*1910*/  LEA.HI.X R16, R12, R39, R16, 0x5, P0 ;  /* 0x000000270c107211 */ /* 0x000fe200000f2c10 */
[----:B------:R-:W-:Y:S01]  /*1920*/  IMAD.MOV.U32 R14, RZ, RZ, R42 ;  /* 0x000000ffff0e7224 */ /* 0x000fe200078e002a */
[C---:B------:R-:W-:Y:S01]  /*1930*/  ISETP.LT.OR P0, PT, R0.reuse, 0x21, P3 ;  /* 0x000000210000780c */ /* 0x040fe20001f01670 */
[----:B------:R2:W-:Y:S01]  /*1940*/  STL.64 [R1+0x98], R42 ;  /* 0x0000982a01007387 */ /* 0x0005e20000100a00 */
[----:B------:R-:W-:Y:S01]  /*1950*/  P2R R12, PR, RZ, 0x10 ;  /* 0x00000010ff0c7803 */ /* 0x000fe20000000000 */
[----:B------:R-:W-:Y:S01]  /*1960*/  CS2R R112, SRZ ;  /* 0x0000000000707805 */ /* 0x000fe2000001ff00 */
[----:B------:R-:W-:Y:S01]  /*1970*/  P2R R3, PR, RZ, 0x1 ;  /* 0x00000001ff037803 */ /* 0x000fe20000000000 */
[----:B------:R1:W-:Y:S01]  /*1980*/  LDGSTS.E.BYPASS.LTC128B.128 [R38+0xe080], [R6.64+0x180], !P1 ;  /* 0x0e08018006267fae */ /* 0x0003e2000c901d50 */
[----:B------:R-:W-:Y:S01]  /*1990*/  ISETP.LT.OR P1, PT, R0, 0x21, P2 ;  /* 0x000000210000780c */ /* 0x000fe20001721670 */
[----:B------:R-:W-:Y:S01]  /*19a0*/  CS2R R110, SRZ ;  /* 0x00000000006e7805 */ /* 0x000fe2000001ff00 */
[----:B------:R-:W-:Y:S01]  /*19b0*/  ISETP.NE.AND P2, PT, R12, RZ, PT ;  /* 0x000000ff0c00720c */ /* 0x000fe20003f45270 */
[----:B------:R-:W-:Y:S01]  /*19c0*/  CS2R R108, SRZ ;  /* 0x00000000006c7805 */ /* 0x000fe2000001ff00 */
[----:B------:R-:W-:Y:S01]  /*19d0*/  ISETP.NE.AND P6, PT, R3, RZ, PT ;  /* 0x000000ff0300720c */ /* 0x000fe20003fc5270 */
[----:B------:R-:W-:Y:S01]  /*19e0*/  CS2R R106, SRZ ;  /* 0x00000000006a7805 */ /* 0x000fe2000001ff00 */
[----:B------:R-:W-:Y:S01]  /*19f0*/  ISETP.GE.AND P4, PT, R2, c[0x0][0x19c], PT ;  /* 0x0000670002007a0c */ /* 0x000fe20003f86270 */
[----:B------:R-:W-:Y:S01]  /*1a00*/  CS2R R104, SRZ ;  /* 0x0000000000687805 */ /* 0x000fe2000001ff00 */
[----:B------:R-:W-:Y:S01]  /*1a10*/  ISETP.GE.AND P3, PT, R17, c[0x0][0x19c], PT ;  /* 0x0000670011007a0c */ /* 0x000fe20003f66270 */
[----:B------:R-:W-:Y:S01]  /*1a20*/  CS2R R102, SRZ ;  /* 0x0000000000667805 */ /* 0x000fe2000001ff00 */
[C---:B------:R-:W-:Y:S01]  /*1a30*/  ISETP.LT.OR P0, PT, R0.reuse, 0x21, P5 ;  /* 0x000000210000780c */ /* 0x040fe20002f01670 */
[----:B------:R-:W-:Y:S01]  /*1a40*/  CS2R R100, SRZ ;  /* 0x0000000000647805 */ /* 0x000fe2000001ff00 */
[----:B------:R-:W-:Y:S01]  /*1a50*/  ISETP.LT.OR P5, PT, R0, 0x1, P4 ;  /* 0x000000010000780c */ /* 0x000fe200027a1670 */
[----:B------:R-:W-:Y:S01]  /*1a60*/  CS2R R98, SRZ ;  /* 0x0000000000627805 */ /* 0x000fe2000001ff00 */
[----:B------:R-:W-:Y:S01]  /*1a70*/  IADD3 R15, R43, UR4, RZ ;  /* 0x000000042b0f7c10 */ /* 0x000fe2000fffe0ff */
[----:B------:R3:W-:Y:S01]  /*1a80*/  LDGSTS.E.BYPASS.LTC128B.128 [R38+0x9080], [R10.64], !P2 ;  /* 0x090800000a267fae */ /* 0x0007e2000d101d50 */
[----:B------:R-:W-:Y:S01]  /*1a90*/  ISETP.GE.AND P2, PT, R18, c[0x0][0x19c], PT ;  /* 0x0000670012007a0c */ /* 0x000fe20003f46270 */
[----:B------:R-:W-:Y:S01]  /*1aa0*/  ULDC.64 UR4, c[0x0][0x288] ;  /* 0x0000a20000047ab9 */ /* 0x000fe20000000a00 */
[----:B------:R-:W-:Y:S01]  /*1ab0*/  CS2R R96, SRZ ;  /* 0x0000000000607805 */ /* 0x000fe2000001ff00 */
[----:B------:R3:W-:Y:S01]  /*1ac0*/  LDGSTS.E.BYPASS.LTC128B.128 [R38+0xb080], [R10.64+0x80], !P6 ;  /* 0x0b0800800a267fae */ /* 0x0007e2000f101d50 */
[----:B------:R-:W-:Y:S01]  /*1ad0*/  ISETP.LT.OR P6, PT, R0, 0x1, P3 ;  /* 0x000000010000780c */ /* 0x000fe20001fc1670 */
[----:B------:R-:W-:Y:S01]  /*1ae0*/  UIMAD UR4, UR9, UR4, URZ ;  /* 0x00000004090472a4 */ /* 0x000fe2000f8e023f */
[----:B------:R-:W-:Y:S01]  /*1af0*/  CS2R R94, SRZ ;  /* 0x00000000005e7805 */ /* 0x000fe2000001ff00 */
[----:B------:R3:W-:Y:S01]  /*1b00*/  LDGSTS.E.BYPASS.LTC128B.128 [R38+0xd080], [R10.64+0x100], !P1 ;  /* 0x0d0801000a267fae */ /* 0x0007e2000c901d50 */
[----:B------:R-:W-:Y:S01]  /*1b10*/  ISETP.GE.AND P1, PT, R19, c[0x0][0x19c], PT ;  /* 0x0000670013007a0c */ /* 0x000fe20003f26270 */
[----:B------:R-:W-:Y:S01]  /*1b20*/  UIMAD UR4, UR12, UR5, UR4 ;  /* 0x000000050c0472a4 */ /* 0x000fe2000f8e0204 */
[----:B-1----:R-:W-:Y:S01]  /*1b30*/  IMAD.U32 R6, RZ, RZ, UR6 ;  /* 0x00000006ff067e24 */ /* 0x002fe2000f8e00ff */
[----:B------:R3:W-:Y:S01]  /*1b40*/  LDGSTS.E.BYPASS.LTC128B.128 [R38+0xf080], [R10.64+0x180], !P0 ;  /* 0x0f0801800a267fae */ /* 0x0007e2000c101d50 */
[----:B------:R-:W-:Y:S01]  /*1b50*/  CS2R R92, SRZ ;  /* 0x00000000005c7805 */ /* 0x000fe2000001ff00 */
[----:B------:R-:W-:Y:S01]  /*1b60*/  CS2R R90, SRZ ;  /* 0x00000000005a7805 */ /* 0x000fe2000001ff00 */
[----:B------:R-:W-:Y:S01]  /*1b70*/  IMAD.WIDE.U32 R6, R6, UR18, R14 ;  /* 0x0000001206067c25 */ /* 0x000fe2000f8e000e */
[----:B------:R-:W0:Y:S01]  /*1b80*/  LDGDEPBAR ;  /* 0x00000000000079af */ /* 0x000e220000000000 */
[----:B------:R-:W-:Y:S01]  /*1b90*/  CS2R R88, SRZ ;  /* 0x0000000000587805 */ /* 0x000fe2000001ff00 */
[----:B------:R-:W-:Y:S01]  /*1ba0*/  CS2R R86, SRZ ;  /* 0x0000000000567805 */ /* 0x000fe2000001ff00 */
[----:B------:R-:W-:Y:S01]  /*1bb0*/  CS2R R82, SRZ ;  /* 0x0000000000527805 */ /* 0x000fe2000001ff00 */
[----:B------:R1:W-:Y:S01]  /*1bc0*/  LDGSTS.E.BYPASS.LTC128B.128 [R38+0x80], [R4.64], !P5 ;  /* 0x0008000004267fae */ /* 0x0003e2000e901d50 */
[----:B------:R-:W-:Y:S01]  /*1bd0*/  IADD3 R3, R7, UR7, RZ ;  /* 0x0000000707037c10 */ /* 0x000fe2000fffe0ff */
[----:B------:R-:W-:Y:S01]  /*1be0*/  ULDC.64 UR6, c[0x0][0x270] ;  /* 0x00009c0000067ab9 */ /* 0x000fe20000000a00 */
[C---:B------:R-:W-:Y:S01]  /*1bf0*/  ISETP.LT.OR P5, PT, R0.reuse, 0x1, P1 ;  /* 0x000000010000780c */ /* 0x040fe20000fa1670 */
[----:B------:R1:W-:Y:S01]  /*1c00*/  LDGSTS.E.BYPASS.LTC128B.128 [R38+0x2080], [R4.64+0x80], !P6 ;  /* 0x0208008004267fae */ /* 0x0003e2000f101d50 */
[C---:B------:R-:W-:Y:S01]  /*1c10*/  ISETP.LT.OR P6, PT, R0.reuse, 0x1, P2 ;  /* 0x000000010000780c */ /* 0x040fe200017c1670 */
[----:B------:R-:W-:Y:S01]  /*1c20*/  UIMAD UR6, UR9, UR6, URZ ;  /* 0x00000006090672a4 */ /* 0x000fe2000f8e023f */
[----:B------:R-:W-:Y:S01]  /*1c30*/  CS2R R80, SRZ ;  /* 0x0000000000507805 */ /* 0x000fe2000001ff00 */
[----:B------:R4:W-:Y:S01]  /*1c40*/  STL.64 [R1+0x80], R14 ;  /* 0x0000800e01007387 */ /* 0x0009e20000100a00 */
[----:B------:R-:W-:Y:S01]  /*1c50*/  P2R R7, PR, RZ, 0x40 ;  /* 0x00000040ff077803 */ /* 0x000fe20000000000 */
[----:B------:R-:W-:Y:S01]  /*1c60*/  UIMAD UR6, UR12, UR7, UR6 ;  /* 0x000000070c0672a4 */ /* 0x000fe2000f8e0206 */
[C---:B------:R-:W-:Y:S01]  /*1c70*/  ISETP.LT.OR P6, PT, R0.reuse, 0x21, P4 ;  /* 0x000000210000780c */ /* 0x040fe200027c1670 */
[----:B------:R-:W-:Y:S01]  /*1c80*/  CS2R R78, SRZ ;  /* 0x00000000004e7805 */ /* 0x000fe2000001ff00 */
[----:B------:R-:W-:Y:S01]  /*1c90*/  ISETP.LT.OR P4, PT, R0, 0x21, P2 ;  /* 0x000000210000780c */ /* 0x000fe20001781670 */
[----:B------:R-:W-:Y:S01]  /*1ca0*/  CS2R R76, SRZ ;  /* 0x00000000004c7805 */ /* 0x000fe2000001ff00 */
[----:B------:R-:W-:Y:S01]  /*1cb0*/  CS2R R74, SRZ ;  /* 0x00000000004a7805 */ /* 0x000fe2000001ff00 */
[----:B------:R-:W-:Y:S01]  /*1cc0*/  CS2R R72, SRZ ;  /* 0x0000000000487805 */ /* 0x000fe2000001ff00 */
[----:B------:R-:W-:Y:S01]  /*1cd0*/  CS2R R70, SRZ ;  /* 0x0000000000467805 */ /* 0x000fe2000001ff00 */
[----:B------:R-:W-:Y:S01]  /*1ce0*/  CS2R R68, SRZ ;  /* 0x0000000000447805 */ /* 0x000fe2000001ff00 */
[C---:B---3--:R-:W-:Y:S01]  /*1cf0*/  LEA R10, P0, R6.reuse, c[0x0][0x1f0], 0x1 ;  /* 0x00007c00060a7a11 */ /* 0x048fe200078008ff */
[----:B------:R-:W-:Y:S01]  /*1d00*/  CS2R R66, SRZ ;  /* 0x0000000000427805 */ /* 0x000fe2000001ff00 */
[----:B------:R-:W-:Y:S01]  /*1d10*/  CS2R R64, SRZ ;  /* 0x0000000000407805 */ /* 0x000fe2000001ff00 */
[----:B------:R-:W-:Y:S01]  /*1d20*/  CS2R R62, SRZ ;  /* 0x00000000003e7805 */ /* 0x000fe2000001ff00 */
[----:B------:R-:W-:Y:S01]  /*1d30*/  LEA.HI.X R11, R6, c[0x0][0x1f4], R3, 0x1, P0 ;  /* 0x00007d00060b7a11 */ /* 0x000fe200000f0c03 */
[----:B------:R-:W-:Y:S01]  /*1d40*/  CS2R R60, SRZ ;  /* 0x00000000003c7805 */ /* 0x000fe2000001ff00 */
[----:B------:R-:W-:Y:S01]  /*1d50*/  P2R R3, PR, RZ, 0x20 ;  /* 0x00000020ff037803 */ /* 0x000fe20000000000 */
[----:B------:R-:W-:Y:S01]  /*1d60*/  CS2R R58, SRZ ;  /* 0x00000000003a7805 */ /* 0x000fe2000001ff00 */
[C---:B------:R-:W-:Y:S01]  /*1d70*/  ISETP.LT.OR P5, PT, R0.reuse, 0x21, P3 ;  /* 0x000000210000780c */ /* 0x040fe20001fa1670 */
[----:B------:R-:W-:Y:S01]  /*1d80*/  CS2R R56, SRZ ;  /* 0x0000000000387805 */ /* 0x000fe2000001ff00 */
[----:B------:R-:W-:Y:S01]  /*1d90*/  ISETP.LT.OR P3, PT, R0, 0x21, P1 ;  /* 0x000000210000780c */ /* 0x000fe20000f61670 */
[----:B------:R-:W-:Y:S01]  /*1da0*/  IMAD.SHL.U32 R0, R20, 0x40, RZ ;  /* 0x0000004014007824 */ /* 0x000fe200078e00ff */
[----:B------:R-:W-:Y:S01]  /*1db0*/  ISETP.NE.AND P1, PT, R7, RZ, PT ;  /* 0x000000ff0700720c */ /* 0x000fe20003f25270 */
[----:B------:R-:W-:Y:S01]  /*1dc0*/  CS2R R54, SRZ ;  /* 0x0000000000367805 */ /* 0x000fe2000001ff00 */
[----:B------:R-:W-:Y:S01]  /*1dd0*/  ISETP.NE.AND P2, PT, R3, RZ, PT ;  /* 0x000000ff0300720c */ /* 0x000fe20003f45270 */
[----:B------:R-:W-:Y:S01]  /*1de0*/  IMAD R3, R22, 0x800, R23 ;  /* 0x0000080016037824 */ /* 0x000fe200078e0217 */
[C---:B------:R-:W-:Y:S01]  /*1df0*/  LEA R6, P0, R13.reuse, c[0x0][0x160], 0x1 ;  /* 0x000058000d067a11 */ /* 0x040fe200078008ff */
[----:B------:R-:W-:Y:S01]  /*1e00*/  CS2R R52, SRZ ;  /* 0x0000000000347805 */ /* 0x000fe2000001ff00 */
[----:B------:R-:W-:Y:S01]  /*1e10*/  LOP3.LUT R12, R0, 0x1c0, RZ, 0xc0, !PT ;  /* 0x000001c0000c7812 */ /* 0x000fe200078ec0ff */
[----:B------:R-:W-:Y:S01]  /*1e20*/  CS2R R50, SRZ ;  /* 0x0000000000327805 */ /* 0x000fe2000001ff00 */
[----:B------:R-:W-:Y:S01]  /*1e30*/  LEA.HI.X R7, R13, c[0x0][0x164], R16, 0x1, P0 ;  /* 0x000059000d077a11 */ /* 0x000fe200000f0c10 */
[----:B------:R-:W-:Y:S01]  /*1e40*/  CS2R R48, SRZ ;  /* 0x0000000000307805 */ /* 0x000fe2000001ff00 */
[----:B------:R-:W-:Y:S01]  /*1e50*/  LOP3.LUT R0, R12, 0x8, R35, 0xf8, !PT ;  /* 0x000000080c007812 */ /* 0x000fe200078ef823 */
[----:B------:R-:W-:Y:S01]  /*1e60*/  CS2R R46, SRZ ;  /* 0x00000000002e7805 */ /* 0x000fe2000001ff00 */
[----:B------:R-:W-:Y:S01]  /*1e70*/  SHF.R.U32.HI R13, RZ, 0x3, R12 ;  /* 0x00000003ff0d7819 */ /* 0x000fe2000001160c */
[----:B------:R1:W-:Y:S01]  /*1e80*/  LDGSTS.E.BYPASS.LTC128B.128 [R38+0x4080], [R4.64+0x100], !P1 ;  /* 0x0408010004267fae */ /* 0x0003e2000c901d50 */
[----:B------:R-:W-:Y:S01]  /*1e90*/  ISETP.LT.AND P0, PT, R40, UR20, PT ;  /* 0x0000001428007c0c */ /* 0x000fe2000bf01270 */
[----:B------:R-:W-:Y:S01]  /*1ea0*/  CS2R R44, SRZ ;  /* 0x00000000002c7805 */ /* 0x000fe2000001ff00 */
[----:B------:R-:W-:Y:S01]  /*1eb0*/  LOP3.LUT R0, R0, R13, RZ, 0x3c, !PT ;  /* 0x0000000d00007212 */ /* 0x000fe200078e3cff */
[----:B------:R1:W-:Y:S01]  /*1ec0*/  LDGSTS.E.BYPASS.LTC128B.128 [R38+0x6080], [R4.64+0x180], !P2 ;  /* 0x0608018004267fae */ /* 0x0003e2000d101d50 */
[C---:B------:R-:W-:Y:S01]  /*1ed0*/  LOP3.LUT P1, RZ, R20.reuse, 0x2, RZ, 0xc0, !PT ;  /* 0x0000000214ff7812 */ /* 0x040fe2000782c0ff */
[----:B--2---:R-:W-:Y:S01]  /*1ee0*/  CS2R R42, SRZ ;  /* 0x00000000002a7805 */ /* 0x004fe2000001ff00 */
[----:B------:R-:W-:Y:S01]  /*1ef0*/  LOP3.LUT P2, RZ, R20, 0x4, RZ, 0xc0, !PT ;  /* 0x0000000414ff7812 */ /* 0x000fe2000784c0ff */
[----:B------:R2:W-:Y:S01]  /*1f00*/  LDGSTS.E.BYPASS.LTC128B.128 [R38+0x1080], [R8.64], !P6 ;  /* 0x0108000008267fae */ /* 0x0005e2000f101d50 */
[----:B------:R-:W-:Y:S01]  /*1f10*/  ISETP.GE.AND P6, PT, R2, c[0x0][0x16c], PT ;  /* 0x00005b0002007a0c */ /* 0x000fe20003fc6270 */
[----:B------:R-:W-:-:S02]  /*1f20*/  ULDC UR7, c[0x0][0x198] ;  /* 0x0000660000077ab9 */ /* 0x000fc40000000800 */
[----:B------:R2:W-:Y:S01]  /*1f30*/  LDGSTS.E.BYPASS.LTC128B.128 [R38+0x3080], [R8.64+0x80], !P5 ;  /* 0x0308008008267fae */ /* 0x0005e2000e901d50 */
[----:B------:R-:W-:Y:S01]  /*1f40*/  ISETP.GT.AND P5, PT, R84, 0x7, PT ;  /* 0x000000075400780c */ /* 0x000fe20003fa4270 */
[----:B------:R-:W-:Y:S02]  /*1f50*/  ULDC UR9, c[0x0][0x168] ;  /* 0x00005a0000097ab9 */ /* 0x000fe40000000800 */
[----:B------:R2:W-:Y:S01]  /*1f60*/  LDGSTS.E.BYPASS.LTC128B.128 [R38+0x5080], [R8.64+0x100], !P4 ;  /* 0x0508010008267fae */ /* 0x0005e2000e101d50 */
[----:B------:R-:W-:-:S03]  /*1f70*/  ISETP.GE.OR P4, PT, R2, c[0x0][0x16c], !P0 ;  /* 0x00005b0002007a0c */ /* 0x000fc60004786670 */
[----:B------:R2:W-:Y:S01]  /*1f80*/  LDGSTS.E.BYPASS.LTC128B.128 [R38+0x7080], [R8.64+0x180], !P3 ;  /* 0x0708018008267fae */ /* 0x0005e2000d901d50 */
[----:B------:R-:W-:-:S03]  /*1f90*/  ISETP.GE.AND P3, PT, R2, c[0x0][0x1fc], PT ;  /* 0x00007f0002007a0c */ /* 0x000fc60003f66270 */
[----:B------:R-:W0:Y:S01]  /*1fa0*/  LDGDEPBAR ;  /* 0x00000000000079af */ /* 0x000e220000000000 */
[----:B-1----:R-:W-:Y:S02]  /*1fb0*/  P2R R4, PR, RZ, 0x8 ;  /* 0x00000008ff047803 */ /* 0x002fe40000000000 */
[----:B------:R-:W-:Y:S01]  /*1fc0*/  ISETP.GE.OR P3, PT, R2, c[0x0][0x1fc], !P0 ;  /* 0x00007f0002007a0c */ /* 0x000fe20004766670 */
[----:B------:R-:W-:Y:S01]  /*1fd0*/  IMAD.IADD R2, R3, 0x1, R0 ;  /* 0x0000000103027824 */ /* 0x000fe200078e0200 */
[----:B------:R-:W-:Y:S01]  /*1fe0*/  SHF.R.S32.HI R0, RZ, 0x1f, R21 ;  /* 0x0000001fff007819 */ /* 0x000fe20000011415 */
[----:B------:R-:W-:Y:S01]  /*1ff0*/  IMAD.MOV.U32 R3, RZ, RZ, 0x40 ;  /* 0x00000040ff037424 */ /* 0x000fe200078e00ff */
[----:B------:R-:W-:Y:S01]  /*2000*/  P2R R20, PR, RZ, 0x8 ;  /* 0x00000008ff147803 */ /* 0x000fe20000000000 */
[----:B------:R-:W-:Y:S01]  /*2010*/  IMAD.SHL.U32 R39, R2, 0x2, RZ ;  /* 0x0000000202277824 */ /* 0x000fe200078e00ff */
[----:B----4-:R-:W-:Y:S02]  /*2020*/  LEA.HI R14, R0, R21, RZ, 0x2 ;  /* 0x00000015000e7211 */ /* 0x010fe400078f10ff */
[----:B------:R-:W-:-:S02]  /*2030*/  SEL R0, R148, 0xffffffe0, !P1 ;  /* 0xffffffe094007807 */ /* 0x000fc40004800000 */
[----:B------:R-:W-:Y:S01]  /*2040*/  SEL R2, R3, 0xffffffc0, !P2 ;  /* 0xffffffc003027807 */ /* 0x000fe20005000000 */
[----:B------:R-:W-:Y:S01]  /*2050*/  IMAD.U32 R3, RZ, RZ, UR13 ;  /* 0x0000000dff037e24 */ /* 0x000fe2000f8e00ff */
[----:B------:R-:W-:Y:S01]  /*2060*/  ISETP.GE.OR P3, PT, R17, c[0x0][0x16c], !P0 ;  /* 0x00005b0011007a0c */ /* 0x000fe20004766670 */
[----:B------:R-:W-:Y:S01]  /*2070*/  IMAD.IADD R26, R39, 0x1, R0 ;  /* 0x00000001271a7824 */ /* 0x000fe200078e0200 */
[----:B------:R-:W-:Y:S01]  /*2080*/  ISETP.GE.OR P2, PT, R18, c[0x0][0x16c], !P0 ;  /* 0x00005b0012007a0c */ /* 0x000fe20004746670 */
[----:B------:R-:W-:-:S04]  /*2090*/  DEPBAR.LE SB0, 0x1 ;  /* 0x000080400000791a */ /* 0x000fc80000000000 */
[----:B------:R-:W-:Y:S01]  /*20a0*/  BAR.SYNC.DEFER_BLOCKING 0x0 ;  /* 0x0000000000007b1d */ /* 0x000fe20000010000 */
[----:B------:R-:W-:Y:S01]  /*20b0*/  IMAD.IADD R16, R39, 0x1, R2 ;  /* 0x0000000127107824 */ /* 0x000fe200078e0202 */
[----:B------:R-:W-:Y:S01]  /*20c0*/  ISETP.GE.OR P1, PT, R19, c[0x0][0x16c], !P0 ;  /* 0x00005b0013007a0c */ /* 0x000fe20004726670 */
[----:B------:R-:W-:Y:S01]  /*20d0*/  IMAD.IADD R15, R2, 0x1, R26 ;  /* 0x00000001020f7824 */ /* 0x000fe200078e021a */
[----:B------:R-:W-:Y:S01]  /*20e0*/  IADD3 R5, R31, UR4, RZ ;  /* 0x000000041f057c10 */ /* 0x000fe2000fffe0ff */
[----:B--2---:R-:W-:Y:S01]  /*20f0*/  IMAD.MOV.U32 R8, RZ, RZ, R28 ;  /* 0x000000ffff087224 */ /* 0x004fe200078e001c */
[----:B------:R-:W-:Y:S01]  /*2100*/  ULDC.64 UR4, c[0x0][0x278] ;  /* 0x00009e0000047ab9 */ /* 0x000fe20000000a00 */
[----:B------:R-:W-:Y:S01]  /*2110*/  IADD3 R9, R29, UR6, RZ ;  /* 0x000000061d097c10 */ /* 0x000fe2000fffe0ff */
[----:B------:R-:W-:Y:S01]  /*2120*/  UIMAD UR4, UR8, UR4, URZ ;  /* 0x00000004080472a4 */ /* 0x000fe2000f8e023f */
[----:B------:R-:W-:Y:S01]  /*2130*/  IMAD.U32 R0, RZ, RZ, UR13 ;  /* 0x0000000dff007e24 */ /* 0x000fe2000f8e00ff */
[----:B------:R-:W-:Y:S01]  /*2140*/  STL [R1+0x28], R39 ;  /* 0x0000282701007387 */ /* 0x000fe20000100800 */
[----:B------:R-:W-:Y:S01]  /*2150*/  USHF.R.S32.HI UR6, URZ, 0x1f, UR19 ;  /* 0x0000001f3f067899 */ /* 0x000fe20008011413 */
[----:B------:R-:W-:Y:S01]  /*2160*/  IMAD.WIDE.U32 R40, R3, c[0x0][0x278], R8 ;  /* 0x00009e0003287a25 */ /* 0x000fe200078e0008 */
[----:B------:R-:W-:Y:S01]  /*2170*/  UIMAD UR5, UR13, UR5, UR4 ;  /* 0x000000050d0572a4 */ /* 0x000fe2000f8e0204 */
[----:B------:R-:W-:Y:S01]  /*2180*/  STL [R1+0x2c], R26 ;  /* 0x00002c1a01007387 */ /* 0x000fe20000100800 */
[----:B------:R-:W-:Y:S01]  /*2190*/  LOP3.LUT R14, R14, 0x1ffffffc, RZ, 0xc0, !PT ;  /* 0x1ffffffc0e0e7812 */ /* 0x000fe200078ec0ff */
[----:B------:R-:W-:Y:S01]  /*21a0*/  IMAD.WIDE.U32 R150, R0, c[0x0][0x240], R24 ;  /* 0x0000900000967a25 */ /* 0x000fe200078e0018 */
[----:B------:R-:W-:Y:S01]  /*21b0*/  LOP3.LUT R0, R33, 0xfffffff0, RZ, 0xc0, !PT ;  /* 0xfffffff021007812 */ /* 0x000fe200078ec0ff */
[----:B------:R-:W-:Y:S02]  /*21c0*/  STL [R1+0x34], R16 ;  /* 0x0000341001007387 */ /* 0x000fe40000100800 */
[----:B------:R-:W-:Y:S01]  /*21d0*/  IMAD.IADD R21, R21, 0x1, -R14 ;  /* 0x0000000115157824 */ /* 0x000fe200078e0a0e */
[----:B------:R-:W-:Y:S01]  /*21e0*/  LOP3.LUT R14, R27, 0xffffffe0, RZ, 0xc0, !PT ;  /* 0xffffffe01b0e7812 */ /* 0x000fe200078ec0ff */
[----:B------:R-:W-:Y:S01]  /*21f0*/  STL [R1+0x30], R15 ;  /* 0x0000300f01007387 */ /* 0x000fe20000100800 */
[----:B------:R-:W-:-:S02]  /*2200*/  IMAD.IADD R0, R84, 0x1, -R0 ;  /* 0x0000000154007824 */ /* 0x000fc400078e0a00 */
[----:B------:R-:W-:Y:S01]  /*2210*/  IMAD.U32 R9, RZ, RZ, UR13 ;  /* 0x0000000dff097e24 */ /* 0x000fe2000f8e00ff */
[----:B------:R-:W1:Y:S02]  /*2220*/  LDSM.16.M88.4 R164, [R39+0x8080] ;  /* 0x0080800027a4783b */ /* 0x000e640000000200 */
[----:B------:R-:W-:Y:S02]  /*2230*/  SHF.R.S32.HI R8, RZ, 0x1f, R0 ;  /* 0x0000001fff087819 */ /* 0x000fe40000011400 */
[----:B------:R-:W2:Y:S02]  /*2240*/  LDSM.16.M88.4 R168, [R26+0x8080] ;  /* 0x008080001aa8783b */ /* 0x000ea40000000200 */
[----:B------:R-:W-:Y:S02]  /*2250*/  LEA.HI R8, R8, R0, RZ, 0x3 ;  /* 0x0000000008087211 */ /* 0x000fe400078f18ff */
[----:B------:R-:W3:Y:S04]  /*2260*/  LDSM.16.M88.4 R172, [R16+0x8080] ;  /* 0x0080800010ac783b */ /* 0x000ee80000000200 */
[----:B------:R-:W4:Y:S04]  /*2270*/  LDSM.16.M88.4 R176, [R15+0x8080] ;  /* 0x008080000fb0783b */ /* 0x000f280000000200 */
        /* <DEDUP_REMOVED lines=11> */
[----:B------:R2:W1:Y:S04]  /*2330*/  LDSM.16.M88.4 R224, [R15+0xe080] ;  /* 0x00e080000fe0783b */ /* 0x0004680000000200 */
[----:B------:R-:W-:Y:S06]  /*2340*/  BAR.SYNC.DEFER_BLOCKING 0x0 ;  /* 0x0000000000007b1d */ /* 0x000fec0000010000 */
[----:B------:R-:W-:Y:S04]  /*2350*/  STL.64 [R1+0xb0], R150 ;  /* 0x0000b09601007387 */ /* 0x000fe80000100a00 */
[----:B------:R1:W-:Y:S01]  /*2360*/  STL.64 [R1+0x90], R40 ;  /* 0x0000902801007387 */ /* 0x0003e20000100a00 */
[----:B-----5:R-:W-:-:S02]  /*2370*/  SEL R26, RZ, 0x1, P6 ;  /* 0x00000001ff1a7807 */ /* 0x020fc40003000000 */
[----:B------:R-:W-:Y:S02]  /*2380*/  ISETP.GE.OR P6, PT, R17, c[0x0][0x1fc], !P0 ;  /* 0x00007f0011007a0c */ /* 0x000fe400047c6670 */
[----:B--2---:R-:W-:Y:S01]  /*2390*/  IADD3 R15, R41, UR5, RZ ;  /* 0x00000005290f7c10 */ /* 0x004fe2000fffe0ff */
[----:B------:R-:W-:Y:S02]  /*23a0*/  ULDC.64 UR4, c[0x0][0x290] ;  /* 0x0000a40000047ab9 */ /* 0x000fe40000000a00 */
[----:B------:R-:W-:Y:S01]  /*23b0*/  UIMAD UR4, UR8, UR4, URZ ;  /* 0x00000004080472a4 */ /* 0x000fe2000f8e023f */
[----:B------:R-:W-:Y:S01]  /*23c0*/  @!PT LDS RZ, [RZ] ;  /* 0x00000000fffff984 */ /* 0x000fe20000000800 */
[----:B------:R-:W-:Y:S01]  /*23d0*/  @!PT LDS RZ, [RZ] ;  /* 0x00000000fffff984 */ /* 0x000fe20000000800 */
[----:B------:R-:W-:Y:S01]  /*23e0*/  @!PT LDS RZ, [RZ] ;  /* 0x00000000fffff984 */ /* 0x000fe20000000800 */
[----:B------:R2:W-:Y:S01]  /*23f0*/  LDGSTS.E.BYPASS.LTC128B.128 [R38+0x8080], [R6.64], !P4 ;  /* 0x0808000006267fae */ /* 0x0005e2000e101d50 */
[----:B------:R-:W-:Y:S01]  /*2400*/  ISETP.NE.AND P4, PT, R4, RZ, PT ;  /* 0x000000ff0400720c */ /* 0x000fe20003f85270 */
[----:B------:R-:W-:Y:S01]  /*2410*/  IMAD.MOV.U32 R4, RZ, RZ, R30 ;  /* 0x000000ffff047224 */ /* 0x000fe200078e001e */
[----:B------:R-:W-:Y:S01]  /*2420*/  UIMAD UR4, UR13, UR5, UR4 ;  /* 0x000000050d0472a4 */ /* 0x000fe2000f8e0204 */
[----:B------:R2:W-:Y:S01]  /*2430*/  LDGSTS.E.BYPASS.LTC128B.128 [R38+0x9080], [R6.64+0x80], !P3 ;  /* 0x0908008006267fae */ /* 0x0005e2000d901d50 */
[----:B------:R-:W-:Y:S01]  /*2440*/  ISETP.GE.AND P3, PT, R17, c[0x0][0x16c], PT ;  /* 0x00005b0011007a0c */ /* 0x000fe20003f66270 */
[----:B------:R-:W-:Y:S01]  /*2450*/  IMAD.WIDE.U32 R28, R9, c[0x0][0x290], R4 ;  /* 0x0000a400091c7a25 */ /* 0x000fe200078e0004 */
[----:B------:R-:W-:Y:S01]  /*2460*/  LOP3.LUT R9, R8, 0xfffffff8, RZ, 0xc0, !PT ;  /* 0xfffffff808097812 */ /* 0x000fe200078ec0ff */
[----:B------:R2:W-:Y:S01]  /*2470*/  LDGSTS.E.BYPASS.LTC128B.128 [R38+0xa080], [R6.64+0x100], !P2 ;  /* 0x0a08010006267fae */ /* 0x0005e2000d101d50 */
[----:B------:R-:W-:Y:S01]  /*2480*/  SEL R23, RZ, 0xffffffff, P3 ;  /* 0xffffffffff177807 */ /* 0x000fe20001800000 */
[----:B------:R-:W-:Y:S01]  /*2490*/  IMAD.SHL.U32 R5, R34, 0x10, RZ ;  /* 0x0000001022057824 */ /* 0x000fe200078e00ff */
[----:B------:R-:W-:Y:S01]  /*24a0*/  ISETP.GE.AND P3, PT, R17, c[0x0][0x1fc], PT ;  /* 0x00007f0011007a0c */ /* 0x000fe20003f66270 */
[----:B------:R2:W-:Y:S01]  /*24b0*/  LDGSTS.E.BYPASS.LTC128B.128 [R38+0xb080], [R6.64+0x180], !P1 ;  /* 0x0b08018006267fae */ /* 0x0005e2000c901d50 */
[----:B------:R-:W-:Y:S01]  /*24c0*/  ISETP.GE.AND P1, PT, R19, c[0x0][0x16c], PT ;  /* 0x00005b0013007a0c */ /* 0x000fe20003f26270 */
[----:B------:R-:W-:Y:S01]  /*24d0*/  IMAD.IADD R0, R0, 0x1, -R9 ;  /* 0x0000000100007824 */ /* 0x000fe200078e0a09 */
[----:B------:R-:W-:Y:S01]  /*24e0*/  LOP3.LUT R12, R12, 0x10, R5, 0xf8, !PT ;  /* 0x000000100c0c7812 */ /* 0x000fe200078ef805 */
[----:B------:R5:W-:Y:S01]  /*24f0*/  STL [R1+0xac], R15 ;  /* 0x0000ac0f01007387 */ /* 0x000be20000100800 */
[----:B------:R-:W-:Y:S01]  /*2500*/  SEL R24, RZ, 0x8, P1 ;  /* 0x00000008ff187807 */ /* 0x000fe20000800000 */
[----:B------:R-:W-:Y:S01]  /*2510*/  CS2R R30, SRZ ;  /* 0x00000000001e7805 */ /* 0x000fe2000001ff00 */
[----:B------:R-:W-:Y:S01]  /*2520*/  @!P5 IADD3 R3, P1, R40, UR19, RZ ;  /* 0x000000132803dc10 */ /* 0x000fe2000ff3e0ff */
[----:B------:R-:W-:Y:S01]  /*2530*/  STL.64 [R1+0x88], R28 ;  /* 0x0000881c01007387 */ /* 0x000fe20000100a00 */
[----:B------:R-:W-:Y:S01]  /*2540*/  ISETP.GE.AND P2, PT, R18, c[0x0][0x16c], PT ;  /* 0x00005b0012007a0c */ /* 0x000fe20003f46270 */
[----:B-1----:R-:W-:Y:S01]  /*2550*/  CS2R R40, SRZ ;  /* 0x0000000000287805 */ /* 0x002fe2000001ff00 */
[----:B------:R-:W-:-:S02]  /*2560*/  SEL R17, RZ, 0xffffffff, P3 ;  /* 0xffffffffff117807 */ /* 0x000fc40001800000 */
[----:B------:R-:W-:Y:S02]  /*2570*/  SEL R16, RZ, 0x1, P4 ;  /* 0x00000001ff107807 */ /* 0x000fe40002000000 */
[C---:B------:R-:W-:Y:S02]  /*2580*/  ISETP.GE.OR P4, PT, R18.reuse, c[0x0][0x1fc], !P0 ;  /* 0x00007f0012007a0c */ /* 0x040fe40004786670 */
[----:B------:R-:W-:Y:S02]  /*2590*/  ISETP.GE.OR P3, PT, R19, c[0x0][0x1fc], !P0 ;  /* 0x00007f0013007a0c */ /* 0x000fe40004766670 */
[----:B------:R-:W-:Y:S02]  /*25a0*/  SEL R25, RZ, 0x4, P2 ;  /* 0x00000004ff197807 */ /* 0x000fe40001000000 */
[----:B------:R-:W-:Y:S02]  /*25b0*/  ISETP.GE.AND P2, PT, R18, c[0x0][0x1fc], PT ;  /* 0x00007f0012007a0c */ /* 0x000fe40003f46270 */
[----:B--2---:R-:W-:-:S02]  /*25c0*/  @!P5 IADD3.X R7, R15, UR6, RZ, P1, !PT ;  /* 0x000000060f07dc10 */ /* 0x004fc40008ffe4ff */
[----:B------:R-:W-:Y:S01]  /*25d0*/  @!P5 LEA R6, P1, R3, c[0x0][0x258], 0x2 ;  /* 0x000096000306da11 */ /* 0x000fe200078210ff */
[----:B-----5:R-:W-:-:S03]  /*25e0*/  IMAD.SHL.U32 R15, R22, 0x20, RZ ;  /* 0x00000020160f7824 */ /* 0x020fc600078e00ff */
[----:B------:R-:W-:Y:S01]  /*25f0*/  @!P5 LEA.HI.X R7, R3, c[0x0][0x25c], R7, 0x2, P1 ;  /* 0x000097000307da11 */ /* 0x000fe200008f1407 */
[----:B------:R-:W-:Y:S01]  /*2600*/  IMAD.IADD R3, R84, 0x1, -R14 ;  /* 0x0000000154037824 */ /* 0x000fe200078e0a0e */
[----:B------:R-:W-:Y:S02]  /*2610*/  ISETP.GE.AND P1, PT, R19, c[0x0][0x1fc], PT ;  /* 0x00007f0013007a0c */ /* 0x000fe40003f26270 */
[----:B------:R-:W-:Y:S01]  /*2620*/  IADD3 R19, R29, UR4, RZ ;  /* 0x000000041d137c10 */ /* 0x000fe2000fffe0ff */
[----:B------:R-:W-:Y:S01]  /*2630*/  ULDC.64 UR4, c[0x0][0x240] ;  /* 0x0000900000047ab9 */ /* 0x000fe20000000a00 */
[----:B------:R-:W-:Y:S01]  /*2640*/  SHF.R.S32.HI R14, RZ, 0x1f, R3 ;  /* 0x0000001fff0e7819 */ /* 0x000fe20000011403 */
[----:B------:R-:W-:Y:S01]  /*2650*/  UIMAD UR4, UR8, UR4, URZ ;  /* 0x00000004080472a4 */ /* 0x000fe2000f8e023f */
[----:B------:R-:W-:Y:S02]  /*2660*/  LOP3.LUT R15, R36, 0x20, R15, 0xf8, !PT ;  /* 0x00000020240f7812 */ /* 0x000fe400078ef80f */
[----:B------:R-:W-:Y:S01]  /*2670*/  LEA.HI R4, R14, R3, RZ, 0x2 ;  /* 0x000000030e047211 */ /* 0x000fe200078f10ff */
[----:B------:R-:W-:Y:S01]  /*2680*/  UIMAD UR5, UR13, UR5, UR4 ;  /* 0x000000050d0572a4 */ /* 0x000fe2000f8e0204 */
[----:B------:R-:W-:Y:S01]  /*2690*/  SEL R14, RZ, 0x4, P2 ;  /* 0x00000004ff0e7807 */ /* 0x000fe20001000000 */
[----:B------:R-:W-:Y:S01]  /*26a0*/  UMOV UR8, 0xffffffe0 ;  /* 0xffffffe000087882 */ /* 0x000fe20000000000 */
[----:B------:R-:W-:-:S02]  /*26b0*/  LOP3.LUT R9, R4, 0x7ffffffc, RZ, 0xc0, !PT ;  /* 0x7ffffffc04097812 */ /* 0x000fc400078ec0ff */
[----:B------:R-:W-:Y:S02]  /*26c0*/  LEA.HI.SX32 R5, R4, R5, 0x1e ;  /* 0x0000000504057211 */ /* 0x000fe400078ff2ff */
[----:B------:R-:W-:Y:S01]  /*26d0*/  LOP3.LUT P2, RZ, R0, 0x4, RZ, 0xc0, !PT ;  /* 0x0000000400ff7812 */ /* 0x000fe2000784c0ff */
[----:B------:R-:W-:Y:S02]  /*26e0*/  IMAD.IADD R4, R3, 0x1, -R9 ;  /* 0x0000000103047824 */ /* 0x000fe400078e0a09 */
[----:B------:R-:W-:Y:S01]  /*26f0*/  @!P5 IMAD.SHL.U32 R3, R84, 0x10, RZ ;  /* 0x000000105403d824 */ /* 0x000fe200078e00ff */
[----:B------:R1:W-:Y:S01]  /*2700*/  STL [R1+0x54], R5 ;  /* 0x0000540501007387 */ /* 0x0003e20000100800 */
[----:B------:R-:W-:-:S03]  /*2710*/  IMAD R18, R21, 0x4, R4 ;  /* 0x0000000415127824 */ /* 0x000fc600078e0204 */
[----:B------:R2:W-:Y:S04]  /*2720*/  @!P5 LDGSTS.E.BYPASS.LTC128B.128 [R3+0x14080], [R6.64] ;  /* 0x140800000603dfae */ /* 0x0005e8000b901d50 */
[----:B------:R-:W0:Y:S04]  /*2730*/  LDGDEPBAR ;  /* 0x00000000000079af */ /* 0x000e280000000000 */
[----:B------:R-:W-:Y:S01]  /*2740*/  STL [R1+0xa8], R19 ;  /* 0x0000a81301007387 */ /* 0x000fe20000100800 */
[----:B-1----:R-:W-:Y:S02]  /*2750*/  LOP3.LUT R5, R12, 0x8, R35, 0xf8, !PT ;  /* 0x000000080c057812 */ /* 0x002fe400078ef823 */
[----:B------:R-:W-:-:S02]  /*2760*/  CS2R R34, SRZ ;  /* 0x0000000000227805 */ /* 0x000fc4000001ff00 */
[----:B------:R-:W-:Y:S01]  /*2770*/  LOP3.LUT R9, R5, R13, RZ, 0x3c, !PT ;  /* 0x0000000d05097212 */ /* 0x000fe200078e3cff */
[----:B------:R-:W-:Y:S01]  /*2780*/  IMAD.SHL.U32 R5, R23, 0x2, RZ ;  /* 0x0000000217057824 */ /* 0x000fe200078e00ff */
[----:B--2---:R-:W-:Y:S01]  /*2790*/  SEL R7, RZ, 0x8, P1 ;  /* 0x00000008ff077807 */ /* 0x004fe20000800000 */
[----:B------:R-:W-:Y:S01]  /*27a0*/  IMAD.SHL.U32 R6, R17, 0x2, RZ ;  /* 0x0000000211067824 */ /* 0x000fe200078e00ff */
[----:B------:R-:W-:Y:S02]  /*27b0*/  ISETP.NE.AND P1, PT, R20, RZ, PT ;  /* 0x000000ff1400720c */ /* 0x000fe40003f25270 */
[----:B------:R-:W-:Y:S01]  /*27c0*/  IADD3 R3, P0, R28, UR19, RZ ;  /* 0x000000131c037c10 */ /* 0x000fe2000ff1e0ff */
[----:B------:R-:W-:Y:S01]  /*27d0*/  CS2R R20, SRZ ;  /* 0x0000000000147805 */ /* 0x000fe2000001ff00 */
[----:B------:R-:W-:Y:S01]  /*27e0*/  LOP3.LUT R5, R5, 0x2, R26, 0xe2, !PT ;  /* 0x0000000205057812 */ /* 0x000fe200078ee21a */
[----:B------:R-:W-:Y:S01]  /*27f0*/  CS2R R28, SRZ ;  /* 0x00000000001c7805 */ /* 0x000fe2000001ff00 */
[----:B------:R-:W-:Y:S01]  /*2800*/  IADD3.X R4, R19, UR6, RZ, P0, !PT ;  /* 0x0000000613047c10 */ /* 0x000fe200087fe4ff */
[----:B------:R-:W-:Y:S01]  /*2810*/  CS2R R26, SRZ ;  /* 0x00000000001a7805 */ /* 0x000fe2000001ff00 */
[----:B------:R-:W-:Y:S01]  /*2820*/  LEA R12, P0, R3, c[0x0][0x280], 0x2 ;  /* 0x0000a000030c7a11 */ /* 0x000fe200078010ff */
[----:B------:R-:W-:Y:S01]  /*2830*/  ULDC UR6, c[0x0][0x168] ;  /* 0x00005a0000067ab9 */ /* 0x000fe20000000800 */
[----:B------:R-:W-:-:S02]  /*2840*/  LOP3.LUT R16, R6, 0x2, R16, 0xe2, !PT ;  /* 0x0000000206107812 */ /* 0x000fc400078ee210 */
[----:B------:R-:W-:Y:S01]  /*2850*/  LEA.HI.X R13, R3, c[0x0][0x284], R4, 0x2, P0 ;  /* 0x0000a100030d7a11 */ /* 0x000fe200000f1404 */
[----:B------:R1:W-:Y:S01]  /*2860*/  LDGSTS.E.BYPASS.LTC128B.128 [R38+0x10080], [R10.64], !P1 ;  /* 0x100800000a267fae */ /* 0x0003e2000c901d50 */
[C---:B------:R-:W-:Y:S01]  /*2870*/  LOP3.LUT P1, RZ, R0.reuse, 0x2, RZ, 0xc0, !PT ;  /* 0x0000000200ff7812 */ /* 0x040fe2000782c0ff */
[----:B------:R-:W-:Y:S01]  /*2880*/  IMAD.SHL.U32 R0, R0, 0x40, RZ ;  /* 0x0000004000007824 */ /* 0x000fe200078e00ff */
[----:B------:R-:W-:Y:S01]  /*2890*/  LOP3.LUT R3, R24, R5, R25, 0xfe, !PT ;  /* 0x0000000518037212 */ /* 0x000fe200078efe19 */
[----:B------:R-:W-:Y:S01]  /*28a0*/  IMAD.SHL.U32 R5, R32, 0x8, RZ ;  /* 0x0000000820057824 */ /* 0x000fe200078e00ff */
[----:B------:R-:W-:Y:S01]  /*28b0*/  LOP3.LUT R6, R7, R16, R14, 0xfe, !PT ;  /* 0x0000001007067212 */ /* 0x000fe200078efe0e */
[----:B------:R-:W-:Y:S01]  /*28c0*/  IMAD.SHL.U32 R4, R22, 0x8, RZ ;  /* 0x0000000816047824 */ /* 0x000fe200078e00ff */
[----:B------:R-:W-:Y:S01]  /*28d0*/  LOP3.LUT R0, R0, 0x1c0, RZ, 0xc0, !PT ;  /* 0x000001c000007812 */ /* 0x000fe200078ec0ff */
[----:B------:R2:W-:Y:S01]  /*28e0*/  STL [R1+0x64], R3 ;  /* 0x0000640301007387 */ /* 0x0005e20000100800 */
[----:B------:R-:W-:Y:S01]  /*28f0*/  ISETP.GE.AND P0, PT, R84, 0x8, PT ;  /* 0x000000085400780c */ /* 0x000fe20003f06270 */
[----:B------:R-:W-:Y:S01]  /*2900*/  CS2R R32, SRZ ;  /* 0x0000000000207805 */ /* 0x000fe2000001ff00 */
[C---:B------:R-:W-:Y:S01]  /*2910*/  LOP3.LUT R5, R0.reuse, 0x38, R5, 0xf8, !PT ;  /* 0x0000003800057812 */ /* 0x040fe200078ef805 */
[----:B------:R5:W-:Y:S01]  /*2920*/  STL [R1+0x60], R6 ;  /* 0x0000600601007387 */ /* 0x000be20000100800 */
[----:B------:R-:W-:Y:S01]  /*2930*/  LOP3.LUT R4, R0, 0x8, R4, 0xf8, !PT ;  /* 0x0000000800047812 */ /* 0x000fe200078ef804 */
[----:B------:R-:W-:-:S02]  /*2940*/  CS2R R24, SRZ ;  /* 0x0000000000187805 */ /* 0x000fc4000001ff00 */
[----:B------:R1:W-:Y:S04]  /*2950*/  LDGSTS.E.BYPASS.LTC128B.128 [R38+0x11080], [R10.64+0x80], !P6 ;  /* 0x110800800a267fae */ /* 0x0003e8000f101d50 */
[----:B------:R1:W-:Y:S04]  /*2960*/  LDGSTS.E.BYPASS.LTC128B.128 [R38+0x12080], [R10.64+0x100], !P4 ;  /* 0x120801000a267fae */ /* 0x0003e8000e101d50 */
[----:B------:R1:W-:Y:S01]  /*2970*/  LDGSTS.E.BYPASS.LTC128B.128 [R38+0x13080], [R10.64+0x180], !P3 ;  /* 0x130801800a267fae */ /* 0x0003e2000d901d50 */
[----:B--2---:R-:W-:Y:S01]  /*2980*/  SHF.R.U32.HI R3, RZ, 0x3, R0 ;  /* 0x00000003ff037819 */ /* 0x004fe20000011600 */
[----:B-----5:R-:W-:-:S03]  /*2990*/  IMAD.SHL.U32 R6, R8, 0x40, RZ ;  /* 0x0000004008067824 */ /* 0x020fc600078e00ff */
[----:B------:R-:W-:Y:S01]  /*29a0*/  LOP3.LUT R7, R3, R15, R0, 0x1e, !PT ;  /* 0x0000000f03077212 */ /* 0x000fe200078e1e00 */
[----:B------:R-:W-:Y:S01]  /*29b0*/  IMAD R0, R22, 0x200, R9 ;  /* 0x0000020016007824 */ /* 0x000fe200078e0209 */
[-C--:B------:R-:W-:Y:S01]  /*29c0*/  LOP3.LUT R5, R5, R3.reuse, RZ, 0x3c, !PT ;  /* 0x0000000305057212 */ /* 0x080fe200078e3cff */
[----:B------:R-:W-:Y:S01]  /*29d0*/  IMAD.SHL.U32 R9, R18, 0x2, RZ ;  /* 0x0000000212097824 */ /* 0x000fe200078e00ff */
[----:B------:R-:W-:Y:S02]  /*29e0*/  LOP3.LUT R6, R6, 0xfffffe00, RZ, 0xc0, !PT ;  /* 0xfffffe0006067812 */ /* 0x000fe400078ec0ff */
[----:B------:R-:W-:Y:S02]  /*29f0*/  LOP3.LUT R4, R4, R3, RZ, 0x3c, !PT ;  /* 0x0000000304047212 */ /* 0x000fe400078e3cff */
[-C--:B------:R-:W-:Y:S01]  /*2a00*/  LOP3.LUT R7, R7, R6.reuse, RZ, 0xfc, !PT ;  /* 0x0000000607077212 */ /* 0x080fe200078efcff */
[----:B------:R-:W-:Y:S01]  /*2a10*/  IMAD R8, R22, 0x1000, R6 ;  /* 0x0000100016087824 */ /* 0x000fe200078e0206 */
[CC--:B------:R-:W-:Y:S01]  /*2a20*/  IADD3 R3, R4.reuse, R6.reuse, R37 ;  /* 0x0000000604037210 */ /* 0x0c0fe20007ffe025 */
[----:B------:R-:W-:Y:S01]  /*2a30*/  CS2R R22, SRZ ;  /* 0x0000000000167805 */ /* 0x000fe2000001ff00 */
[----:B------:R-:W-:Y:S01]  /*2a40*/  LOP3.LUT R6, R4, R6, RZ, 0xfc, !PT ;  /* 0x0000000604067212 */ /* 0x000fe200078efcff */
[----:B------:R-:W-:Y:S01]  /*2a50*/  IMAD.IADD R8, R8, 0x1, R5 ;  /* 0x0000000108087824 */ /* 0x000fe200078e0205 */
[----:B-1----:R-:W-:Y:S01]  /*2a60*/  IADD3 R10, R151, UR5, RZ ;  /* 0x00000005970a7c10 */ /* 0x002fe2000fffe0ff */
[----:B------:R-:W-:Y:S01]  /*2a70*/  IMAD.MOV.U32 R5, RZ, RZ, 0x10 ;  /* 0x00000010ff057424 */ /* 0x000fe200078e00ff */
[----:B------:R-:W-:Y:S01]  /*2a80*/  CS2R R38, SRZ ;  /* 0x0000000000267805 */ /* 0x000fe2000001ff00 */
[----:B------:R-:W-:Y:S01]  /*2a90*/  @!P0 IMAD.SHL.U32 R4, R84, 0x10, RZ ;  /* 0x0000001054048824 */ /* 0x000fe200078e00ff */
[----:B------:R-:W-:Y:S01]  /*2aa0*/  CS2R R36, SRZ ;  /* 0x0000000000247805 */ /* 0x000fe2000001ff00 */
[----:B------:R1:W-:Y:S01]  /*2ab0*/  STL [R1+0xb8], R10 ;  /* 0x0000b80a01007387 */ /* 0x0003e20000100800 */
[----:B------:R-:W-:Y:S01]  /*2ac0*/  SEL R5, R5, 0xfffffff0, !P1 ;  /* 0xfffffff005057807 */ /* 0x000fe20004800000 */
[----:B------:R-:W-:-:S02]  /*2ad0*/  CS2R R84, SRZ ;  /* 0x0000000000547805 */ /* 0x000fc4000001ff00 */
[----:B------:R2:W-:Y:S04]  /*2ae0*/  STL [R1+0x7c], R9 ;  /* 0x00007c0901007387 */ /* 0x0005e80000100800 */
[----:B------:R5:W-:Y:S04]  /*2af0*/  @!P0 LDGSTS.E.BYPASS.LTC128B.128 [R4+0x14100], [R12.64] ;  /* 0x141000000c048fae */ /* 0x000be8000b901d50 */
[----:B------:R-:W0:Y:S01]  /*2b00*/  LDGDEPBAR ;  /* 0x00000000000079af */ /* 0x000e220000000000 */
[----:B-1----:R-:W-:Y:S01]  /*2b10*/  IADD3 R10, -R9, UR15, RZ ;  /* 0x0000000f090a7c10 */ /* 0x002fe2000fffe1ff */
[----:B--2---:R-:W-:-:S04]  /*2b20*/  IMAD R9, R0, 0x2, R2 ;  /* 0x0000000200097824 */ /* 0x004fc800078e0202 */
[----:B------:R-:W-:Y:S01]  /*2b30*/  STL [R1+0x78], R10 ;  /* 0x0000780a01007387 */ /* 0x000fe20000100800 */
[----:B------:R-:W-:Y:S02]  /*2b40*/  IMAD.SHL.U32 R0, R0, 0x2, RZ ;  /* 0x0000000200007824 */ /* 0x000fe400078e00ff */
[----:B------:R-:W-:Y:S01]  /*2b50*/  IMAD.SHL.U32 R2, R3, 0x2, RZ ;  /* 0x0000000203027824 */ /* 0x000fe200078e00ff */
[----:B------:R1:W-:Y:S01]  /*2b60*/  STL [R1+0x38], R9 ;  /* 0x0000380901007387 */ /* 0x0003e20000100800 */
[----:B-----5:R-:W-:Y:S02]  /*2b70*/  SEL R4, R148, 0xffffffe0, !P2 ;  /* 0xffffffe094047807 */ /* 0x020fe40005000000 */
[----:B------:R-:W-:Y:S01]  /*2b80*/  IMAD R3, R5, 0x2, R2 ;  /* 0x0000000205037824 */ /* 0x000fe200078e0202 */
[----:B------:R2:W-:Y:S03]  /*2b90*/  STL [R1+0x3c], R0 ;  /* 0x00003c0001007387 */ /* 0x0005e60000100800 */
[----:B------:R-:W-:Y:S01]  /*2ba0*/  IMAD R252, R4, 0x2, R3 ;  /* 0x0000000204fc7824 */ /* 0x000fe200078e0203 */
[----:B-1----:R-:W-:-:S02]  /*2bb0*/  LEA R9, R6, 0x15180, 0x1 ;  /* 0x0001518006097811 */ /* 0x002fc400078e08ff */
[----:B------:R-:W-:Y:S01]  /*2bc0*/  LEA R6, R8, 0x80, 0x1 ;  /* 0x0000008008067811 */ /* 0x000fe200078e08ff */
[----:B--2---:R-:W-:Y:S02]  /*2bd0*/  IMAD.SHL.U32 R0, R7, 0x2, RZ ;  /* 0x0000000207007824 */ /* 0x004fe400078e00ff */
[----:B------:R-:W-:Y:S01]  /*2be0*/  STL [R1+0x40], R9 ;  /* 0x0000400901007387 */ /* 0x000fe20000100800 */
[----:B------:R-:W-:-:S03]  /*2bf0*/  IMAD R7, R4, 0x2, R2 ;  /* 0x0000000204077824 */ /* 0x000fc600078e0202 */
[----:B------:R1:W-:Y:S04]  /*2c00*/  STL [R1+0x24], R6 ;  /* 0x0000240601007387 */ /* 0x0003e80000100800 */
[----:B------:R2:W-:Y:S01]  /*2c10*/  STL [R1+0x20], R7 ;  /* 0x0000200701007387 */ /* 0x0005e20000100800 */
[--C-:B-1----:R-:W-:Y:S02]  /*2c20*/  IMAD R6, R5, 0x2, R9.reuse ;  /* 0x0000000205067824 */ /* 0x102fe400078e0209 */
[C---:B------:R-:W-:Y:S02]  /*2c30*/  IMAD R5, R4.reuse, 0x2, R9 ;  /* 0x0000000204057824 */ /* 0x040fe400078e0209 */
[----:B------:R-:W-:Y:S01]  /*2c40*/  IMAD R4, R4, 0x2, R6 ;  /* 0x0000000204047824 */ /* 0x000fe200078e0206 */
[----:B------:R2:W-:Y:S04]  /*2c50*/  STL [R1+0x44], R6 ;  /* 0x0000440601007387 */ /* 0x0005e80000100800 */
[----:B------:R2:W-:Y:S04]  /*2c60*/  STL [R1+0x4c], R5 ;  /* 0x00004c0501007387 */ /* 0x0005e80000100800 */
[----:B---34-:R2:W-:Y:S02]  /*2c70*/  STL [R1+0x48], R4 ;  /* 0x0000480401007387 */ /* 0x0185e40000100800 */
.L_x_347:
[----:B-1----:R-:W3:Y:S01]  /*2c80*/  LDL R159, [R1+0x28] ;  /* 0x00002800019f7983 */ /* 0x002ee20000100800 */
[----:B------:R-:W-:Y:S04]  /*2c90*/  DEPBAR.LE SB0, 0x0 ;  /* 0x000080000000791a */ /* 0x000fe80000000000 */
[----:B------:R-:W4:Y:S01]  /*2ca0*/  LDL R158, [R1+0x2c] ;  /* 0x00002c00019e7983 */ /* 0x000f220000100800 */
[----:B------:R-:W-:Y:S02]  /*2cb0*/  USHF.L.U32 UR19, UR18, 0x5, URZ ;  /* 0x0000000512137899 */ /* 0x000fe4000800063f */
[----:B------:R-:W-:Y:S01]  /*2cc0*/  UIADD3 UR15, UR18, 0x1, URZ ;  /* 0x00000001120f7890 */ /* 0x000fe2000fffe03f */
[----:B-----5:R-:W5:Y:S01]  /*2cd0*/  LDL R157, [R1+0x34] ;  /* 0x00003400019d7983 */ /* 0x020f620000100800 */
[----:B------:R-:W-:Y:S02]  /*2ce0*/  UIADD3 UR4, -UR10, 0x1, UR19 ;  /* 0x000000010a047890 */ /* 0x000fe4000fffe113 */
[----:B------:R-:W-:Y:S01]  /*2cf0*/  UISETP.GE.AND UP0, UPT, UR15, UR11, UPT ;  /* 0x0000000b0f00728c */ /* 0x000fe2000bf06270 */
[----:B--2---:R-:W2:Y:S01]  /*2d00*/  LDL R232, [R1+0x20] ;  /* 0x0000200001e87983 */ /* 0x004ea20000100800 */
[----:B------:R-:W-:Y:S03]  /*2d10*/  UIADD3 UR4, UR4, UR7, URZ ;  /* 0x0000000704047290 */ /* 0x000fe6000fffe03f */
[----:B------:R-:W2:Y:S04]  /*2d20*/  LDL R156, [R1+0x30] ;  /* 0x00003000019c7983 */ /* 0x000ea80000100800 */
[----:B------:R-:W-:Y:S01]  /*2d30*/  BAR.SYNC.DEFER_BLOCKING 0x0 ;  /* 0x0000000000007b1d */ /* 0x000fe20000010000 */
[----:B------:R-:W-:Y:S05]  /*2d40*/  PLOP3.LUT P6, PT, PT, PT, UP0, 0x80, 0x0 ;  /* 0x000000000000781c */ /* 0x000fea0003fcf008 */
[----:B------:R-:W-:Y:S04]  /*2d50*/  LDSM.16.M88.4 R8, [R2+0x8080] ;  /* 0x008080000208783b */ /* 0x000fe80000000200 */
[----:B------:R-:W-:Y:S04]  /*2d60*/  LDSM.16.M88.4 R16, [R3+0x8080] ;  /* 0x008080000310783b */ /* 0x000fe80000000200 */
[----:B------:R-:W2:Y:S04]  /*2d70*/  LDL R229, [R1+0x54] ;  /* 0x0000540001e57983 */ /* 0x000ea80000100800 */
        /* <DEDUP_REMOVED lines=75> */
[----:B------:R-:W-:Y:S01]  /*3230*/  FMUL.FTZ R6, R6, c[0x0][0x2b4] ;  /* 0x0000ad0006067a20 */ /* 0x000fe20000410000 */
[----:B------:R-:W4:Y:S01]  /*3240*/  MUFU.TANH R162, R4 ;  /* 0x0000000400a27308 */ /* 0x000f220000002400 */
[----:B------:R-:W-:Y:S01]  /*3250*/  FMUL.FTZ R7, R7, c[0x0][0x2b4] ;  /* 0x0000ad0007077a20 */ /* 0x000fe20000410000 */
[C---:B-1----:R-:W-:Y:S03]  /*3260*/  HMMA.16816.F32 R12, R156.reuse, R164, RZ ;  /* 0x000000a49c0c723c */ /* 0x042fe600000018ff */
[----:B------:R-:W-:Y:S02]  /*3270*/  FMUL.FTZ R9, R9, c[0x0][0x2b4] ;  /* 0x0000ad0009097a20 */ /* 0x000fe40000410000 */
[----:B------:R-:W-:Y:S02]  /*3280*/  FMUL.FTZ R10, R10, c[0x0][0x2b4] ;  /* 0x0000ad000a0a7a20 */ /* 0x000fe40000410000 */
[----:B------:R-:W-:Y:S01]  /*3290*/  FMUL.FTZ R11, R11, c[0x0][0x2b4] ;  /* 0x0000ad000b0b7a20 */ /* 0x000fe20000410000 */
[----:B------:R-:W-:Y:S01]  /*32a0*/  HMMA.16816.F32 R16, R156, R166, RZ ;  /* 0x000000a69c10723c */ /* 0x000fe200000018ff */
[----:B------:R-:W1:Y:S03]  /*32b0*/  MUFU.TANH R158, R5 ;  /* 0x00000005009e7308 */ /* 0x000e660000002400 */
[----:B------:R-:W-:Y:S07]  /*32c0*/  FMUL.FTZ R8, R8, c[0x0][0x2b4] ;  /* 0x0000ad0008087a20 */ /* 0x000fee0000410000 */
[----:B------:R5:W-:Y:S05]  /*32d0*/  MUFU.TANH R157, R8 ;  /* 0x00000008009d7308 */ /* 0x000bea0000002400 */
[C---:B---3--:R-:W-:Y:S05]  /*32e0*/  HMMA.16816.F32 R12, R152.reuse, R168, R12 ;  /* 0x000000a8980c723c */ /* 0x048fea000000180c */
[----:B------:R-:W3:Y:S03]  /*32f0*/  MUFU.TANH R228, R6 ;  /* 0x0000000600e47308 */ /* 0x000ee60000002400 */
[----:B------:R-:W-:Y:S01]  /*3300*/  HMMA.16816.F32 R16, R152, R170, R16 ;  /* 0x000000aa9810723c */ /* 0x000fe20000001810 */
[----:B------:R-:W1:Y:S06]  /*3310*/  LDSM.16.M88.4 R152, [R252+0x10080] ;  /* 0x01008000fc98783b */ /* 0x000e6c0000000200 */
[----:B------:R3:W1:Y:S01]  /*3320*/  MUFU.TANH R163, R7 ;  /* 0x0000000700a37308 */ /* 0x0006620000002400 */
[----:B-----5:R-:W-:Y:S08]  /*3330*/  MOV R8, UR4 ;  /* 0x0000000400087c02 */ /* 0x020ff00008000f00 */
[C---:B--2---:R-:W-:Y:S01]  /*3340*/  HMMA.16816.F32 R12, R148.reuse, R172, R12 ;  /* 0x000000ac940c723c */ /* 0x044fe2000000180c */
[----:B------:R-:W2:Y:S04]  /*3350*/  MUFU.TANH R156, R9 ;  /* 0x00000009009c7308 */ /* 0x000ea80000002400 */
[----:B------:R-:W-:Y:S03]  /*3360*/  IADD3 R8, R229, -c[0x0][0x168], R8 ;  /* 0x80005a00e5087a10 */ /* 0x000fe60007ffe008 */
[----:B------:R-:W-:Y:S01]  /*3370*/  HMMA.16816.F32 R16, R148, R174, R16 ;  /* 0x000000ae9410723c */ /* 0x000fe20000001810 */
[----:B------:R-:W5:Y:S02]  /*3380*/  LDSM.16.M88.4 R148, [R2+0x11080] ;  /* 0x011080000294783b */ /* 0x000f640000000200 */
[----:B------:R-:W2:Y:S02]  /*3390*/  MUFU.TANH R159, R10 ;  /* 0x0000000a009f7308 */ /* 0x000ea40000002400 */
[----:B---3--:R-:W-:Y:S11]  /*33a0*/  LDSM.16.M88.4 R4, [R232+0x13080] ;  /* 0x01308000e804783b */ /* 0x008ff60000000200 */
[C---:B-1----:R-:W-:Y:S08]  /*33b0*/  HMMA.16816.F32 R12, R152.reuse, R176, R12 ;  /* 0x000000b0980c723c */ /* 0x042ff0000000180c */
[----:B------:R-:W-:Y:S01]  /*33c0*/  HMMA.16816.F32 R16, R152, R178, R16 ;  /* 0x000000b29810723c */ /* 0x000fe20000001810 */
[----:B------:R-:W1:-:S15]  /*33d0*/  LDSM.16.M88.4 R152, [R3+0x11080] ;  /* 0x011080000398783b */ /* 0x000e5e0000000200 */
[C---:B-----5:R-:W-:Y:S08]  /*33e0*/  HMMA.16816.F32 R12, R148.reuse, R180, R12 ;  /* 0x000000b4940c723c */ /* 0x060ff0000000180c */
        /* <DEDUP_REMOVED lines=24> */
[----:B------:R-:W-:Y:S07]  /*3570*/  HMMA.16816.F32 R16, R148, R214, R16 ;  /* 0x000000d69410723c */ /* 0x000fee0000001810 */
[----:B------:R-:W-:Y:S05]  /*3580*/  IADD3 R148, -R231, R8, RZ ;  /* 0x00000008e7947210 */ /* 0x000fea0007ffe1ff */
[----:B------:R-:W-:Y:S02]  /*3590*/  IMNMX R149, R230, R148, PT ;  /* 0x00000094e6957217 */ /* 0x000fe40003800200 */
[----:B------:R-:W-:Y:S02]  /*35a0*/  IADD3 R148, R148, 0x8, RZ ;  /* 0x0000000894947810 */ /* 0x000fe40007ffe0ff */
[C---:B------:R-:W-:Y:S01]  /*35b0*/  ISETP.GT.AND P0, PT, R149.reuse, RZ, PT ;  /* 0x000000ff9500720c */ /* 0x040fe20003f04270 */
[C---:B-1----:R-:W-:Y:S05]  /*35c0*/  HMMA.16816.F32 R12, R152.reuse, R216, R12 ;  /* 0x000000d8980c723c */ /* 0x042fea000000180c */
[----:B------:R-:W-:Y:S03]  /*35d0*/  IMNMX R148, R230, R148, PT ;  /* 0x00000094e6947217 */ /* 0x000fe60003800200 */
[----:B------:R-:W-:Y:S01]  /*35e0*/  HMMA.16816.F32 R16, R152, R218, R16 ;  /* 0x000000da9810723c */ /* 0x000fe20000001810 */
[----:B------:R-:W3:Y:S01]  /*35f0*/  LDL R155, [R1+0x68] ;  /* 0x00006800019b7983 */ /* 0x000ee20000100800 */
[----:B------:R1:W5:Y:S01]  /*3600*/  MUFU.TANH R154, R11 ;  /* 0x0000000b009a7308 */ /* 0x0003620000002400 */
[----:B------:R-:W-:Y:S04]  /*3610*/  ISETP.GT.AND P1, PT, R148, 0x20, PT ;  /* 0x000000209400780c */ /* 0x000fe80003f24270 */
[----:B----4-:R-:W-:Y:S02]  /*3620*/  FSEL R153, R162, -INF , P0 ;  /* 0xff800000a2997808 */ /* 0x010fe40000000000 */
[----:B------:R-:W-:Y:S03]  /*3630*/  ISETP.GT.AND P0, PT, R149, 0x1, PT ;  /* 0x000000019500780c */ /* 0x000fe60003f04270 */
[--C-:B------:R-:W-:Y:S01]  /*3640*/  FFMA.FTZ R153, R153, c[0x0][0x29c], -R160.reuse ;  /* 0x0000a70099997a23 */ /* 0x100fe200000108a0 */
[----:B------:R-:W-:Y:S02]  /*3650*/  FSEL R150, R158, -INF , P0 ;  /* 0xff8000009e967808 */ /* 0x000fe40000000000 */
[----:B------:R-:W-:Y:S01]  /*3660*/  ISETP.GT.AND P0, PT, R148, RZ, PT ;  /* 0x000000ff9400720c */ /* 0x000fe20003f04270 */
[C---:B------:R-:W-:Y:S02]  /*3670*/  HMMA.16816.F32 R12, R4.reuse, R220, R12 ;  /* 0x000000dc040c723c */ /* 0x040fe4000000180c */
[----:B------:R-:W4:Y:S03]  /*3680*/  MUFU.EX2 R153, R153 ;  /* 0x0000009900997308 */ /* 0x000f260000000800 */
[--C-:B------:R-:W-:Y:S03]  /*3690*/  FFMA.FTZ R150, R150, c[0x0][0x29c], -R160.reuse ;  /* 0x0000a70096967a23 */ /* 0x100fe600000108a0 */
[----:B------:R-:W-:Y:S01]  /*36a0*/  HMMA.16816.F32 R16, R4, R222, R16 ;  /* 0x000000de0410723c */ /* 0x000fe20000001810 */
[----:B------:R-:W-:Y:S03]  /*36b0*/  LDS R5, [R229.X4+0x14100] ;  /* 0x01410000e5057984 */ /* 0x000fe60000004800 */
[----:B------:R2:W-:Y:S01]  /*36c0*/  MUFU.EX2 R152, R150 ;  /* 0x0000009600987308 */ /* 0x0005e20000000800 */
[----:B-1----:R-:W1:Y:S04]  /*36d0*/  LDSM.16.M88.4 R8, [R252+0x13080] ;  /* 0x01308000fc08783b */ /* 0x002e680000000200 */
[----:B------:R-:W4:Y:S03]  /*36e0*/  LDS R4, [R229.X4+0x14120] ;  /* 0x01412000e5047984 */ /* 0x000f260000004800 */
[----:B--2---:R-:W-:Y:S02]  /*36f0*/  FSEL R150, R228, -INF , P0 ;  /* 0xff800000e4967808 */ /* 0x004fe40000000000 */
[----:B------:R-:W-:Y:S03]  /*3700*/  ISETP.GT.AND P0, PT, R148, 0x1, PT ;  /* 0x000000019400780c */ /* 0x000fe60003f04270 */
[--C-:B------:R-:W-:Y:S01]  /*3710*/  FFMA.FTZ R150, R150, c[0x0][0x29c], -R161.reuse ;  /* 0x0000a70096967a23 */ /* 0x100fe200000108a1 */
[----:B------:R-:W-:Y:S02]  /*3720*/  FSEL R151, R163, -INF , P0 ;  /* 0xff800000a3977808 */ /* 0x000fe40000000000 */
[----:B------:R-:W-:Y:S03]  /*3730*/  ISETP.GT.AND P0, PT, R149, 0x20, PT ;  /* 0x000000209500780c */ /* 0x000fe60003f04270 */
[----:B------:R-:W-:Y:S01]  /*3740*/  MUFU.EX2 R150, R150 ;  /* 0x0000009600967308 */ /* 0x000fe20000000800 */
[----:B------:R-:W-:Y:S01]  /*3750*/  FSEL R6, R157, -INF , P0 ;  /* 0xff8000009d067808 */ /* 0x000fe20000000000 */
[--C-:B------:R-:W-:Y:S01]  /*3760*/  FFMA.FTZ R151, R151, c[0x0][0x29c], -R161.reuse ;  /* 0x0000a70097977a23 */ /* 0x100fe200000108a1 */
[----:B------:R-:W-:Y:S02]  /*3770*/  ISETP.GT.AND P0, PT, R149, 0x21, PT ;  /* 0x000000219500780c */ /* 0x000fe40003f04270 */
[----:B------:R-:W2:Y:S01]  /*3780*/  LDL R149, [R1+0x6c] ;  /* 0x00006c0001957983 */ /* 0x000ea20000100800 */
[C---:B-1----:R-:W-:Y:S04]  /*3790*/  HMMA.16816.F32 R12, R8.reuse, R224, R12 ;  /* 0x000000e0080c723c */ /* 0x042fe8000000180c */
[----:B------:R-:W-:Y:S01]  /*37a0*/  MUFU.EX2 R151, R151 ;  /* 0x0000009700977308 */ /* 0x000fe20000000800 */
[----:B------:R-:W-:Y:S01]  /*37b0*/  FSEL R7, R156, -INF , P0 ;  /* 0xff8000009c077808 */ /* 0x000fe20000000000 */
[--C-:B------:R-:W-:Y:S01]  /*37c0*/  FFMA.FTZ R6, R6, c[0x0][0x29c], -R160.reuse ;  /* 0x0000a70006067a23 */ /* 0x100fe200000108a0 */
[----:B------:R-:W-:Y:S01]  /*37d0*/  ISETP.GT.AND P0, PT, R148, 0x21, PT ;  /* 0x000000219400780c */ /* 0x000fe20003f04270 */
[----:B------:R-:W-:Y:S04]  /*37e0*/  HMMA.16816.F32 R16, R8, R226, R16 ;  /* 0x000000e20810723c */ /* 0x000fe80000001810 */
[----:B------:R-:W-:Y:S02]  /*37f0*/  FFMA.FTZ R160, R7, c[0x0][0x29c], -R160 ;  /* 0x0000a70007a07a23 */ /* 0x000fe400000108a0 */
[----:B------:R-:W1:Y:S01]  /*3800*/  MUFU.EX2 R6, R6 ;  /* 0x0000000600067308 */ /* 0x000e620000000800 */
[----:B------:R-:W-:Y:S01]  /*3810*/  FFMA.FTZ R148, -R157, R157, 1 ;  /* 0x3f8000009d947423 */ /* 0x000fe2000001019d */
[----:B------:R-:W-:Y:S04]  /*3820*/  FSEL R11, R159, -INF , P1 ;  /* 0xff8000009f0b7808 */ /* 0x000fe80000800000 */
[----:B-----5:R-:W-:Y:S01]  /*3830*/  FSEL R8, R154, -INF , P0 ;  /* 0xff8000009a087808 */ /* 0x020fe20000000000 */
[----:B------:R-:W-:Y:S03]  /*3840*/  FFMA.FTZ R11, R11, c[0x0][0x29c], -R161 ;  /* 0x0000a7000b0b7a23 */ /* 0x000fe600000108a1 */
[----:B------:R-:W5:Y:S01]  /*3850*/  MUFU.EX2 R7, R160 ;  /* 0x000000a000077308 */ /* 0x000f620000000800 */
[--C-:B------:R-:W-:Y:S02]  /*3860*/  FADD.FTZ R12, R12, -R5.reuse ;  /* 0x800000050c0c7221 */ /* 0x100fe40000010000 */
[--C-:B------:R-:W-:Y:S02]  /*3870*/  FADD.FTZ R10, R13, -R5.reuse ;  /* 0x800000050d0a7221 */ /* 0x100fe40000010000 */
[----:B------:R-:W-:Y:S02]  /*3880*/  FFMA.FTZ R13, -R162, R162, 1 ;  /* 0x3f800000a20d7423 */ /* 0x000fe400000101a2 */
[----:B----4-:R-:W-:Y:S02]  /*3890*/  FMUL.FTZ R12, R153, R12 ;  /* 0x0000000c990c7220 */ /* 0x010fe40000410000 */
[--C-:B------:R-:W-:Y:S01]  /*38a0*/  FADD.FTZ R9, R16, -R5.reuse ;  /* 0x8000000510097221 */ /* 0x100fe20000010000 */
[----:B------:R-:W4:Y:S01]  /*38b0*/  MUFU.EX2 R11, R11 ;  /* 0x0000000b000b7308 */ /* 0x000f220000000800 */
[----:B------:R-:W-:Y:S02]  /*38c0*/  FADD.FTZ R5, R17, -R5 ;  /* 0x8000000511057221 */ /* 0x000fe40000010000 */
[----:B------:R-:W-:Y:S02]  /*38d0*/  FFMA.FTZ R17, -R156, R156, 1 ;  /* 0x3f8000009c117423 */ /* 0x000fe4000001019c */
[----:B-1----:R-:W-:Y:S02]  /*38e0*/  FMUL.FTZ R9, R6, R9 ;  /* 0x0000000906097220 */ /* 0x002fe40000410000 */
[----:B------:R-:W-:Y:S02]  /*38f0*/  FMUL.FTZ R13, R13, R12 ;  /* 0x0000000c0d0d7220 */ /* 0x000fe40000410000 */
[----:B------:R-:W-:Y:S02]  /*3900*/  FMUL.FTZ R12, R148, R9 ;  /* 0x00000009940c7220 */ /* 0x000fe40000410000 */
[----:B------:R-:W-:Y:S02]  /*3910*/  FFMA.FTZ R161, R8, c[0x0][0x29c], -R161 ;  /* 0x0000a70008a17a23 */ /* 0x000fe400000108a1 */
[--C-:B------:R-:W-:Y:S02]  /*3920*/  FADD.FTZ R19, R19, -R4.reuse ;  /* 0x8000000413137221 */ /* 0x100fe40000010000 */
[C---:B-----5:R-:W-:Y:S01]  /*3930*/  FMUL.FTZ R5, R7.reuse, R5 ;  /* 0x0000000507057220 */ /* 0x060fe20000410000 */
[----:B------:R-:W1:Y:S01]  /*3940*/  MUFU.EX2 R8, R161 ;  /* 0x000000a100087308 */ /* 0x000e620000000800 */
[--C-:B------:R-:W-:Y:S01]  /*3950*/  FADD.FTZ R14, R14, -R4.reuse ;  /* 0x800000040e0e7221 */ /* 0x100fe20000010000 */
[----:B------:R-:W-:Y:S01]  /*3960*/  F2FP.PACK_AB R7, R7, R6 ;  /* 0x000000060707723e */ /* 0x000fe200000000ff */
[----:B------:R-:W-:Y:S01]  /*3970*/  FMUL.FTZ R9, R17, R5 ;  /* 0x0000000511097220 */ /* 0x000fe20000410000 */
[----:B------:R-:W-:Y:S01]  /*3980*/  F2FP.PACK_AB R5, R152, R153 ;  /* 0x000000999805723e */ /* 0x000fe200000000ff */
[----:B------:R-:W-:Y:S02]  /*3990*/  FFMA.FTZ R16, -R158, R158, 1 ;  /* 0x3f8000009e107423 */ /* 0x000fe4000001019e */
[----:B------:R-:W-:Y:S01]  /*39a0*/  FMUL.FTZ R10, R152, R10 ;  /* 0x0000000a980a7220 */ /* 0x000fe20000410000 */
[----:B------:R-:W-:Y:S01]  /*39b0*/  F2FP.PACK_AB R9, R9, R12 ;  /* 0x0000000c0909723e */ /* 0x000fe200000000ff */
[--C-:B------:R-:W-:Y:S02]  /*39c0*/  FADD.FTZ R12, R18, -R4.reuse ;  /* 0x80000004120c7221 */ /* 0x100fe40000010000 */
[----:B------:R-:W-:Y:S02]  /*39d0*/  FMUL.FTZ R10, R16, R10 ;  /* 0x0000000a100a7220 */ /* 0x000fe40000410000 */
[----:B------:R-:W-:Y:S02]  /*39e0*/  FMUL.FTZ R14, R150, R14 ;  /* 0x0000000e960e7220 */ /* 0x000fe40000410000 */
[----:B----4-:R-:W-:Y:S01]  /*39f0*/  FMUL.FTZ R12, R11, R12 ;  /* 0x0000000c0b0c7220 */ /* 0x010fe20000410000 */
[----:B------:R-:W-:Y:S01]  /*3a00*/  F2FP.PACK_AB R10, R10, R13 ;  /* 0x0000000d0a0a723e */ /* 0x000fe200000000ff */
[----:B------:R-:W-:Y:S02]  /*3a10*/  FFMA.FTZ R13, -R163, R163, 1 ;  /* 0x3f800000a30d7423 */ /* 0x000fe400000101a3 */
[----:B------:R-:W-:Y:S01]  /*3a20*/  FFMA.FTZ R16, -R154, R154, 1 ;  /* 0x3f8000009a107423 */ /* 0x000fe2000001019a */
[----:B-1----:R-:W-:Y:S01]  /*3a30*/  F2FP.PACK_AB R6, R8, R11 ;  /* 0x0000000b0806723e */ /* 0x002fe200000000ff */
[----:B------:R-:W-:Y:S02]  /*3a40*/  FFMA.FTZ R11, -R228, R228, 1 ;  /* 0x3f800000e40b7423 */ /* 0x000fe400000101e4 */
[----:B------:R-:W-:Y:S02]  /*3a50*/  FMUL.FTZ R8, R8, R19 ;  /* 0x0000001308087220 */ /* 0x000fe40000410000 */
[----:B------:R-:W-:Y:S02]  /*3a60*/  FMUL.FTZ R11, R11, R14 ;  /* 0x0000000e0b0b7220 */ /* 0x000fe40000410000 */
[----:B------:R-:W-:Y:S01]  /*3a70*/  FMUL.FTZ R8, R16, R8 ;  /* 0x0000000810087220 */ /* 0x000fe20000410000 */
[----:B---3--:R1:W-:Y:S02]  /*3a80*/  STS [R155+0x14180], R5 ;  /* 0x014180059b007388 */ /* 0x0083e40000000800 */
[----:B-1----:R-:W-:Y:S01]  /*3a90*/  FADD.FTZ R5, R15, -R4 ;  /* 0x800000040f057221 */ /* 0x002fe20000010000 */
[----:B------:R-:W-:Y:S01]  /*3aa0*/  F2FP.PACK_AB R4, R151, R150 ;  /* 0x000000969704723e */ /* 0x000fe200000000ff */
[----:B------:R-:W-:Y:S02]  /*3ab0*/  FFMA.FTZ R15, -R159, R159, 1 ;  /* 0x3f8000009f0f7423 */ /* 0x000fe4000001019f */
[----:B------:R-:W-:Y:S02]  /*3ac0*/  FMUL.FTZ R5, R151, R5 ;  /* 0x0000000597057220 */ /* 0x000fe40000410000 */
[----:B------:R1:W-:Y:S01]  /*3ad0*/  STS [R155+0x14580], R4 ;  /* 0x014580049b007388 */ /* 0x0003e20000000800 */
[----:B------:R-:W-:Y:S02]  /*3ae0*/  FMUL.FTZ R12, R15, R12 ;  /* 0x0000000c0f0c7220 */ /* 0x000fe40000410000 */
[----:B------:R-:W-:Y:S05]  /*3af0*/  FMUL.FTZ R5, R13, R5 ;  /* 0x000000050d057220 */ /* 0x000fea0000410000 */
[----:B------:R-:W-:Y:S02]  /*3b00*/  F2FP.PACK_AB R5, R5, R11 ;  /* 0x0000000b0505723e */ /* 0x000fe400000000ff */
[----:B-1----:R-:W-:Y:S01]  /*3b10*/  F2FP.PACK_AB R4, R8, R12 ;  /* 0x0000000c0804723e */ /* 0x002fe200000000ff */
[----:B--2---:R-:W-:Y:S04]  /*3b20*/  STS [R149], R7 ;  /* 0x0000000795007388 */ /* 0x004fe80000000800 */
[----:B------:R-:W-:Y:S04]  /*3b30*/  STS [R149+0x400], R6 ;  /* 0x0004000695007388 */ /* 0x000fe80000000800 */
[----:B------:R-:W-:Y:S06]  /*3b40*/  BAR.SYNC.DEFER_BLOCKING 0x0 ;  /* 0x0000000000007b1d */ /* 0x000fec0000010000 */
        /* <DEDUP_REMOVED lines=67> */
[----:B------:R4:W-:Y:S01]  /*3f80*/  STL [R1+0xc8], R0 ;  /* 0x0000c80001007387 */ /* 0x0009e20000100800 */
[----:B------:R-:W-:Y:S01]  /*3f90*/  IMAD.U32 R244, RZ, RZ, UR22 ;  /* 0x00000016fff47e24 */ /* 0x000fe2000f8e00ff */
[----:B------:R-:W-:Y:S01]  /*3fa0*/  UIMAD UR20, UR20, UR4, URZ ;  /* 0x00000004141472a4 */ /* 0x000fe2000f8e023f */
[----:B------:R-:W-:Y:S01]  /*3fb0*/  IMAD.U32 R245, RZ, RZ, UR22 ;  /* 0x00000016fff57e24 */ /* 0x000fe2000f8e00ff */
[----:B------:R-:W-:Y:S02]  /*3fc0*/  UIMAD UR4, UR15, UR8, UR6 ;  /* 0x000000080f0472a4 */ /* 0x000fe4000f8e0206 */
[----:B------:R-:W-:Y:S04]  /*3fd0*/  UIMAD UR20, UR15, UR5, UR20 ;  /* 0x000000050f1472a4 */ /* 0x000fe8000f8e0214 */
[----:B------:R-:W-:Y:S01]  /*3fe0*/  UIADD3 UR20, UR23, UR20, URZ ;  /* 0x0000001417147290 */ /* 0x000fe2000fffe03f */
[----:B-1--4-:R-:W4:Y:S04]  /*3ff0*/  LDL R0, [R1+0x60] ;  /* 0x0000600001007983 */ /* 0x012f280000100800 */
[----:B------:R1:W-:Y:S04]  /*4000*/  STL.64 [R1+0xc0], R2 ;  /* 0x0000c00201007387 */ /* 0x0003e80000100a00 */
[----:B------:R-:W4:Y:S04]  /*4010*/  LDL.64 R250, [R1+0x88] ;  /* 0x0000880001fa7983 */ /* 0x000f280000100a00 */
[----:B-1----:R-:W4:Y:S04]  /*4020*/  LDL.64 R2, [R1+0x58] ;  /* 0x0000580001027983 */ /* 0x002f280000100a00 */
[----:B--2---:R-:W2:Y:S01]  /*4030*/  LDL R247, [R1+0xa8] ;  /* 0x0000a80001f77983 */ /* 0x004ea20000100800 */
[----:B------:R-:W-:Y:S01]  /*4040*/  LEA R245, P0, R245, R246, 0x5 ;  /* 0x000000f6f5f57211 */ /* 0x000fe200078028ff */
[----:B------:R-:W-:Y:S05]  /*4050*/  IMAD.U32 R246, RZ, RZ, UR20 ;  /* 0x00000014fff67e24 */ /* 0x000fea000f8e00ff */
[----:B---3--:R-:W-:Y:S02]  /*4060*/  LEA.HI.X R246, R244, R249, R246, 0x5, P0 ;  /* 0x000000f9f4f67211 */ /* 0x008fe400000f2cf6 */
[----:B------:R-:W3:Y:S01]  /*4070*/  LDL.64 R248, [R1+0x70] ;  /* 0x0000700001f87983 */ /* 0x000ee20000100a00 */
[C---:B------:R-:W-:Y:S04]  /*4080*/  LEA R244, P0, R245.reuse, c[0x0][0x1f0], 0x1 ;  /* 0x00007c00f5f47a11 */ /* 0x040fe800078008ff */
[----:B------:R-:W-:Y:S02]  /*4090*/  LEA.HI.X R245, R245, c[0x0][0x1f4], R246, 0x1, P0 ;  /* 0x00007d00f5f57a11 */ /* 0x000fe400000f0cf6 */
[----:B------:R-:W2:Y:S01]  /*40a0*/  LDL R246, [R1+0x50] ;  /* 0x0000500001f67983 */ /* 0x000ea20000100800 */
[C---:B----4-:R-:W-:Y:S02]  /*40b0*/  LOP3.LUT P2, RZ, R0.reuse, 0x1, RZ, 0xc0, !PT ;  /* 0x0000000100ff7812 */ /* 0x050fe4000784c0ff */
[C---:B------:R-:W-:Y:S02]  /*40c0*/  LOP3.LUT P1, RZ, R0.reuse, 0x2, RZ, 0xc0, !PT ;  /* 0x0000000200ff7812 */ /* 0x040fe4000782c0ff */
[C---:B------:R-:W-:Y:S02]  /*40d0*/  LOP3.LUT P0, RZ, R0.reuse, 0x4, RZ, 0xc0, !PT ;  /* 0x0000000400ff7812 */ /* 0x040fe4000780c0ff */
[----:B------:R-:W-:Y:S02]  /*40e0*/  LOP3.LUT P3, RZ, R0, 0x8, RZ, 0xc0, !PT ;  /* 0x0000000800ff7812 */ /* 0x000fe4000786c0ff */
[----:B------:R1:W5:Y:S01]  /*40f0*/  LDL.LU R0, [R1+0xc8] ;  /* 0x0000c80001007983 */ /* 0x0003620000300800 */
        /* <DEDUP_REMOVED lines=8> */
[----:B--2---:R2:W-:Y:S04]  /*4180*/  LDGSTS.E.BYPASS.LTC128B.128 [R246+0x10080], [R244.64], !P4 ;  /* 0x10080000f4f67fae */ /* 0x0045e8000e101d50 */
[----:B------:R2:W-:Y:S04]  /*4190*/  LDGSTS.E.BYPASS.LTC128B.128 [R246+0x11080], [R244.64+0x80], !P2 ;  /* 0x11080080f4f67fae */ /* 0x0005e8000d101d50 */
[----:B------:R2:W-:Y:S04]  /*41a0*/  LDGSTS.E.BYPASS.LTC128B.128 [R246+0x12080], [R244.64+0x100], !P1 ;  /* 0x12080100f4f67fae */ /* 0x0005e8000c901d50 */
[----:B------:R2:W-:Y:S02]  /*41b0*/  LDGSTS.E.BYPASS.LTC128B.128 [R246+0x13080], [R244.64+0x180], !P0 ;  /* 0x13080180f4f67fae */ /* 0x0005e4000c101d50 */
[----:B--2---:R-:W-:Y:S05]  /*41c0*/  IMAD.U32 R244, RZ, RZ, UR19 ;  /* 0x00000013fff47e24 */ /* 0x004fea000f8e00ff */
[----:B------:R-:W-:Y:S04]  /*41d0*/  @!P5 IADD3 R244, R244, 0x20, RZ ;  /* 0x00000020f4f4d810 */ /* 0x000fe80007ffe0ff */
[C---:B------:R-:W-:Y:S04]  /*41e0*/  @!P5 IADD3 R245, P0, R244.reuse, R250, RZ ;  /* 0x000000faf4f5d210 */ /* 0x040fe80007f1e0ff */
[----:B------:R-:W-:Y:S02]  /*41f0*/  @!P5 LEA.HI.X.SX32 R246, R244, R247, 0x1, P0 ;  /* 0x000000f7f4f6d211 */ /* 0x000fe400000f0eff */
[C---:B------:R-:W-:Y:S04]  /*4200*/  @!P5 LEA R244, P0, R245.reuse, c[0x0][0x280], 0x2 ;  /* 0x0000a000f5f4da11 */ /* 0x040fe800078010ff */
[----:B------:R-:W-:Y:S01]  /*4210*/  @!P5 LEA.HI.X R245, R245, c[0x0][0x284], R246, 0x2, P0 ;  /* 0x0000a100f5f5da11 */ /* 0x000fe200000f14f6 */
[----:B---3--:R-:W-:Y:S05]  /*4220*/  @!P5 IMAD.SHL.U32 R246, R248, 0x10, RZ ;  /* 0x00000010f8f6d824 */ /* 0x008fea00078e00ff */
[----:B------:R1:W-:Y:S03]  /*4230*/  @!P5 LDGSTS.E.BYPASS.LTC128B.128 [R246+0x14100], [R244.64] ;  /* 0x14100000f4f6dfae */ /* 0x0003e6000b901d50 */
.L_x_345:
        /* <DEDUP_REMOVED lines=59> */
[----:B------:R-:W3:Y:S02]  /*45f0*/  LDL.64 R150, [R1+0x58] ;  /* 0x0000580001967983 */ /* 0x000ee40000100a00 */
[----:B------:R-:W-:Y:S02]  /*4600*/  UIMAD UR19, UR15, UR5, UR19 ;  /* 0x000000050f1372a4 */ /* 0x000fe4000f8e0213 */
[----:B------:R-:W3:Y:S01]  /*4610*/  LDL R149, [R1+0x50] ;  /* 0x0000500001957983 */ /* 0x000ee20000100800 */
[----:B------:R-:W-:Y:S02]  /*4620*/  USHF.L.U32 UR5, UR15, 0x5, URZ ;  /* 0x000000050f057899 */ /* 0x000fe4000800063f */
[----:B------:R-:W-:Y:S01]  /*4630*/  UIADD3 UR19, UR21, UR19, URZ ;  /* 0x0000001315137290 */ /* 0x000fe2000fffe03f */
[----:B------:R-:W3:Y:S01]  /*4640*/  LDL.64 R10, [R1+0x90] ;  /* 0x00009000010a7983 */ /* 0x000ee20000100a00 */
[----:B------:R-:W-:Y:S03]  /*4650*/  UIADD3 UR4, -UR5, UR9, URZ ;  /* 0x0000000905047290 */ /* 0x000fe6000fffe13f */
[----:B------:R-:W3:Y:S01]  /*4660*/  LDL R7, [R1+0xac] ;  /* 0x0000ac0001077983 */ /* 0x000ee20000100800 */
[----:B------:R-:W-:Y:S03]  /*4670*/  IMAD.U32 R6, RZ, RZ, UR19 ;  /* 0x00000013ff067e24 */ /* 0x000fe6000f8e00ff */
[----:B------:R-:W3:Y:S01]  /*4680*/  LDL.64 R8, [R1+0x70] ;  /* 0x0000700001087983 */ /* 0x000ee20000100a00 */
[----:B--2---:R-:W-:Y:S02]  /*4690*/  LEA R5, P0, R5, R14, 0x5 ;  /* 0x0000000e05057211 */ /* 0x004fe400078028ff */
[C---:B----4-:R-:W-:Y:S02]  /*46a0*/  LOP3.LUT P2, RZ, R12.reuse, 0x1, RZ, 0xc0, !PT ;  /* 0x000000010cff7812 */ /* 0x050fe4000784c0ff */
[----:B------:R-:W-:Y:S02]  /*46b0*/  LOP3.LUT P1, RZ, R12, 0x2, RZ, 0xc0, !PT ;  /* 0x000000020cff7812 */ /* 0x000fe4000782c0ff */
[----:B---3--:R-:W-:Y:S02]  /*46c0*/  LEA.HI.X R6, R4, R13, R6, 0x5, P0 ;  /* 0x0000000d04067211 */ /* 0x008fe400000f2c06 */
[C---:B------:R-:W-:Y:S02]  /*46d0*/  LEA R4, P0, R5.reuse, c[0x0][0x160], 0x1 ;  /* 0x0000580005047a11 */ /* 0x040fe400078008ff */
        /* <DEDUP_REMOVED lines=15> */
[----:B-1----:R-:W-:Y:S04]  /*47d0*/  IADD3 R5, P0, R10, UR5, RZ ;  /* 0x000000050a057c10 */ /* 0x002fe8000ff1e0ff */
[----:B------:R-:W-:Y:S02]  /*47e0*/  LEA.HI.X.SX32 R6, R6, R7, 0x1, P0 ;  /* 0x0000000706067211 */ /* 0x000fe400000f0eff */
[C---:B------:R-:W-:Y:S04]  /*47f0*/  LEA R4, P0, R5.reuse, c[0x0][0x258], 0x2 ;  /* 0x0000960005047a11 */ /* 0x040fe800078010ff */
[----:B------:R-:W-:Y:S01]  /*4800*/  LEA.HI.X R5, R5, c[0x0][0x25c], R6, 0x2, P0 ;  /* 0x0000970005057a11 */ /* 0x000fe200000f1406 */
[----:B------:R-:W-:Y:S05]  /*4810*/  @!P5 IMAD.SHL.U32 R6, R8, 0x10, RZ ;  /* 0x000000100806d824 */ /* 0x000fea00078e00ff */
[----:B------:R1:W-:Y:S03]  /*4820*/  @!P5 LDGSTS.E.BYPASS.LTC128B.128 [R6+0x14080], [R4.64] ;  /* 0x140800000406dfae */ /* 0x0003e6000b901d50 */
.L_x_346:
        /* <DEDUP_REMOVED lines=167> */
.L_x_344:
[----:B------:R-:W-:Y:S05]  /*52a0*/  @P0 BRA `(.L_x_348) ;  /* 0x00001d8000000947 */ /* 0x000fea0003800000 */
[----:B------:R-:W2:Y:S01]  /*52b0*/  LDL.LU.64 R148, [R1+0x70] ;  /* 0x0000700001947983 */ /* 0x000ea20000300a00 */
[----:B------:R-:W-:Y:S01]  /*52c0*/  F2FP.PACK_AB R39, R39, R38 ;  /* 0x000000262727723e */ /* 0x000fe200000000ff */
[----:B------:R-:W-:Y:S01]  /*52d0*/  ULDC UR7, c[0x0][0x2f0] ;  /* 0x0000bc0000077ab9 */ /* 0x000fe20000000800 */
[----:B------:R-:W-:Y:S01]  /*52e0*/  F2FP.PACK_AB R38, R3, R5 ;  /* 0x000000050326723e */ /* 0x000fe200000000ff */
[----:B------:R-:W-:Y:S01]  /*52f0*/  UIADD3 UR8, -UR10, UR7, URZ ;  /* 0x000000070a087290 */ /* 0x000fe2000fffe13f */
[----:B------:R-:W-:Y:S01]  /*5300*/  F2FP.PACK_AB R84, R37, R36 ;  /* 0x000000242554723e */ /* 0x000fe200000000ff */
[----:B------:R-:W-:Y:S01]  /*5310*/  USHF.R.S32.HI UR6, URZ, 0x1f, UR12 ;  /* 0x0000001f3f067899 */ /* 0x000fe2000801140c */
[----:B------:R-:W-:Y:S01]  /*5320*/  F2FP.PACK_AB R37, R0, R4 ;  /* 0x000000040025723e */ /* 0x000fe200000000ff */
[----:B------:R-:W-:Y:S01]  /*5330*/  UISETP.LT.AND UP0, UPT, UR8, 0x40, UPT ;  /* 0x000000400800788c */ /* 0x000fe2000bf01270 */
[----:B------:R-:W-:Y:S01]  /*5340*/  F2FP.PACK_AB R36, R89, R2 ;  /* 0x000000025924723e */ /* 0x000fe200000000ff */
[----:B------:R-:W-:Y:S01]  /*5350*/  ULDC.64 UR4, c[0x0][0x338] ;  /* 0x0000ce0000047ab9 */ /* 0x000fe20000000a00 */
[----:B------:R-:W-:Y:S01]  /*5360*/  F2FP.PACK_AB R129, R21, R20 ;  /* 0x000000141581723e */ /* 0x000fe200000000ff */
[----:B------:R-:W-:Y:S01]  /*5370*/  UIMAD UR4, UR6, UR4, URZ ;  /* 0x00000004060472a4 */ /* 0x000fe2000f8e023f */
[----:B------:R-:W-:Y:S01]  /*5380*/  F2FP.PACK_AB R127, R23, R22 ;  /* 0x00000016177f723e */ /* 0x000fe200000000ff */
[----:B------:R-:W-:Y:S01]  /*5390*/  USEL UR8, UR8, 0x40, UP0 ;  /* 0x0000004008087887 */ /* 0x000fe20008000000 */
[----:B------:R-:W-:Y:S01]  /*53a0*/  F2FP.PACK_AB R88, R33, R32 ;  /* 0x000000202158723e */ /* 0x000fe200000000ff */
[----:B------:R-:W-:Y:S01]  /*53b0*/  UIMAD UR5, UR12, UR5, UR4 ;  /* 0x000000050c0572a4 */ /* 0x000fe2000f8e0204 */
[----:B------:R-:W-:Y:S01]  /*53c0*/  F2FP.PACK_AB R87, R35, R34 ;  /* 0x000000222357723e */ /* 0x000fe200000000ff */
[----:B------:R-:W-:Y:S01]  /*53d0*/  USHF.R.S32.HI UR7, URZ, 0x1f, UR13 ;  /* 0x0000001f3f077899 */ /* 0x000fe2000801140d */
[----:B------:R-:W-:Y:S01]  /*53e0*/  F2FP.PACK_AB R125, R25, R24 ;  /* 0x00000018197d723e */ /* 0x000fe200000000ff */
[----:B------:R-:W-:Y:S01]  /*53f0*/  BSSY B0, `(.L_x_349) ;  /* 0x00000c9000007945 */ /* 0x000fe20003800000 */
        /* <DEDUP_REMOVED lines=160> */
[----:B------:R3:W-:Y:S01]  /*5e00*/  STS [R2+0x7480], R4 ;  /* 0x0074800402007388 */ /* 0x0007e20000000800 */
[----:B-1----:R-:W-:-:S03]  /*5e10*/  IMAD.SHL.U32 R0, R7, 0x2, RZ ;  /* 0x0000000207007824 */ /* 0x002fc600078e00ff */
[----:B------:R-:W-:Y:S01]  /*5e20*/  BAR.SYNC.DEFER_BLOCKING 0x1, 0x100 ;  /* 0x0044000000007b1d */ /* 0x000fe20000010000 */
[--C-:B------:R-:W-:Y:S01]  /*5e30*/  SHF.R.S32.HI R7, RZ, 0x1f, R6.reuse ;  /* 0x0000001fff077819 */ /* 0x100fe20000011406 */
[----:B--2---:R-:W-:Y:S02]  /*5e40*/  IMAD.U32 R5, RZ, RZ, UR14 ;  /* 0x0000000eff057e24 */ /* 0x004fe4000f8e00ff */
[----:B---3--:R-:W-:Y:S02]  /*5e50*/  IMAD.U32 R2, RZ, RZ, UR12 ;  /* 0x0000000cff027e24 */ /* 0x008fe4000f8e00ff */
[----:B------:R-:W-:Y:S02]  /*5e60*/  IMAD.U32 R4, RZ, RZ, UR13 ;  /* 0x0000000dff047e24 */ /* 0x000fe4000f8e00ff */
[----:B------:R-:W-:-:S05]  /*5e70*/  IMAD.WIDE.U32 R2, R2, c[0x0][0x338], R6 ;  /* 0x0000ce0002027a25 */ /* 0x000fca00078e0006 */
[----:B------:R-:W-:Y:S01]  /*5e80*/  IADD3 R3, R3, UR5, RZ ;  /* 0x0000000503037c10 */ /* 0x000fe2000fffe0ff */
[----:B------:R-:W-:Y:S02]  /*5e90*/  ULDC.64 UR4, c[0x0][0x340] ;  /* 0x0000d00000047ab9 */ /* 0x000fe40000000a00 */
[----:B------:R-:W-:Y:S02]  /*5ea0*/  UIMAD UR4, UR7, UR4, URZ ;  /* 0x00000004070472a4 */ /* 0x000fe4000f8e023f */
[----:B------:R-:W-:Y:S02]  /*5eb0*/  IMAD.WIDE.U32 R10, R4, c[0x0][0x340], R2 ;  /* 0x0000d000040a7a25 */ /* 0x000fe400078e0002 */
[----:B------:R-:W-:Y:S01]  /*5ec0*/  UIMAD UR4, UR13, UR5, UR4 ;  /* 0x000000050d0472a4 */ /* 0x000fe2000f8e0204 */
[----:B------:R1:W2:Y:S01]  /*5ed0*/  LDS.128 R20, [R0+0x8480] ;  /* 0x0084800000147984 */ /* 0x0002a20000000c00 */
[----:B------:R-:W-:-:S03]  /*5ee0*/  IMAD.WIDE R2, R5, 0x40, R8 ;  /* 0x0000004005027825 */ /* 0x000fc600078e0208 */
[----:B------:R1:W3:Y:S01]  /*5ef0*/  LDS.128 R24, [R0+0x8880] ;  /* 0x0088800000187984 */ /* 0x0002e20000000c00 */
[----:B------:R-:W-:-:S03]  /*5f00*/  IADD3 R5, R11, UR4, RZ ;  /* 0x000000040b057c10 */ /* 0x000fc6000fffe0ff */
[----:B------:R1:W4:Y:S04]  /*5f10*/  LDS.128 R28, [R0+0x8c80] ;  /* 0x008c8000001c7984 */ /* 0x0003280000000c00 */
        /* <DEDUP_REMOVED lines=22> */
.L_x_350:
[----:B--234-:R-:W-:Y:S05]  /*6080*/  BSYNC B0 ;  /* 0x0000000000007941 */ /* 0x01cfea0003800000 */
.L_x_349:
        /* <DEDUP_REMOVED lines=17> */
.L_x_352:
[----:B------:R-:W-:Y:S05]  /*61a0*/  BSYNC B0 ;  /* 0x0000000000007941 */ /* 0x000fea0003800000 */
.L_x_351:
        /* <DEDUP_REMOVED lines=17> */
.L_x_354:
[----:B------:R-:W-:Y:S05]  /*62c0*/  BSYNC B0 ;  /* 0x0000000000007941 */ /* 0x000fea0003800000 */
.L_x_353:
        /* <DEDUP_REMOVED lines=16> */
.L_x_356:
[----:B------:R-:W-:Y:S05]  /*63d0*/  BSYNC B0 ;  /* 0x0000000000007941 */ /* 0x000fea0003800000 */
.L_x_355:
        /* <DEDUP_REMOVED lines=16> */
.L_x_358:
[----:B------:R-:W-:Y:S05]  /*64e0*/  BSYNC B0 ;  /* 0x0000000000007941 */ /* 0x000fea0003800000 */
.L_x_357:
        /* <DEDUP_REMOVED lines=16> */
.L_x_360:
[----:B------:R-:W-:Y:S05]  /*65f0*/  BSYNC B0 ;  /* 0x0000000000007941 */ /* 0x000fea0003800000 */
.L_x_359:
        /* <DEDUP_REMOVED lines=16> */
.L_x_362:
[----:B------:R-:W-:Y:S05]  /*6700*/  BSYNC B0 ;  /* 0x0000000000007941 */ /* 0x000fea0003800000 */
.L_x_361:
        /* <DEDUP_REMOVED lines=15> */
.L_x_364:
[----:B------:R-:W-:Y:S05]  /*6800*/  BSYNC B0 ;  /* 0x0000000000007941 */ /* 0x000fea0003800000 */
.L_x_363:
[----:B------:R-:W-:Y:S01]  /*6810*/  ULDC.64 UR4, c[0x0][0x308] ;  /* 0x0000c20000047ab9 */ /* 0x000fe20000000a00 */
[----:B------:R-:W-:Y:S01]  /*6820*/  IMAD.U32 R0, RZ, RZ, UR12 ;  /* 0x0000000cff007e24 */ /* 0x000fe2000f8e00ff */
[----:B------:R-:W-:Y:S01]  /*6830*/  UIMAD UR4, UR6, UR4, URZ ;  /* 0x00000004060472a4 */ /* 0x000fe2000f8e023f */
[----:B------:R-:W-:Y:S01]  /*6840*/  ISETP.GE.OR P0, PT, R6, c[0x0][0x2f4], P2 ;  /* 0x0000bd0006007a0c */ /* 0x000fe20001706670 */
[----:B------:R-:W-:Y:S01]  /*6850*/  BSSY B0, `(.L_x_365) ;  /* 0x0000013000007945 */ /* 0x000fe20003800000 */
[----:B--2---:R-:W-:Y:S01]  /*6860*/  IMAD.WIDE.U32 R4, R0, c[0x0][0x308], R6 ;  /* 0x0000c20000047a25 */ /* 0x004fe200078e0006 */
[----:B------:R-:W-:Y:S01]  /*6870*/  UIMAD UR12, UR12, UR5, UR4 ;  /* 0x000000050c0c72a4 */ /* 0x000fe2000f8e0204 */
[----:B------:R-:W-:Y:S02]  /*6880*/  MOV R0, UR13 ;  /* 0x0000000d00007c02 */ /* 0x000fe40008000f00 */
[----:B------:R-:W-:Y:S02]  /*6890*/  ULDC.64 UR4, c[0x0][0x310] ;  /* 0x0000c40000047ab9 */ /* 0x000fe40000000a00 */
[----:B------:R-:W-:Y:S01]  /*68a0*/  UIMAD UR4, UR7, UR4, URZ ;  /* 0x00000004070472a4 */ /* 0x000fe2000f8e023f */
[----:B------:R-:W-:-:S03]  /*68b0*/  IADD3 R5, R5, UR12, RZ ;  /* 0x0000000c05057c10 */ /* 0x000fc6000fffe0ff */
[----:B------:R-:W-:Y:S02]  /*68c0*/  UIMAD UR4, UR13, UR5, UR4 ;  /* 0x000000050d0472a4 */ /* 0x000fe4000f8e0204 */
        /* <DEDUP_REMOVED lines=11> */
.L_x_366:
[----:B------:R-:W-:Y:S05]  /*6980*/  BSYNC B0 ;  /* 0x0000000000007941 */ /* 0x000fea0003800000 */
.L_x_365:
        /* <DEDUP_REMOVED lines=15> */
.L_x_368:
[----:B------:R-:W-:Y:S05]  /*6a80*/  BSYNC B0 ;  /* 0x0000000000007941 */ /* 0x000fea0003800000 */
.L_x_367:
        /* <DEDUP_REMOVED lines=15> */
.L_x_370:
[----:B------:R-:W-:Y:S05]  /*6b80*/  BSYNC B0 ;  /* 0x0000000000007941 */ /* 0x000fea0003800000 */
.L_x_369:
        /* <DEDUP_REMOVED lines=14> */
.L_x_372:
[----:B------:R-:W-:Y:S05]  /*6c70*/  BSYNC B0 ;  /* 0x0000000000007941 */ /* 0x000fea0003800000 */
.L_x_371:
        /* <DEDUP_REMOVED lines=14> */
.L_x_374:
[----:B------:R-:W-:Y:S05]  /*6d60*/  BSYNC B0 ;  /* 0x0000000000007941 */ /* 0x000fea0003800000 */
.L_x_373:
        /* <DEDUP_REMOVED lines=14> */
.L_x_376:
[----:B------:R-:W-:Y:S05]  /*6e50*/  BSYNC B0 ;  /* 0x0000000000007941 */ /* 0x000fea0003800000 */
.L_x_375:
        /* <DEDUP_REMOVED lines=14> */
.L_x_378:
[----:B------:R-:W-:Y:S05]  /*6f40*/  BSYNC B0 ;  /* 0x0000000000007941 */ /* 0x000fea0003800000 */
.L_x_377:
        /* <DEDUP_REMOVED lines=14> */
.L_x_348:
[----:B------:R-:W2:Y:S01]  /*7030*/  LDL.LU.64 R2, [R1+0x70] ;  /* 0x0000700001027983 */ /* 0x000ea20000300a00 */
[----:B------:R-:W-:Y:S01]  /*7040*/  USHF.R.S32.HI UR6, URZ, 0x1f, UR12 ;  /* 0x0000001f3f067899 */ /* 0x000fe2000801140c */
[----:B------:R-:W-:Y:S01]  /*7050*/  IMAD.U32 R10, RZ, RZ, UR12 ;  /* 0x0000000cff0a7e24 */ /* 0x000fe2000f8e00ff */
[----:B------:R-:W-:Y:S01]  /*7060*/  ULDC.64 UR4, c[0x0][0x308] ;  /* 0x0000c20000047ab9 */ /* 0x000fe20000000a00 */
[----:B------:R-:W-:Y:S01]  /*7070*/  BSSY B0, `(.L_x_379) ;  /* 0x0000023000007945 */ /* 0x000fe20003800000 */
[----:B------:R-:W-:Y:S02]  /*7080*/  UIMAD UR4, UR6, UR4, URZ ;  /* 0x00000004060472a4 */ /* 0x000fe4000f8e023f */
[----:B------:R-:W-:Y:S02]  /*7090*/  USHF.R.S32.HI UR7, URZ, 0x1f, UR13 ;  /* 0x0000001f3f077899 */ /* 0x000fe4000801140d */
[----:B------:R-:W-:-:S03]  /*70a0*/  UIMAD UR5, UR12, UR5, UR4 ;  /* 0x000000050c0572a4 */ /* 0x000fc6000f8e0204 */
[----:B------:R-:W-:Y:S02]  /*70b0*/  ULDC UR4, c[0x0][0x2f0] ;  /* 0x0000bc0000047ab9 */ /* 0x000fe40000000800 */
[----:B------:R-:W-:Y:S01]  /*70c0*/  UIADD3 UR10, -UR10, UR4, URZ ;  /* 0x000000040a0a7290 */ /* 0x000fe2000fffe13f */
[----:B--2---:R-:W-:-:S04]  /*70d0*/  SHF.R.S32.HI R0, RZ, 0x1f, R2 ;  /* 0x0000001fff007819 */ /* 0x004fc80000011402 */
[----:B------:R-:W-:-:S04]  /*70e0*/  LEA.HI R0, R0, R2, RZ, 0x5 ;  /* 0x0000000200007211 */ /* 0x000fc800078f28ff */
[----:B------:R-:W-:Y:S02]  /*70f0*/  LOP3.LUT R4, R0, 0x1fffffe0, RZ, 0xc0, !PT ;  /* 0x1fffffe000047812 */ /* 0x000fe400078ec0ff */
[----:B------:R-:W-:Y:S01]  /*7100*/  SHF.R.S32.HI R6, RZ, 0x5, R0 ;  /* 0x00000005ff067819 */ /* 0x000fe20000011400 */
[----:B------:R-:W-:Y:S02]  /*7110*/  IMAD.U32 R0, RZ, RZ, UR13 ;  /* 0x0000000dff007e24 */ /* 0x000fe4000f8e00ff */
[----:B------:R-:W-:Y:S01]  /*7120*/  IMAD.IADD R4, R2, 0x1, -R4 ;  /* 0x0000000102047824 */ /* 0x000fe200078e0a04 */
[----:B------:R-:W-:Y:S01]  /*7130*/  ISETP.GE.AND P2, PT, R6, UR10, PT ;  /* 0x0000000a06007c0c */ /* 0x000fe2000bf46270 */
[----:B------:R-:W-:Y:S01]  /*7140*/  IMAD.U32 R2, RZ, RZ, UR14 ;  /* 0x0000000eff027e24 */ /* 0x000fe2000f8e00ff */
[----:B------:R-:W-:Y:S01]  /*7150*/  SHF.R.S32.HI R7, RZ, 0x1f, R6 ;  /* 0x0000001fff077819 */ /* 0x000fe20000011406 */
[----:B------:R-:W-:-:S04]  /*7160*/  IMAD.SHL.U32 R4, R4, 0x8, RZ ;  /* 0x0000000804047824 */ /* 0x000fc800078e00ff */
[----:B------:R-:W-:Y:S01]  /*7170*/  IMAD.WIDE R2, R2, 0x40, R6 ;  /* 0x0000004002027825 */ /* 0x000fe200078e0206 */
[----:B------:R-:W-:Y:S02]  /*7180*/  SHF.R.S32.HI R5, RZ, 0x1f, R4 ;  /* 0x0000001fff057819 */ /* 0x000fe40000011404 */
[----:B------:R-:W-:-:S03]  /*7190*/  ISETP.GE.OR P0, PT, R4, c[0x0][0x2f4], P2 ;  /* 0x0000bd0004007a0c */ /* 0x000fc60001706670 */
[----:B------:R-:W-:-:S05]  /*71a0*/  IMAD.WIDE.U32 R10, R10, c[0x0][0x308], R4 ;  /* 0x0000c2000a0a7a25 */ /* 0x000fca00078e0004 */
[----:B------:R-:W-:Y:S01]  /*71b0*/  IADD3 R11, R11, UR5, RZ ;  /* 0x000000050b0b7c10 */ /* 0x000fe2000fffe0ff */
[----:B------:R-:W-:Y:S02]  /*71c0*/  ULDC.64 UR4, c[0x0][0x310] ;  /* 0x0000c40000047ab9 */ /* 0x000fe40000000a00 */
[----:B------:R-:W-:Y:S02]  /*71d0*/  UIMAD UR4, UR7, UR4, URZ ;  /* 0x00000004070472a4 */ /* 0x000fe4000f8e023f */
[----:B------:R-:W-:Y:S02]  /*71e0*/  IMAD.WIDE.U32 R10, R0, c[0x0][0x310], R10 ;  /* 0x0000c400000a7a25 */ /* 0x000fe400078e000a */
[----:B------:R-:W-:-:S06]  /*71f0*/  UIMAD UR4, UR13, UR5, UR4 ;  /* 0x000000050d0472a4 */ /* 0x000fcc000f8e0204 */
        /* <DEDUP_REMOVED lines=10> */
.L_x_380:
[----:B------:R-:W-:Y:S05]  /*72a0*/  BSYNC B0 ;  /* 0x0000000000007941 */ /* 0x000fea0003800000 */
.L_x_379:
        /* <DEDUP_REMOVED lines=17> */
.L_x_382:
[----:B------:R-:W-:Y:S05]  /*73c0*/  BSYNC B0 ;  /* 0x0000000000007941 */ /* 0x000fea0003800000 */
.L_x_381:
        /* <DEDUP_REMOVED lines=17> */
.L_x_384:
[----:B------:R-:W-:Y:S05]  /*74e0*/  BSYNC B0 ;  /* 0x0000000000007941 */ /* 0x000fea0003800000 */
.L_x_383:
        /* <DEDUP_REMOVED lines=16> */
.L_x_386:
[----:B------:R-:W-:Y:S05]  /*75f0*/  BSYNC B0 ;  /* 0x0000000000007941 */ /* 0x000fea0003800000 */
.L_x_385:
        /* <DEDUP_REMOVED lines=16> */
.L_x_388:
[----:B------:R-:W-:Y:S05]  /*7700*/  BSYNC B0 ;  /* 0x0000000000007941 */ /* 0x000fea0003800000 */
.L_x_387:
        /* <DEDUP_REMOVED lines=16> */
.L_x_390:
[----:B------:R-:W-:Y:S05]  /*7810*/  BSYNC B0 ;  /* 0x0000000000007941 */ /* 0x000fea0003800000 */
.L_x_389:
        /* <DEDUP_REMOVED lines=16> */
.L_x_392:
[----:B------:R-:W-:Y:S05]  /*7920*/  BSYNC B0 ;  /* 0x0000000000007941 */ /* 0x000fea0003800000 */
.L_x_391:
        /* <DEDUP_REMOVED lines=15> */
.L_x_394:
[----:B------:R-:W-:Y:S05]  /*7a20*/  BSYNC B0 ;  /* 0x0000000000007941 */ /* 0x000fea0003800000 */
.L_x_393:
[----:B------:R-:W-:Y:S01]  /*7a30*/  ULDC.64 UR4, c[0x0][0x338] ;  /* 0x0000ce0000047ab9 */ /* 0x000fe20000000a00 */
[----:B------:R-:W-:Y:S01]  /*7a40*/  IMAD.U32 R8, RZ, RZ, UR12 ;  /* 0x0000000cff087e24 */ /* 0x000fe2000f8e00ff */
[----:B------:R-:W-:Y:S01]  /*7a50*/  UIMAD UR4, UR6, UR4, URZ ;  /* 0x00000004060472a4 */ /* 0x000fe2000f8e023f */
[----:B------:R-:W-:Y:S01]  /*7a60*/  ISETP.GE.OR P0, PT, R4, c[0x0][0x324], P2 ;  /* 0x0000c90004007a0c */ /* 0x000fe20001706670 */
[----:B------:R-:W-:Y:S01]  /*7a70*/  BSSY B0, `(.L_x_395) ;  /* 0x0000013000007945 */ /* 0x000fe20003800000 */
[----:B------:R-:W-:Y:S01]  /*7a80*/  IMAD.WIDE.U32 R8, R8, c[0x0][0x338], R4 ;  /* 0x0000ce0008087a25 */ /* 0x000fe200078e0004 */
[----:B------:R-:W-:Y:S01]  /*7a90*/  UIMAD UR12, UR12, UR5, UR4 ;  /* 0x000000050c0c72a4 */ /* 0x000fe2000f8e0204 */
[----:B------:R-:W-:Y:S02]  /*7aa0*/  MOV R0, UR13 ;  /* 0x0000000d00007c02 */ /* 0x000fe40008000f00 */
[----:B------:R-:W-:Y:S02]  /*7ab0*/  ULDC.64 UR4, c[0x0][0x340] ;  /* 0x0000d00000047ab9 */ /* 0x000fe40000000a00 */
[----:B------:R-:W-:Y:S01]  /*7ac0*/  UIMAD UR4, UR7, UR4, URZ ;  /* 0x00000004070472a4 */ /* 0x000fe2000f8e023f */
[----:B------:R-:W-:-:S03]  /*7ad0*/  IADD3 R9, R9, UR12, RZ ;  /* 0x0000000c09097c10 */ /* 0x000fc6000fffe0ff */
[----:B------:R-:W-:Y:S02]  /*7ae0*/  UIMAD UR4, UR13, UR5, UR4 ;  /* 0x000000050d0472a4 */ /* 0x000fe4000f8e0204 */
[----:B------:R-:W-:-:S05]  /*7af0*/  IMAD.WIDE.U32 R8, R0, c[0x0][0x340], R8 ;  /* 0x0000d00000087a25 */ /* 0x000fca00078e0008 */
[----:B--2---:R-:W-:Y:S01]  /*7b00*/  IADD3 R7, R9, UR4, RZ ;  /* 0x0000000409077c10 */ /* 0x004fe2000fffe0ff */
        /* <DEDUP_REMOVED lines=9> */
.L_x_396:
[----:B------:R-:W-:Y:S05]  /*7ba0*/  BSYNC B0 ;  /* 0x0000000000007941 */ /* 0x000fea0003800000 */
.L_x_395:
        /* <DEDUP_REMOVED lines=15> */
.L_x_398:
[----:B------:R-:W-:Y:S05]  /*7ca0*/  BSYNC B0 ;  /* 0x0000000000007941 */ /* 0x000fea0003800000 */
.L_x_397:
        /* <DEDUP_REMOVED lines=15> */
.L_x_400:
[----:B------:R-:W-:Y:S05]  /*7da0*/  BSYNC B0 ;  /* 0x0000000000007941 */ /* 0x000fea0003800000 */
.L_x_399:
        /* <DEDUP_REMOVED lines=14> */
.L_x_402:
[----:B------:R-:W-:Y:S05]  /*7e90*/  BSYNC B0 ;  /* 0x0000000000007941 */ /* 0x000fea0003800000 */
.L_x_401:
        /* <DEDUP_REMOVED lines=14> */
.L_x_404:
[----:B------:R-:W-:Y:S05]  /*7f80*/  BSYNC B0 ;  /* 0x0000000000007941 */ /* 0x000fea0003800000 */
.L_x_403:
        /* <DEDUP_REMOVED lines=14> */
.L_x_406:
[----:B------:R-:W-:Y:S05]  /*8070*/  BSYNC B0 ;  /* 0x0000000000007941 */ /* 0x000fea0003800000 */
.L_x_405:
        /* <DEDUP_REMOVED lines=14> */
.L_x_408:
[----:B------:R-:W-:Y:S05]  /*8160*/  BSYNC B0 ;  /* 0x0000000000007941 */ /* 0x000fea0003800000 */
.L_x_407:
        /* <DEDUP_REMOVED lines=13> */
.L_x_409:
        /* <DEDUP_REMOVED lines=12> */
.L_x_1154:


//--------------------- .text._ZN7cutlass13device_kernelIN5flash19enable_sm80_to_sm89INS1_16FlashAttnBwdSm80INS1_25CollectiveMainloopBwdSm80ILi1ELi1EN4cute5tupleIJNS5_1CILi32EEENS7_ILi64EEENS7_ILi256EEEEEENS_6half_tEfNS_4arch4Sm80ELb1ELb0ELb1ELb0ELb0ELb0ELb0ELb0ELi2ELi2ELi2ELi1ELb1EEENS1_24CollectiveEpilogueBwdGQAISB_fSE_Li256ELb0ELb0EEENS1_25SingleTileBwdLPTSchedulerILb0ELi64ELb0EEEEEEEEEvNT_6ParamsE --------------------------
	.section	.text._ZN7cutlass13device_kernelIN5flash19enable_sm80_to_sm89INS1_16FlashAttnBwdSm80INS1_25CollectiveMainloopBwdSm80ILi1ELi1EN4cute5tupleIJNS5_1CILi32EEENS7_ILi64EEENS7_ILi256EEEEEENS_6half_tEfNS_4arch4Sm80ELb1ELb0ELb1ELb0ELb0ELb0ELb0ELb0ELi2ELi2ELi2ELi1ELb1EEENS1_24CollectiveEpilogueBwdGQAISB_fSE_Li256ELb0ELb0EEENS1_25SingleTileBwdLPTSchedulerILb0ELi64ELb0EEEEEEEEEvNT_6ParamsE,"ax",@progbits
	.sectioninfo	@"SHI_REGISTERS=255"
	.align	128
.text._ZN7cutlass13device_kernelIN5flash19enable_sm80_to_sm89INS1_16FlashAttnBwdSm80INS1_25CollectiveMainloopBwdSm80ILi1ELi1EN4cute5tupleIJNS5_1CILi32EEENS7_ILi64EEENS7_ILi256EEEEEENS_6half_tEfNS_4arch4Sm80ELb1ELb0ELb1ELb0ELb0ELb0ELb0ELb0ELi2ELi2ELi2ELi1ELb1EEENS1_24CollectiveEpilogueBwdGQAISB_fSE_Li256ELb0ELb0EEENS1_25SingleTileBwdLPTSchedulerILb0ELi64ELb0EEEEEEEEEvNT_6ParamsE:
        .type           _ZN7cutlass13device_kernelIN5flash19enable_sm80_to_sm89INS1_16FlashAttnBwdSm80INS1_25CollectiveMainloopBwdSm80ILi1ELi1EN4cute5tupleIJNS5_1CILi32EEENS7_ILi64EEENS7_ILi256EEEEEENS_6half_tEfNS_4arch4Sm80ELb1ELb0ELb1ELb0ELb0ELb0ELb0ELb0ELi2ELi2ELi2ELi1ELb1EEENS1_24CollectiveEpilogueBwdGQAISB_fSE_Li256ELb0ELb0EEENS1_25SingleTileBwdLPTSchedulerILb0ELi64ELb0EEEEEEEEEvNT_6ParamsE,@function
        .size           _ZN7cutlass13device_kernelIN5flash19enable_sm80_to_sm89INS1_16FlashAttnBwdSm80INS1_25CollectiveMainloopBwdSm80ILi1ELi1EN4cute5tupleIJNS5_1CILi32EEENS7_ILi64EEENS7_ILi256EEEEEENS_6half_tEfNS_4arch4Sm80ELb1ELb0ELb1ELb0ELb0ELb0ELb0ELb0ELi2ELi2ELi2ELi1ELb1EEENS1_24CollectiveEpilogueBwdGQAISB_fSE_Li256ELb0ELb0EEENS1_25SingleTileBwdLPTSchedulerILb0ELi64ELb0EEEEEEEEEvNT_6ParamsE,(.L_x_1155 - _ZN7cutlass13device_kernelIN5flash19enable_sm80_to_sm89INS1_16FlashAttnBwdSm80INS1_25CollectiveMainloopBwdSm80ILi1ELi1EN4cute5tupleIJNS5_1CILi32EEENS7_ILi64EEENS7_ILi256EEEEEENS_6half_tEfNS_4arch4Sm80ELb1ELb0ELb1ELb0ELb0ELb0ELb0ELb0ELi2ELi2ELi2ELi1ELb1EEENS1_24CollectiveEpilogueBwdGQAISB_fSE_Li256ELb0ELb0EEENS1_25SingleTileBwdLPTSchedulerILb0ELi64ELb0EEEEEEEEEvNT_6ParamsE)
        .other          _ZN7cutlass13device_kernelIN5flash19enable_sm80_to_sm89INS1_16FlashAttnBwdSm80INS1_25CollectiveMainloopBwdSm80ILi1ELi1EN4cute5tupleIJNS5_1CILi32EEENS7_ILi64EEENS7_ILi256EEEEEENS_6half_tEfNS_4arch4Sm80ELb1ELb0ELb1ELb0ELb0ELb0ELb0ELb0ELi2ELi2ELi2ELi1ELb1EEENS1_24CollectiveEpilogueBwdGQAISB_fSE_Li256ELb0ELb0EEENS1_25SingleTileBwdLPTSchedulerILb0ELi64ELb0EEEEEEEEEvNT_6ParamsE,@"STO_CUDA_ENTRY STV_DEFAULT"
_ZN7cutlass13device_kernelIN5flash19enable_sm80_to_sm89INS1_16FlashAttnBwdSm80INS1_25CollectiveMainloopBwdSm80ILi1ELi1EN4cute5tupleIJNS5_1CILi32EEENS7_ILi64EEENS7_ILi256EEEEEENS_6half_tEfNS_4arch4Sm80ELb1ELb0ELb1ELb0ELb0ELb0ELb0ELb0ELi2ELi2ELi2ELi1ELb1EEENS1_24CollectiveEpilogueBwdGQAISB_fSE_Li256ELb0ELb0EEENS1_25SingleTileBwdLPTSchedulerILb0ELi64ELb0EEEEEEEEEvNT_6ParamsE:
        /* <DEDUP_REMOVED lines=32> */
.L_x_411:
[----:B------:R-:W-:Y:S02]  /*0200*/  ULDC UR8, c[0x0][0x3b4] ;  /* 0x0000ed0000087ab9 */ /* 0x000fe40000000800 */
[----:B------:R-:W-:Y:S02]  /*0210*/  UISETP.NE.AND UP0, UPT, UR8, 0x1, UPT ;  /* 0x000000010800788c */ /* 0x000fe4000bf05270 */
[----:B------:R-:W-:Y:S02]  /*0220*/  ULDC.64 UR4, c[0x0][0x3b8] ;  /* 0x0000ee0000047ab9 */ /* 0x000fe40000000a00 */
[----:B------:R-:W-:Y:S02]  /*0230*/  UIMAD.WIDE.U32 UR10, UR7, UR4, URZ ;  /* 0x00000004070a72a5 */ /* 0x000fe4000f8e003f */
[----:B------:R-:W-:-:S05]  /*0240*/  UMOV UR14, UR7 ;  /* 0x00000007000e7c82 */ /* 0x000fca0008000000 */
[----:B------:R-:W-:-:S04]  /*0250*/  @UP0 USHF.R.U32.HI UR14, URZ, UR5, UR11 ;  /* 0x000000053f0e0299 */ /* 0x000fc8000801160b */
[----:B------:R-:W-:Y:S02]  /*0260*/  UIMAD UR8, UR14, UR8, URZ ;  /* 0x000000080e0872a4 */ /* 0x000fe4000f8e023f */
.L_x_412:
        /* <DEDUP_REMOVED lines=11> */
.L_x_410:
        /* <DEDUP_REMOVED lines=20> */
.L_x_414:
[----:B------:R-:W-:Y:S02]  /*0460*/  ULDC UR8, c[0x0][0x3b4] ;  /* 0x0000ed0000087ab9 */ /* 0x000fe40000000800 */
[----:B------:R-:W-:Y:S02]  /*0470*/  UISETP.NE.AND UP0, UPT, UR8, 0x1, UPT ;  /* 0x000000010800788c */ /* 0x000fe4000bf05270 */
[----:B------:R-:W-:Y:S02]  /*0480*/  ULDC.64 UR4, c[0x0][0x3b8] ;  /* 0x0000ee0000047ab9 */ /* 0x000fe40000000a00 */
[----:B------:R-:W-:Y:S02]  /*0490*/  UIMAD.WIDE.U32 UR10, UR7, UR4, URZ ;  /* 0x00000004070a72a5 */ /* 0x000fe4000f8e003f */
[----:B------:R-:W-:-:S05]  /*04a0*/  UMOV UR14, UR7 ;  /* 0x00000007000e7c82 */ /* 0x000fca0008000000 */
[----:B------:R-:W-:-:S04]  /*04b0*/  @UP0 USHF.R.U32.HI UR14, URZ, UR5, UR11 ;  /* 0x000000053f0e0299 */ /* 0x000fc8000801160b */
[----:B------:R-:W-:Y:S02]  /*04c0*/  UIMAD UR8, UR14, UR8, URZ ;  /* 0x000000080e0872a4 */ /* 0x000fe4000f8e023f */
.L_x_415:
        /* <DEDUP_REMOVED lines=10> */
.L_x_413:
        /* <DEDUP_REMOVED lines=16> */
[----:B------:R-:W-:Y:S01]  /*0670*/  UMOV UR7, 0x1f ;  /* 0x0000001f00077882 */ /* 0x000fe20000000000 */
[----:B------:R-:W-:Y:S01]  /*0680*/  CS2R R134, SRZ ;  /* 0x0000000000867805 */ /* 0x000fe2000001ff00 */
[----:B------:R-:W-:Y:S01]  /*0690*/  USHF.R.S32.HI UR4, URZ, 0x1f, UR5 ;  /* 0x0000001f3f047899 */ /* 0x000fe20008011405 */
[----:B------:R-:W-:Y:S01]  /*06a0*/  CS2R R132, SRZ ;  /* 0x0000000000847805 */ /* 0x000fe2000001ff00 */
[----:B------:R-:W-:Y:S01]  /*06b0*/  UIADD3 UR7, UR7, UR6, URZ ;  /* 0x0000000607077290 */ /* 0x000fe2000fffe03f */
[----:B------:R-:W-:Y:S01]  /*06c0*/  CS2R R126, SRZ ;  /* 0x00000000007e7805 */ /* 0x000fe2000001ff00 */
[----:B------:R-:W-:Y:S01]  /*06d0*/  ULEA.HI UR18, UR4, UR5, URZ, 0x5 ;  /* 0x0000000504127291 */ /* 0x000fe2000f8f283f */
[----:B------:R-:W-:Y:S01]  /*06e0*/  CS2R R124, SRZ ;  /* 0x00000000007c7805 */ /* 0x000fe2000001ff00 */
[----:B------:R-:W-:Y:S01]  /*06f0*/  USHF.R.S32.HI UR4, URZ, 0x1f, UR7 ;  /* 0x0000001f3f047899 */ /* 0x000fe20008011407 */
[----:B------:R-:W-:Y:S01]  /*0700*/  CS2R R130, SRZ ;  /* 0x0000000000827805 */ /* 0x000fe2000001ff00 */
[----:B------:R-:W-:Y:S01]  /*0710*/  USHF.R.S32.HI UR18, URZ, 0x5, UR18 ;  /* 0x000000053f127899 */ /* 0x000fe20008011412 */
[----:B------:R-:W-:Y:S01]  /*0720*/  CS2R R128, SRZ ;  /* 0x0000000000807805 */ /* 0x000fe2000001ff00 */
[----:B------:R-:W-:Y:S01]  /*0730*/  ULEA.HI UR4, UR4, UR7, URZ, 0x5 ;  /* 0x0000000704047291 */ /* 0x000fe2000f8f283f */
[----:B------:R-:W-:Y:S01]  /*0740*/  CS2R R122, SRZ ;  /* 0x00000000007a7805 */ /* 0x000fe2000001ff00 */
[----:B------:R-:W-:Y:S01]  /*0750*/  UISETP.LT.AND UP0, UPT, URZ, UR18, UPT ;  /* 0x000000123f00728c */ /* 0x000fe2000bf01270 */
[----:B------:R-:W-:Y:S01]  /*0760*/  CS2R R120, SRZ ;  /* 0x0000000000787805 */ /* 0x000fe2000001ff00 */
[----:B------:R-:W-:Y:S01]  /*0770*/  USHF.R.S32.HI UR11, URZ, 0x5, UR4 ;  /* 0x000000053f0b7899 */ /* 0x000fe20008011404 */
[----:B------:R-:W-:Y:S01]  /*0780*/  CS2R R118, SRZ ;  /* 0x0000000000767805 */ /* 0x000fe2000001ff00 */
[----:B------:R-:W-:Y:S01]  /*0790*/  USEL UR18, URZ, UR18, !UP0 ;  /* 0x000000123f127287 */ /* 0x000fe2000c000000 */
[----:B------:R-:W-:Y:S01]  /*07a0*/  CS2R R116, SRZ ;  /* 0x0000000000747805 */ /* 0x000fe2000001ff00 */
[----:B------:R-:W-:Y:S01]  /*07b0*/  ULDC.64 UR16, c[0x0][0x118] ;  /* 0x0000460000107ab9 */ /* 0x000fe20000000a00 */
        /* <DEDUP_REMOVED lines=111> */
[----:B------:R-:W-:Y:S01]  /*0eb0*/  USHF.R.S32.HI UR20, URZ, 0x1f, UR18 ;  /* 0x0000001f3f147899 */ /* 0x000fe20008011412 */
        /* <DEDUP_REMOVED lines=12> */
[----:B------:R-:W-:Y:S01]  /*0f80*/  UMOV UR21, 0x5 ;  /* 0x0000000500157882 */ /* 0x000fe20000000000 */
[----:B------:R-:W-:Y:S01]  /*0f90*/  IMAD.IADD R11, R7, 0x1, R0 ;  /* 0x00000001070b7824 */ /* 0x000fe200078e0200 */
[----:B------:R-:W-:Y:S01]  /*0fa0*/  ULDC.64 UR4, c[0x0][0x1e8] ;  /* 0x00007a0000047ab9 */ /* 0x000fe20000000a00 */
[----:B------:R-:W-:Y:S01]  /*0fb0*/  IMAD.SHL.U32 R0, R10, 0x40, RZ ;  /* 0x000000400a007824 */ /* 0x000fe200078e00ff */
[----:B------:R-:W-:Y:S01]  /*0fc0*/  UIMAD UR4, UR8, UR4, URZ ;  /* 0x00000004080472a4 */ /* 0x000fe2000f8e023f */
[----:B------:R-:W-:Y:S01]  /*0fd0*/  IMAD.MOV.U32 R8, RZ, RZ, R4 ;  /* 0x000000ffff087224 */ /* 0x000fe200078e0004 */
[----:B------:R-:W-:Y:S01]  /*0fe0*/  CS2R R146, SRZ ;  /* 0x0000000000927805 */ /* 0x000fe2000001ff00 */
        /* <DEDUP_REMOVED lines=59> */
[----:B------:R-:W-:Y:S01]  /*13a0*/  ULDC.64 UR4, c[0x0][0x188] ;  /* 0x0000620000047ab9 */ /* 0x000fe20000000a00 */
[----:B------:R-:W-:Y:S01]  /*13b0*/  IMAD.SHL.U32 R19, R0, 0x2, RZ ;  /* 0x0000000200137824 */ /* 0x000fe200078e00ff */
[----:B------:R-:W-:Y:S01]  /*13c0*/  UIADD3 UR15, -UR10, UR15, URZ ;  /* 0x0000000f0a0f7290 */ /* 0x000fe2000fffe13f */
        /* <DEDUP_REMOVED lines=16> */
[----:B------:R2:W-:Y:S01]  /*14d0*/  STL [R1+0x6c], R40 ;  /* 0x00006c2801007387 */ /* 0x0005e20000100800 */
[----:B------:R-:W-:Y:S01]  /*14e0*/  ISETP.GE.AND P4, PT, R17, c[0x0][0x1cc], PT ;  /* 0x0000730011007a0c */ /* 0x000fe20003f86270 */
[----:B------:R-:W-:Y:S01]  /*14f0*/  UIMAD UR22, UR20, UR4, URZ ;  /* 0x00000004141672a4 */ /* 0x000fe2000f8e023f */
[----:B------:R-:W-:Y:S01]  /*1500*/  IMAD.SHL.U32 R26, R26, 0x2, RZ ;  /* 0x000000021a1a7824 */ /* 0x000fe200078e00ff */
[----:B------:R-:W-:Y:S01]  /*1510*/  UIMAD.WIDE.U32 UR24, UR18, UR4, URZ ;  /* 0x00000004121872a5 */ /* 0x000fe2000f8e003f */
[----:B------:R-:W-:Y:S01]  /*1520*/  IMAD.MOV.U32 R148, RZ, RZ, 0x20 ;  /* 0x00000020ff947424 */ /* 0x000fe200078e00ff */
[----:B------:R-:W-:Y:S01]  /*1530*/  UIMAD UR22, UR18, UR5, UR22 ;  /* 0x00000005121672a4 */ /* 0x000fe2000f8e0216 */
[----:B------:R-:W-:Y:S01]  /*1540*/  CS2R R118, SRZ ;  /* 0x0000000000767805 */ /* 0x000fe2000001ff00 */
[----:B------:R-:W-:Y:S01]  /*1550*/  ULDC.64 UR6, c[0x0][0x208] ;  /* 0x0000820000067ab9 */ /* 0x000fe20000000a00 */
[----:B------:R-:W-:Y:S01]  /*1560*/  CS2R R116, SRZ ;  /* 0x0000000000747805 */ /* 0x000fe2000001ff00 */
[----:B------:R-:W-:Y:S01]  /*1570*/  UIADD3 UR22, UR25, UR22, URZ ;  /* 0x0000001619167290 */ /* 0x000fe2000fffe03f */
[----:B------:R-:W-:Y:S01]  /*1580*/  CS2R R114, SRZ ;  /* 0x0000000000727805 */ /* 0x000fe2000001ff00 */
        /* <DEDUP_REMOVED lines=13> */
[----:B------:R-:W-:Y:S01]  /*1660*/  LEA R8, P0, R0, R4, 0x6 ;  /* 0x0000000400087211 */ /* 0x000fe200078030ff */
[----:B--2---:R-:W-:Y:S01]  /*1670*/  IMAD.WIDE.U32 R40, R18, c[0x0][0x188], R10 ;  /* 0x0000620012287a25 */ /* 0x004fe200078e000a */
[C---:B------:R-:W-:Y:S01]  /*1680*/  LEA R10, P1, R3.reuse, R6, 0x6 ;  /* 0x00000006030a7211 */ /* 0x040fe200078230ff */
[----:B------:R-:W-:Y:S01]  /*1690*/  USHF.L.U64.HI UR7, UR6, UR21, UR7 ;  /* 0x0000001506077299 */ /* 0x000fe20008010207 */
[----:B------:R-:W-:Y:S01]  /*16a0*/  LEA.HI.X R9, R0, R5, R9, 0x6, P0 ;  /* 0x0000000500097211 */ /* 0x000fe200000f3409 */
[----:B------:R-:W-:Y:S01]  /*16b0*/  IMAD.MOV.U32 R11, RZ, RZ, c[0x0][0x1dc] ;  /* 0x00007700ff0b7624 */ /* 0x000fe200078e00ff */
[----:B------:R-:W-:Y:S01]  /*16c0*/  IADD3 R0, -R38, UR15, RZ ;  /* 0x0000000f26007c10 */ /* 0x000fe2000fffe1ff */
[----:B------:R-:W-:Y:S01]  /*16d0*/  IMAD.U32 R13, RZ, RZ, UR25 ;  /* 0x00000019ff0d7e24 */ /* 0x000fe2000f8e00ff */
[----:B------:R-:W-:Y:S01]  /*16e0*/  IADD3 R18, R2, 0x80, RZ ;  /* 0x0000008002127810 */ /* 0x000fe20007ffe0ff */
[----:B------:R-:W-:Y:S01]  /*16f0*/  IMAD.U32 R16, RZ, RZ, UR22 ;  /* 0x00000016ff107e24 */ /* 0x000fe2000f8e00ff */
[----:B------:R-:W-:Y:S01]  /*1700*/  LEA.HI.X R11, R3, R7, R11, 0x6, P1 ;  /* 0x00000007030b7211 */ /* 0x000fe200008f340b */
[----:B------:R-:W-:Y:S01]  /*1710*/  IMAD.U32 R3, RZ, RZ, UR13 ;  /* 0x0000000dff037e24 */ /* 0x000fe2000f8e00ff */
[C---:B------:R-:W-:Y:S01]  /*1720*/  ISETP.LT.OR P1, PT, R0.reuse, 0x1, P6 ;  /* 0x000000010000780c */ /* 0x040fe20003721670 */
[----:B------:R1:W-:Y:S01]  /*1730*/  STL.64 [R1+0xa0], R40 ;  /* 0x0000a02801007387 */ /* 0x0003e20000100a00 */
[----:B------:R-:W-:Y:S01]  /*1740*/  ISETP.LT.OR P0, PT, R0, 0x1, P4 ;  /* 0x000000010000780c */ /* 0x000fe20002701670 */
[----:B------:R-:W-:Y:S01]  /*1750*/  UIMAD UR4, UR13, UR5, UR4 ;  /* 0x000000050d0472a4 */ /* 0x000fe2000f8e0204 */
[----:B------:R-:W-:Y:S01]  /*1760*/  ISETP.GE.AND P5, PT, R18, c[0x0][0x1cc], PT ;  /* 0x0000730012007a0c */ /* 0x000fe20003fa6270 */
[----:B------:R-:W-:Y:S01]  /*1770*/  USHF.L.U32 UR6, UR6, 0x5, URZ ;  /* 0x0000000506067899 */ /* 0x000fe2000800063f */
[----:B------:R-:W-:Y:S01]  /*1780*/  IADD3 R42, R41, UR19, RZ ;  /* 0x00000013292a7c10 */ /* 0x000fe2000fffe0ff */
[----:B------:R-:W-:Y:S01]  /*1790*/  UIMAD UR7, UR7, UR18, URZ ;  /* 0x00000012070772a4 */ /* 0x000fe2000f8e023f */
[C---:B------:R-:W-:Y:S01]  /*17a0*/  ISETP.LT.OR P3, PT, R0.reuse, 0x1, P5 ;  /* 0x000000010000780c */ /* 0x040fe20002f61670 */
[----:B------:R-:W-:Y:S01]  /*17b0*/  USHF.L.U32 UR19, UR18, 0x5, URZ ;  /* 0x0000000512137899 */ /* 0x000fe2000800063f */
[C---:B------:R-:W-:Y:S01]  /*17c0*/  ISETP.LT.OR P4, PT, R0.reuse, 0x21, P4 ;  /* 0x000000210000780c */ /* 0x040fe20002781670 */
        /* <DEDUP_REMOVED lines=9> */
[C---:B------:R-:W-:Y:S01]  /*1860*/  ISETP.LT.OR P1, PT, R0.reuse, 0x1, P2 ;  /* 0x000000010000780c */ /* 0x040fe20001721670 */
[----:B------:R-:W-:Y:S01]  /*1870*/  UIADD3 UR20, -UR19, UR20, URZ ;  /* 0x0000001413147290 */ /* 0x000fe2000fffe13f */
[----:B------:R-:W-:Y:S01]  /*1880*/  ISETP.LT.OR P2, PT, R0, 0x21, P2 ;  /* 0x000000210000780c */ /* 0x000fe20001741670 */
[----:B------:R2:W-:Y:S01]  /*1890*/  LDGSTS.E.BYPASS.LTC128B.128 [R26+0xa080], [R6.64+0x80], !P0 ;  /* 0x0a080080061a7fae */ /* 0x0005e2000c101d50 */
[C---:B------:R-:W-:Y:S01]  /*18a0*/  LEA R13, P0, R12.reuse, R40, 0x5 ;  /* 0x000000280c0d7211 */ /* 0x040fe200078028ff */
[----:B------:R-:W-:Y:S01]  /*18b0*/  CS2R R108, SRZ ;  /* 0x00000000006c7805 */ /* 0x000fe2000001ff00 */
[----:B------:R-:W-:Y:S01]  /*18c0*/  CS2R R106, SRZ ;  /* 0x00000000006a7805 */ /* 0x000fe2000001ff00 */
[----:B------:R2:W-:Y:S01]  /*18d0*/  LDGSTS.E.BYPASS.LTC128B.128 [R26+0xc080], [R6.64+0x100], !P3 ;  /* 0x0c080100061a7fae */ /* 0x0005e2000d901d50 */
[----:B------:R-:W-:Y:S01]  /*18e0*/  LEA.HI.X R12, R12, R42, R16, 0x5, P0 ;  /* 0x0000002a0c0c7211 */ /* 0x000fe200000f2c10 */
[----:B------:R-:W-:Y:S01]  /*18f0*/  CS2R R104, SRZ ;  /* 0x0000000000687805 */ /* 0x000fe2000001ff00 */
[C---:B------:R-:W-:Y:S01]  /*1900*/  ISETP.LT.OR P0, PT, R0.reuse, 0x21, P6 ;  /* 0x000000210000780c */ /* 0x040fe20003701670 */
[----:B-1----:R-:W-:Y:S01]  /*1910*/  IMAD.WIDE.U32 R40, R3, c[0x0][0x218], R14 ;  /* 0x0000860003287a25 */ /* 0x002fe200078e000e */
[----:B------:R-:W-:Y:S01]  /*1920*/  ISETP.LT.OR P3, PT, R0, 0x21, P5 ;  /* 0x000000210000780c */ /* 0x000fe20002f61670 */
[----:B------:R2:W-:Y:S01]  /*1930*/  LDGSTS.E.BYPASS.LTC128B.128 [R26+0xe080], [R6.64+0x180], !P1 ;  /* 0x0e080180061a7fae */ /* 0x0005e2000c901d50 */
[----:B------:R-:W-:Y:S01]  /*1940*/  ISETP.GE.AND P1, PT, R2, c[0x0][0x19c], PT ;  /* 0x0000670002007a0c */ /* 0x000fe20003f26270 */
[----:B------:R-:W-:Y:S01]  /*1950*/  IMAD.MOV.U32 R14, RZ, RZ, R40 ;  /* 0x000000ffff0e7224 */ /* 0x000fe200078e0028 */
[----:B------:R-:W-:Y:S01]  /*1960*/  ISETP.GE.AND P5, PT, R17, c[0x0][0x19c], PT ;  /* 0x0000670011007a0c */ /* 0x000fe20003fa6270 */
[----:B------:R-:W-:Y:S01]  /*1970*/  STL [R1+0xbc], R42 ;  /* 0x0000bc2a01007387 */ /* 0x000fe20000100800 */
[----:B------:R-:W-:Y:S01]  /*1980*/  IADD3 R15, R41, UR4, RZ ;  /* 0x00000004290f7c10 */ /* 0x000fe2000fffe0ff */
[----:B------:R-:W-:Y:S01]  /*1990*/  ULDC.64 UR4, c[0x0][0x288] ;  /* 0x0000a20000047ab9 */ /* 0x000fe20000000a00 */
[----:B------:R-:W-:Y:S01]  /*19a0*/  CS2R R102, SRZ ;  /* 0x0000000000667805 */ /* 0x000fe2000001ff00 */
[----:B------:R-:W-:Y:S01]  /*19b0*/  STL.64 [R1+0x98], R40 ;  /* 0x0000982801007387 */ /* 0x000fe20000100a00 */
[----:B------:R-:W-:Y:S01]  /*19c0*/  UIMAD UR4, UR9, UR4, URZ ;  /* 0x00000004090472a4 */ /* 0x000fe2000f8e023f */
[----:B------:R-:W-:Y:S01]  /*19d0*/  CS2R R100, SRZ ;  /* 0x0000000000647805 */ /* 0x000fe2000001ff00 */
[----:B------:R-:W-:Y:S01]  /*19e0*/  CS2R R98, SRZ ;  /* 0x0000000000627805 */ /* 0x000fe2000001ff00 */
[----:B------:R1:W-:Y:S01]  /*19f0*/  LDGSTS.E.BYPASS.LTC128B.128 [R26+0x9080], [R10.64], !P0 ;  /* 0x090800000a1a7fae */ /* 0x0003e2000c101d50 */
[C---:B------:R-:W-:Y:S01]  /*1a00*/  ISETP.LT.OR P0, PT, R0.reuse, 0x1, P1 ;  /* 0x000000010000780c */ /* 0x040fe20000f01670 */
[----:B------:R-:W-:Y:S01]  /*1a10*/  UIMAD UR4, UR12, UR5, UR4 ;  /* 0x000000050c0472a4 */ /* 0x000fe2000f8e0204 */
[----:B------:R-:W-:Y:S01]  /*1a20*/  CS2R R96, SRZ ;  /* 0x0000000000607805 */ /* 0x000fe2000001ff00 */
[----:B------:R1:W-:Y:S01]  /*1a30*/  LDGSTS.E.BYPASS.LTC128B.128 [R26+0xb080], [R10.64+0x80], !P4 ;  /* 0x0b0800800a1a7fae */ /* 0x0003e2000e101d50 */
[C---:B------:R-:W-:Y:S01]  /*1a40*/  ISETP.LT.OR P4, PT, R0.reuse, 0x1, P5 ;  /* 0x000000010000780c */ /* 0x040fe20002f81670 */
[----:B------:R-:W-:Y:S01]  /*1a50*/  CS2R R94, SRZ ;  /* 0x00000000005e7805 */ /* 0x000fe2000001ff00 */
[----:B------:R-:W-:Y:S01]  /*1a60*/  ISETP.LT.OR P5, PT, R0, 0x21, P5 ;  /* 0x000000210000780c */ /* 0x000fe20002fa1670 */
[----:B------:R1:W-:Y:S01]  /*1a70*/  LDGSTS.E.BYPASS.LTC128B.128 [R26+0xd080], [R10.64+0x100], !P3 ;  /* 0x0d0801000a1a7fae */ /* 0x0003e2000d901d50 */
[----:B------:R-:W-:Y:S01]  /*1a80*/  ISETP.GE.AND P3, PT, R18, c[0x0][0x19c], PT ;  /* 0x0000670012007a0c */ /* 0x000fe20003f66270 */
[----:B------:R-:W-:Y:S01]  /*1a90*/  CS2R R92, SRZ ;  /* 0x00000000005c7805 */ /* 0x000fe2000001ff00 */
[----:B------:R-:W-:Y:S01]  /*1aa0*/  CS2R R90, SRZ ;  /* 0x00000000005a7805 */ /* 0x000fe2000001ff00 */
[----:B------:R1:W-:Y:S01]  /*1ab0*/  LDGSTS.E.BYPASS.LTC128B.128 [R26+0xf080], [R10.64+0x180], !P2 ;  /* 0x0f0801800a1a7fae */ /* 0x0003e2000d101d50 */
[----:B------:R-:W-:Y:S01]  /*1ac0*/  ISETP.GE.AND P2, PT, R19, c[0x0][0x19c], PT ;  /* 0x0000670013007a0c */ /* 0x000fe20003f46270 */
[----:B------:R-:W-:Y:S01]  /*1ad0*/  CS2R R88, SRZ ;  /* 0x0000000000587805 */ /* 0x000fe2000001ff00 */
[----:B--2---:R-:W-:Y:S01]  /*1ae0*/  IMAD.U32 R6, RZ, RZ, UR6 ;  /* 0x00000006ff067e24 */ /* 0x004fe2000f8e00ff */
[----:B------:R-:W0:Y:S01]  /*1af0*/  LDGDEPBAR ;  /* 0x00000000000079af */ /* 0x000e220000000000 */
[----:B------:R-:W-:Y:S01]  /*1b00*/  ISETP.LT.OR P6, PT, R0, 0x1, P3 ;  /* 0x000000010000780c */ /* 0x000fe20001fc1670 */
[----:B------:R-:W-:Y:S01]  /*1b10*/  CS2R R86, SRZ ;  /* 0x0000000000567805 */ /* 0x000fe2000001ff00 */
[----:B------:R-:W-:Y:S01]  /*1b20*/  IMAD.WIDE.U32 R6, R6, UR18, R14 ;  /* 0x0000001206067c25 */ /* 0x000fe2000f8e000e */
[----:B------:R2:W-:Y:S01]  /*1b30*/  LDGSTS.E.BYPASS.LTC128B.128 [R26+0x80], [R4.64], !P0 ;  /* 0x00080000041a7fae */ /* 0x0005e2000c101d50 */
[C---:B------:R-:W-:Y:S01]  /*1b40*/  ISETP.LT.OR P3, PT, R0.reuse, 0x21, P3 ;  /* 0x000000210000780c */ /* 0x040fe20001f61670 */
[----:B------:R-:W-:Y:S01]  /*1b50*/  CS2R R84, SRZ ;  /* 0x0000000000547805 */ /* 0x000fe2000001ff00 */
[----:B------:R-:W-:Y:S01]  /*1b60*/  CS2R R82, SRZ ;  /* 0x0000000000527805 */ /* 0x000fe2000001ff00 */
[----:B------:R-:W-:Y:S01]  /*1b70*/  IADD3 R3, R7, UR7, RZ ;  /* 0x0000000707037c10 */ /* 0x000fe2000fffe0ff */
[----:B------:R2:W-:Y:S01]  /*1b80*/  LDGSTS.E.BYPASS.LTC128B.128 [R26+0x2080], [R4.64+0x80], !P4 ;  /* 0x02080080041a7fae */ /* 0x0005e2000e101d50 */
[C---:B------:R-:W-:Y:S01]  /*1b90*/  ISETP.LT.OR P4, PT, R0.reuse, 0x1, P2 ;  /* 0x000000010000780c */ /* 0x040fe20001781670 */
[----:B------:R-:W-:Y:S01]  /*1ba0*/  ULDC.64 UR6, c[0x0][0x270] ;  /* 0x00009c0000067ab9 */ /* 0x000fe20000000a00 */
[----:B------:R-:W-:Y:S01]  /*1bb0*/  ISETP.LT.OR P2, PT, R0, 0x21, P2 ;  /* 0x000000210000780c */ /* 0x000fe20001741670 */
[----:B------:R3:W-:Y:S01]  /*1bc0*/  STL.64 [R1+0x80], R14 ;  /* 0x0000800e01007387 */ /* 0x0007e20000100a00 */
[----:B------:R-:W-:Y:S01]  /*1bd0*/  UIMAD UR6, UR9, UR6, URZ ;  /* 0x00000006090672a4 */ /* 0x000fe2000f8e023f */
[----:B------:R-:W-:Y:S01]  /*1be0*/  CS2R R80, SRZ ;  /* 0x0000000000507805 */ /* 0x000fe2000001ff00 */
[----:B------:R-:W-:Y:S01]  /*1bf0*/  CS2R R78, SRZ ;  /* 0x00000000004e7805 */ /* 0x000fe2000001ff00 */
[----:B------:R2:W-:Y:S01]  /*1c00*/  LDGSTS.E.BYPASS.LTC128B.128 [R26+0x4080], [R4.64+0x100], !P6 ;  /* 0x04080100041a7fae */ /* 0x0005e2000f101d50 */
[----:B------:R-:W-:Y:S01]  /*1c10*/  UIMAD UR6, UR12, UR7, UR6 ;  /* 0x000000070c0672a4 */ /* 0x000fe2000f8e0206 */
[----:B------:R-:W-:Y:S01]  /*1c20*/  CS2R R76, SRZ ;  /* 0x00000000004c7805 */ /* 0x000fe2000001ff00 */
[----:B------:R-:W-:Y:S01]  /*1c30*/  CS2R R74, SRZ ;  /* 0x00000000004a7805 */ /* 0x000fe2000001ff00 */
[----:B------:R-:W-:Y:S01]  /*1c40*/  CS2R R72, SRZ ;  /* 0x0000000000487805 */ /* 0x000fe2000001ff00 */
[----:B------:R-:W-:Y:S01]  /*1c50*/  CS2R R70, SRZ ;  /* 0x0000000000467805 */ /* 0x000fe2000001ff00 */
[----:B-1----:R-:W-:Y:S01]  /*1c60*/  LEA R10, P0, R6, c[0x0][0x1f0], 0x1 ;  /* 0x00007c00060a7a11 */ /* 0x002fe200078008ff */
[----:B------:R2:W-:Y:S01]  /*1c70*/  LDGSTS.E.BYPASS.LTC128B.128 [R26+0x6080], [R4.64+0x180], !P4 ;  /* 0x06080180041a7fae */ /* 0x0005e2000e101d50 */
[----:B------:R-:W-:Y:S01]  /*1c80*/  LOP3.LUT P4, RZ, R20, 0x4, RZ, 0xc0, !PT ;  /* 0x0000000414ff7812 */ /* 0x000fe2000788c0ff */
[----:B------:R-:W-:Y:S01]  /*1c90*/  CS2R R68, SRZ ;  /* 0x0000000000447805 */ /* 0x000fe2000001ff00 */
[----:B------:R-:W-:Y:S01]  /*1ca0*/  LEA.HI.X R11, R6, c[0x0][0x1f4], R3, 0x1, P0 ;  /* 0x00007d00060b7a11 */ /* 0x000fe200000f0c03 */
[----:B------:R-:W-:Y:S01]  /*1cb0*/  IMAD R3, R22, 0x800, R23 ;  /* 0x0000080016037824 */ /* 0x000fe200078e0217 */
[----:B------:R-:W-:Y:S01]  /*1cc0*/  ISETP.LT.OR P0, PT, R0, 0x21, P1 ;  /* 0x000000210000780c */ /* 0x000fe20000f01670 */
[----:B------:R-:W-:Y:S01]  /*1cd0*/  IMAD.SHL.U32 R0, R20, 0x40, RZ ;  /* 0x0000004014007824 */ /* 0x000fe200078e00ff */
[C---:B------:R-:W-:Y:S01]  /*1ce0*/  LEA R6, P1, R13.reuse, c[0x0][0x160], 0x1 ;  /* 0x000058000d067a11 */ /* 0x040fe200078208ff */
[----:B------:R-:W-:Y:S01]  /*1cf0*/  CS2R R66, SRZ ;  /* 0x0000000000427805 */ /* 0x000fe2000001ff00 */
[----:B------:R-:W-:Y:S01]  /*1d00*/  CS2R R64, SRZ ;  /* 0x0000000000407805 */ /* 0x000fe2000001ff00 */
[----:B------:R-:W-:Y:S01]  /*1d10*/  CS2R R62, SRZ ;  /* 0x00000000003e7805 */ /* 0x000fe2000001ff00 */
[----:B------:R-:W-:Y:S01]  /*1d20*/  LEA.HI.X R7, R13, c[0x0][0x164], R12, 0x1, P1 ;  /* 0x000059000d077a11 */ /* 0x000fe200008f0c0c */
[----:B------:R-:W-:Y:S01]  /*1d30*/  CS2R R60, SRZ ;  /* 0x00000000003c7805 */ /* 0x000fe2000001ff00 */
[----:B------:R-:W-:Y:S01]  /*1d40*/  LOP3.LUT R12, R0, 0x1c0, RZ, 0xc0, !PT ;  /* 0x000001c0000c7812 */ /* 0x000fe200078ec0ff */
[----:B------:R-:W-:Y:S01]  /*1d50*/  CS2R R58, SRZ ;  /* 0x00000000003a7805 */ /* 0x000fe2000001ff00 */
[----:B------:R-:W-:Y:S01]  /*1d60*/  LOP3.LUT P1, RZ, R20, 0x2, RZ, 0xc0, !PT ;  /* 0x0000000214ff7812 */ /* 0x000fe2000782c0ff */
[----:B------:R-:W-:Y:S01]  /*1d70*/  CS2R R56, SRZ ;  /* 0x0000000000387805 */ /* 0x000fe2000001ff00 */
[----:B------:R-:W-:Y:S01]  /*1d80*/  LOP3.LUT R0, R12, 0x8, R35, 0xf8, !PT ;  /* 0x000000080c007812 */ /* 0x000fe200078ef823 */
[----:B------:R1:W-:Y:S01]  /*1d90*/  LDGSTS.E.BYPASS.LTC128B.128 [R26+0x1080], [R8.64], !P0 ;  /* 0x01080000081a7fae */ /* 0x0003e2000c101d50 */
[----:B------:R-:W-:Y:S01]  /*1da0*/  SHF.R.U32.HI R13, RZ, 0x3, R12 ;  /* 0x00000003ff0d7819 */ /* 0x000fe2000001160c */
[----:B------:R-:W-:Y:S01]  /*1db0*/  CS2R R54, SRZ ;  /* 0x0000000000367805 */ /* 0x000fe2000001ff00 */
[----:B------:R-:W-:Y:S01]  /*1dc0*/  ISETP.LT.AND P0, PT, R38, UR20, PT ;  /* 0x0000001426007c0c */ /* 0x000fe2000bf01270 */
[----:B------:R1:W-:Y:S01]  /*1dd0*/  LDGSTS.E.BYPASS.LTC128B.128 [R26+0x3080], [R8.64+0x80], !P5 ;  /* 0x03080080081a7fae */ /* 0x0003e2000e901d50 */
[----:B------:R-:W-:Y:S01]  /*1de0*/  LOP3.LUT R0, R0, R13, RZ, 0x3c, !PT ;  /* 0x0000000d00007212 */ /* 0x000fe200078e3cff */
[----:B------:R-:W-:Y:S01]  /*1df0*/  CS2R R52, SRZ ;  /* 0x0000000000347805 */ /* 0x000fe2000001ff00 */
[C---:B------:R-:W-:Y:S01]  /*1e00*/  ISETP.GE.OR P5, PT, R2.reuse, c[0x0][0x16c], !P0 ;  /* 0x00005b0002007a0c */ /* 0x040fe200047a6670 */
[----:B------:R1:W-:Y:S01]  /*1e10*/  LDGSTS.E.BYPASS.LTC128B.128 [R26+0x5080], [R8.64+0x100], !P3 ;  /* 0x05080100081a7fae */ /* 0x0003e2000d901d50 */
[C---:B------:R-:W-:Y:S01]  /*1e20*/  ISETP.GE.AND P3, PT, R2.reuse, c[0x0][0x1fc], PT ;  /* 0x00007f0002007a0c */ /* 0x040fe20003f66270 */
[----:B--2---:R-:W-:Y:S01]  /*1e30*/  IMAD.MOV.U32 R4, RZ, RZ, R30 ;  /* 0x000000ffff047224 */ /* 0x004fe200078e001e */
[C---:B------:R-:W-:Y:S01]  /*1e40*/  ISETP.GE.OR P6, PT, R2.reuse, c[0x0][0x1fc], !P0 ;  /* 0x00007f0002007a0c */ /* 0x040fe200047c6670 */
[----:B------:R1:W-:Y:S01]  /*1e50*/  LDGSTS.E.BYPASS.LTC128B.128 [R26+0x7080], [R8.64+0x180], !P2 ;  /* 0x07080180081a7fae */ /* 0x0003e2000d101d50 */
[----:B------:R-:W-:Y:S01]  /*1e60*/  ISETP.GE.AND P2, PT, R2, c[0x0][0x16c], PT ;  /* 0x00005b0002007a0c */ /* 0x000fe20003f46270 */
[----:B------:R-:W-:Y:S01]  /*1e70*/  IMAD.IADD R2, R3, 0x1, R0 ;  /* 0x0000000103027824 */ /* 0x000fe200078e0200 */
[----:B------:R-:W-:Y:S01]  /*1e80*/  SHF.R.S32.HI R0, RZ, 0x1f, R21 ;  /* 0x0000001fff007819 */ /* 0x000fe20000011415 */
[----:B------:R-:W0:Y:S01]  /*1e90*/  LDGDEPBAR ;  /* 0x00000000000079af */ /* 0x000e220000000000 */
[----:B------:R-:W-:Y:S01]  /*1ea0*/  IMAD.MOV.U32 R3, RZ, RZ, 0x40 ;  /* 0x00000040ff037424 */ /* 0x000fe200078e00ff */
[----:B------:R-:W-:Y:S01]  /*1eb0*/  IADD3 R5, R31, UR4, RZ ;  /* 0x000000041f057c10 */ /* 0x000fe2000fffe0ff */
[----:B------:R-:W-:Y:S01]  /*1ec0*/  IMAD.SHL.U32 R38, R2, 0x2, RZ ;  /* 0x0000000202267824 */ /* 0x000fe200078e00ff */
[----:B---3--:R-:W-:Y:S01]  /*1ed0*/  LEA.HI R14, R0, R21, RZ, 0x2 ;  /* 0x00000015000e7211 */ /* 0x008fe200078f10ff */
[----:B------:R-:W-:Y:S01]  /*1ee0*/  ULDC.64 UR4, c[0x0][0x278] ;  /* 0x00009e0000047ab9 */ /* 0x000fe20000000a00 */
[----:B------:R-:W-:Y:S01]  /*1ef0*/  SEL R0, R148, 0xffffffe0, !P1 ;  /* 0xffffffe094007807 */ /* 0x000fe20004800000 */
[----:B------:R-:W-:Y:S01]  /*1f00*/  UIMAD UR4, UR8, UR4, URZ ;  /* 0x00000004080472a4 */ /* 0x000fe2000f8e023f */
[----:B------:R-:W-:Y:S01]  /*1f10*/  SEL R2, R3, 0xffffffc0, !P4 ;  /* 0xffffffc003027807 */ /* 0x000fe20006000000 */
[----:B------:R-:W-:Y:S01]  /*1f20*/  IMAD.U32 R3, RZ, RZ, UR13 ;  /* 0x0000000dff037e24 */ /* 0x000fe2000f8e00ff */
[----:B------:R-:W-:Y:S01]  /*1f30*/  ISETP.GE.OR P4, PT, R17, c[0x0][0x16c], !P0 ;  /* 0x00005b0011007a0c */ /* 0x000fe20004786670 */
[----:B------:R-:W-:Y:S01]  /*1f40*/  IMAD.IADD R20, R38, 0x1, R0 ;  /* 0x0000000126147824 */ /* 0x000fe200078e0200 */
[----:B------:R-:W-:Y:S01]  /*1f50*/  ISETP.GE.OR P1, PT, R18, c[0x0][0x16c], !P0 ;  /* 0x00005b0012007a0c */ /* 0x000fe20004726670 */
[----:B------:R-:W-:Y:S01]  /*1f60*/  IMAD.IADD R16, R38, 0x1, R2 ;  /* 0x0000000126107824 */ /* 0x000fe200078e0202 */
[----:B------:R-:W-:Y:S01]  /*1f70*/  STL [R1+0x28], R38 ;  /* 0x0000282601007387 */ /* 0x000fe20000100800 */
[----:B------:R-:W-:Y:S01]  /*1f80*/  IMAD.IADD R15, R2, 0x1, R20 ;  /* 0x00000001020f7824 */ /* 0x000fe200078e0214 */
[----:B------:R-:W-:Y:S01]  /*1f90*/  UIMAD UR5, UR13, UR5, UR4 ;  /* 0x000000050d0572a4 */ /* 0x000fe2000f8e0204 */
[----:B------:R-:W-:Y:S01]  /*1fa0*/  IMAD.U32 R0, RZ, RZ, UR13 ;  /* 0x0000000dff007e24 */ /* 0x000fe2000f8e00ff */
[----:B------:R-:W-:Y:S01]  /*1fb0*/  STL [R1+0x2c], R20 ;  /* 0x00002c1401007387 */ /* 0x000fe20000100800 */
[----:B------:R-:W-:Y:S01]  /*1fc0*/  LOP3.LUT R14, R14, 0x1ffffffc, RZ, 0xc0, !PT ;  /* 0x1ffffffc0e0e7812 */ /* 0x000fe200078ec0ff */
[----:B------:R-:W-:Y:S01]  /*1fd0*/  CS2R R50, SRZ ;  /* 0x0000000000327805 */ /* 0x000fe2000001ff00 */
[----:B------:R-:W-:Y:S01]  /*1fe0*/  IMAD.WIDE.U32 R150, R0, c[0x0][0x240], R24 ;  /* 0x0000900000967a25 */ /* 0x000fe200078e0018 */
[----:B------:R-:W-:Y:S01]  /*1ff0*/  SEL R25, RZ, 0x1, P2 ;  /* 0x00000001ff197807 */ /* 0x000fe20001000000 */
[----:B------:R-:W-:Y:S01]  /*2000*/  STL [R1+0x34], R16 ;  /* 0x0000341001007387 */ /* 0x000fe20000100800 */
[----:B------:R-:W-:-:S04]  /*2010*/  DEPBAR.LE SB0, 0x1 ;  /* 0x000080400000791a */ /* 0x000fc80000000000 */
[----:B------:R-:W-:Y:S01]  /*2020*/  BAR.SYNC.DEFER_BLOCKING 0x0 ;  /* 0x0000000000007b1d */ /* 0x000fe20000010000 */
[----:B-1----:R-:W-:Y:S01]  /*2030*/  IADD3 R9, R29, UR6, RZ ;  /* 0x000000061d097c10 */ /* 0x002fe2000fffe0ff */
[----:B------:R-:W-:Y:S01]  /*2040*/  IMAD.MOV.U32 R8, RZ, RZ, R28 ;  /* 0x000000ffff087224 */ /* 0x000fe200078e001c */
[----:B------:R-:W-:Y:S01]  /*2050*/  ISETP.GE.AND P2, PT, R19, c[0x0][0x16c], PT ;  /* 0x00005b0013007a0c */ /* 0x000fe20003f46270 */
[----:B------:R-:W-:Y:S01]  /*2060*/  USHF.R.S32.HI UR6, URZ, 0x1f, UR19 ;  /* 0x0000001f3f067899 */ /* 0x000fe20008011413 */
[----:B------:R-:W-:Y:S01]  /*2070*/  LOP3.LUT R0, R34, 0xfffffff0, RZ, 0xc0, !PT ;  /* 0xfffffff022007812 */ /* 0x000fe200078ec0ff */
[----:B------:R-:W-:Y:S01]  /*2080*/  STL [R1+0x30], R15 ;  /* 0x0000300f01007387 */ /* 0x000fe20000100800 */
[----:B------:R-:W-:Y:S01]  /*2090*/  IMAD.IADD R21, R21, 0x1, -R14 ;  /* 0x0000000115157824 */ /* 0x000fe200078e0a0e */
[----:B------:R-:W-:Y:S01]  /*20a0*/  LOP3.LUT R14, R27, 0xffffffe0, RZ, 0xc0, !PT ;  /* 0xffffffe01b0e7812 */ /* 0x000fe200078ec0ff */
[----:B------:R-:W-:Y:S01]  /*20b0*/  CS2R R48, SRZ ;  /* 0x0000000000307805 */ /* 0x000fe2000001ff00 */
[----:B------:R-:W-:Y:S01]  /*20c0*/  IMAD.IADD R0, R152, 0x1, -R0 ;  /* 0x0000000198007824 */ /* 0x000fe200078e0a00 */
[----:B------:R-:W-:Y:S01]  /*20d0*/  STL.64 [R1+0xb0], R150 ;  /* 0x0000b09601007387 */ /* 0x000fe20000100a00 */
[----:B------:R-:W-:Y:S01]  /*20e0*/  SEL R24, RZ, 0x1, P3 ;  /* 0x00000001ff187807 */ /* 0x000fe20001800000 */
[----:B------:R-:W-:Y:S01]  /*20f0*/  CS2R R46, SRZ ;  /* 0x00000000002e7805 */ /* 0x000fe2000001ff00 */
[----:B------:R-:W-:Y:S01]  /*2100*/  ISETP.GE.AND P3, PT, R18, c[0x0][0x1fc], PT ;  /* 0x00007f0012007a0c */ /* 0x000fe20003f66270 */
[----:B------:R-:W-:Y:S01]  /*2110*/  CS2R R44, SRZ ;  /* 0x00000000002c7805 */ /* 0x000fe2000001ff00 */
[----:B------:R-:W-:Y:S01]  /*2120*/  CS2R R42, SRZ ;  /* 0x00000000002a7805 */ /* 0x000fe2000001ff00 */
[----:B------:R-:W-:Y:S01]  /*2130*/  CS2R R40, SRZ ;  /* 0x0000000000287805 */ /* 0x000fe2000001ff00 */
[----:B------:R-:W-:Y:S01]  /*2140*/  CS2R R30, SRZ ;  /* 0x00000000001e7805 */ /* 0x000fe2000001ff00 */
[----:B------:R-:W-:-:S02]  /*2150*/  ULDC UR7, c[0x0][0x198] ;  /* 0x0000660000077ab9 */ /* 0x000fc40000000800 */
[----:B------:R-:W-:Y:S01]  /*2160*/  ULDC UR9, c[0x0][0x168] ;  /* 0x00005a0000097ab9 */ /* 0x000fe20000000800 */
[----:B------:R-:W1:Y:S04]  /*2170*/  LDSM.16.M88.4 R164, [R38+0x8080] ;  /* 0x0080800026a4783b */ /* 0x000e680000000200 */
[----:B------:R-:W2:Y:S04]  /*2180*/  LDSM.16.M88.4 R168, [R20+0x8080] ;  /* 0x0080800014a8783b */ /* 0x000ea80000000200 */
        /* <DEDUP_REMOVED lines=13> */
[----:B------:R2:W1:Y:S04]  /*2260*/  LDSM.16.M88.4 R224, [R15+0xe080] ;  /* 0x00e080000fe0783b */ /* 0x0004680000000200 */
[----:B------:R-:W-:Y:S01]  /*2270*/  BAR.SYNC.DEFER_BLOCKING 0x0 ;  /* 0x0000000000007b1d */ /* 0x000fe20000010000 */
[----:B-----5:R-:W-:Y:S01]  /*2280*/  IMAD.WIDE.U32 R38, R3, c[0x0][0x278], R8 ;  /* 0x00009e0003267a25 */ /* 0x020fe200078e0008 */
[----:B------:R-:W-:-:S03]  /*2290*/  SHF.R.S32.HI R8, RZ, 0x1f, R0 ;  /* 0x0000001fff087819 */ /* 0x000fc60000011400 */
[----:B------:R-:W-:Y:S01]  /*22a0*/  IMAD.U32 R9, RZ, RZ, UR13 ;  /* 0x0000000dff097e24 */ /* 0x000fe2000f8e00ff */
[----:B------:R-:W-:Y:S01]  /*22b0*/  LEA.HI R8, R8, R0, RZ, 0x3 ;  /* 0x0000000008087211 */ /* 0x000fe200078f18ff */
[----:B------:R5:W-:Y:S02]  /*22c0*/  STL.64 [R1+0x90], R38 ;  /* 0x0000902601007387 */ /* 0x000be40000100a00 */
[----:B------:R-:W-:Y:S01]  /*22d0*/  IMAD.WIDE.U32 R28, R9, c[0x0][0x290], R4 ;  /* 0x0000a400091c7a25 */ /* 0x000fe200078e0004 */
[----:B------:R-:W-:Y:S02]  /*22e0*/  LOP3.LUT R9, R8, 0xfffffff8, RZ, 0xc0, !PT ;  /* 0xfffffff808097812 */ /* 0x000fe400078ec0ff */
[----:B--2---:R-:W-:Y:S01]  /*22f0*/  IADD3 R15, R39, UR5, RZ ;  /* 0x00000005270f7c10 */ /* 0x004fe2000fffe0ff */
[----:B------:R-:W-:Y:S01]  /*2300*/  IMAD.SHL.U32 R5, R33, 0x10, RZ ;  /* 0x0000001021057824 */ /* 0x000fe200078e00ff */
[----:B------:R-:W-:Y:S01]  /*2310*/  ULDC.64 UR4, c[0x0][0x290] ;  /* 0x0000a40000047ab9 */ /* 0x000fe20000000a00 */
[----:B------:R-:W-:Y:S01]  /*2320*/  IMAD.IADD R0, R0, 0x1, -R9 ;  /* 0x0000000100007824 */ /* 0x000fe200078e0a09 */
[----:B------:R-:W-:Y:S01]  /*2330*/  UIMAD UR4, UR8, UR4, URZ ;  /* 0x00000004080472a4 */ /* 0x000fe2000f8e023f */
[----:B------:R-:W-:Y:S01]  /*2340*/  @!PT LDS RZ, [RZ] ;  /* 0x00000000fffff984 */ /* 0x000fe20000000800 */
[----:B------:R-:W-:Y:S01]  /*2350*/  @!PT LDS RZ, [RZ] ;  /* 0x00000000fffff984 */ /* 0x000fe20000000800 */
[----:B------:R-:W-:Y:S01]  /*2360*/  @!PT LDS RZ, [RZ] ;  /* 0x00000000fffff984 */ /* 0x000fe20000000800 */
[----:B------:R2:W-:Y:S01]  /*2370*/  LDGSTS.E.BYPASS.LTC128B.128 [R26+0x8080], [R6.64], !P5 ;  /* 0x08080000061a7fae */ /* 0x0005e2000e901d50 */
[----:B------:R-:W-:-:S02]  /*2380*/  ISETP.GE.OR P5, PT, R19, c[0x0][0x16c], !P0 ;  /* 0x00005b0013007a0c */ /* 0x000fc400047a6670 */
[----:B------:R-:W-:Y:S01]  /*2390*/  LOP3.LUT R12, R12, 0x10, R5, 0xf8, !PT ;  /* 0x000000100c0c7812 */ /* 0x000fe200078ef805 */
[----:B------:R2:W-:Y:S01]  /*23a0*/  LDGSTS.E.BYPASS.LTC128B.128 [R26+0x9080], [R6.64+0x80], !P4 ;  /* 0x09080080061a7fae */ /* 0x0005e2000e101d50 */
[C---:B------:R-:W-:Y:S01]  /*23b0*/  ISETP.GE.AND P4, PT, R17.reuse, c[0x0][0x16c], PT ;  /* 0x00005b0011007a0c */ /* 0x040fe20003f86270 */
[----:B------:R-:W-:Y:S02]  /*23c0*/  UIMAD UR4, UR13, UR5, UR4 ;  /* 0x000000050d0472a4 */ /* 0x000fe4000f8e0204 */
[----:B------:R2:W-:Y:S01]  /*23d0*/  LDGSTS.E.BYPASS.LTC128B.128 [R26+0xa080], [R6.64+0x100], !P1 ;  /* 0x0a080100061a7fae */ /* 0x0005e2000c901d50 */
[----:B------:R-:W-:Y:S02]  /*23e0*/  ISETP.GT.AND P1, PT, R152, 0x7, PT ;  /* 0x000000079800780c */ /* 0x000fe40003f24270 */
[----:B------:R-:W-:Y:S01]  /*23f0*/  SEL R20, RZ, 0xffffffff, P4 ;  /* 0xffffffffff147807 */ /* 0x000fe20002000000 */
[----:B------:R1:W-:Y:S01]  /*2400*/  STL [R1+0xac], R15 ;  /* 0x0000ac0f01007387 */ /* 0x0003e20000100800 */
[----:B------:R-:W-:-:S03]  /*2410*/  ISETP.GE.AND P4, PT, R17, c[0x0][0x1fc], PT ;  /* 0x00007f0011007a0c */ /* 0x000fc60003f86270 */
[----:B------:R2:W-:Y:S01]  /*2420*/  LDGSTS.E.BYPASS.LTC128B.128 [R26+0xb080], [R6.64+0x180], !P5 ;  /* 0x0b080180061a7fae */ /* 0x0005e2000e901d50 */
[----:B------:R-:W-:Y:S02]  /*2430*/  ISETP.GE.AND P5, PT, R18, c[0x0][0x16c], PT ;  /* 0x00005b0012007a0c */ /* 0x000fe40003fa6270 */
[----:B------:R-:W-:Y:S01]  /*2440*/  SEL R16, RZ, 0xffffffff, P4 ;  /* 0xffffffffff107807 */ /* 0x000fe20002000000 */
[----:B------:R-:W-:Y:S01]  /*2450*/  STL.64 [R1+0x88], R28 ;  /* 0x0000881c01007387 */ /* 0x000fe20000100a00 */
[----:B------:R-:W-:Y:S02]  /*2460*/  SEL R23, RZ, 0x4, P5 ;  /* 0x00000004ff177807 */ /* 0x000fe40002800000 */
[----:B------:R-:W-:Y:S02]  /*2470*/  ISETP.GE.OR P5, PT, R17, c[0x0][0x1fc], !P0 ;  /* 0x00007f0011007a0c */ /* 0x000fe400047a6670 */
[----:B------:R-:W-:Y:S02]  /*2480*/  SEL R17, RZ, 0x8, P2 ;  /* 0x00000008ff117807 */ /* 0x000fe40001000000 */
[----:B------:R-:W-:-:S02]  /*2490*/  @!P1 IADD3 R3, P2, R38, UR19, RZ ;  /* 0x0000001326039c10 */ /* 0x000fc4000ff5e0ff */
[----:B------:R-:W-:Y:S01]  /*24a0*/  ISETP.GE.OR P4, PT, R18, c[0x0][0x1fc], !P0 ;  /* 0x00007f0012007a0c */ /* 0x000fe20004786670 */
[----:B-----5:R-:W-:Y:S01]  /*24b0*/  CS2R R38, SRZ ;  /* 0x0000000000267805 */ /* 0x020fe2000001ff00 */
[----:B------:R-:W-:Y:S02]  /*24c0*/  ISETP.GE.OR P0, PT, R19, c[0x0][0x1fc], !P0 ;  /* 0x00007f0013007a0c */ /* 0x000fe40004706670 */
[----:B--2---:R-:W-:Y:S01]  /*24d0*/  @!P1 IADD3.X R7, R15, UR6, RZ, P2, !PT ;  /* 0x000000060f079c10 */ /* 0x004fe200097fe4ff */
[----:B-1----:R-:W-:Y:S01]  /*24e0*/  IMAD.SHL.U32 R15, R22, 0x20, RZ ;  /* 0x00000020160f7824 */ /* 0x002fe200078e00ff */
[----:B------:R-:W-:-:S04]  /*24f0*/  @!P1 LEA R6, P2, R3, c[0x0][0x258], 0x2 ;  /* 0x0000960003069a11 */ /* 0x000fc800078410ff */
        /* <DEDUP_REMOVED lines=21> */
[----:B------:R5:W-:Y:S01]  /*2650*/  LDGSTS.E.BYPASS.LTC128B.128 [R26+0x10080], [R10.64], !P6 ;  /* 0x100800000a1a7fae */ /* 0x000be2000f101d50 */
[C---:B------:R-:W-:Y:S01]  /*2660*/  LOP3.LUT P6, RZ, R0.reuse, 0x2, RZ, 0xc0, !PT ;  /* 0x0000000200ff7812 */ /* 0x040fe200078cc0ff */
[----:B------:R-:W-:-:S02]  /*2670*/  IMAD.SHL.U32 R0, R0, 0x40, RZ ;  /* 0x0000004000007824 */ /* 0x000fc400078e00ff */
[----:B------:R-:W-:Y:S03]  /*2680*/  STL [R1+0xa8], R19 ;  /* 0x0000a81301007387 */ /* 0x000fe60000100800 */
[----:B------:R-:W-:Y:S01]  /*2690*/  LOP3.LUT R0, R0, 0x1c0, RZ, 0xc0, !PT ;  /* 0x000001c000007812 */ /* 0x000fe200078ec0ff */
[----:B------:R5:W-:Y:S04]  /*26a0*/  LDGSTS.E.BYPASS.LTC128B.128 [R26+0x11080], [R10.64+0x80], !P5 ;  /* 0x110800800a1a7fae */ /* 0x000be8000e901d50 */
[----:B------:R5:W-:Y:S01]  /*26b0*/  LDGSTS.E.BYPASS.LTC128B.128 [R26+0x12080], [R10.64+0x100], !P4 ;  /* 0x120801000a1a7fae */ /* 0x000be2000e101d50 */
[----:B-1----:R-:W-:Y:S02]  /*26c0*/  LOP3.LUT R5, R12, 0x8, R35, 0xf8, !PT ;  /* 0x000000080c057812 */ /* 0x002fe400078ef823 */
[----:B------:R-:W-:Y:S01]  /*26d0*/  CS2R R34, SRZ ;  /* 0x0000000000227805 */ /* 0x000fe2000001ff00 */
[----:B------:R5:W-:Y:S01]  /*26e0*/  LDGSTS.E.BYPASS.LTC128B.128 [R26+0x13080], [R10.64+0x180], !P0 ;  /* 0x130801800a1a7fae */ /* 0x000be2000c101d50 */
[----:B------:R-:W-:Y:S01]  /*26f0*/  LOP3.LUT R9, R5, R13, RZ, 0x3c, !PT ;  /* 0x0000000d05097212 */ /* 0x000fe200078e3cff */
[----:B------:R-:W-:Y:S01]  /*2700*/  IMAD.SHL.U32 R5, R20, 0x2, RZ ;  /* 0x0000000214057824 */ /* 0x000fe200078e00ff */
[----:B--2---:R-:W-:Y:S01]  /*2710*/  SEL R7, RZ, 0x8, P2 ;  /* 0x00000008ff077807 */ /* 0x004fe20001000000 */
[----:B------:R-:W-:Y:S01]  /*2720*/  IMAD.SHL.U32 R6, R16, 0x2, RZ ;  /* 0x0000000210067824 */ /* 0x000fe200078e00ff */
[----:B------:R-:W-:Y:S01]  /*2730*/  IADD3 R3, P2, R28, UR19, RZ ;  /* 0x000000131c037c10 */ /* 0x000fe2000ff5e0ff */
[----:B------:R-:W-:Y:S01]  /*2740*/  CS2R R20, SRZ ;  /* 0x0000000000147805 */ /* 0x000fe2000001ff00 */
[----:B------:R-:W-:Y:S01]  /*2750*/  LOP3.LUT R5, R5, 0x2, R25, 0xe2, !PT ;  /* 0x0000000205057812 */ /* 0x000fe200078ee219 */
[----:B------:R-:W-:Y:S01]  /*2760*/  CS2R R28, SRZ ;  /* 0x00000000001c7805 */ /* 0x000fe2000001ff00 */
[----:B------:R-:W-:Y:S01]  /*2770*/  IADD3.X R4, R19, UR6, RZ, P2, !PT ;  /* 0x0000000613047c10 */ /* 0x000fe200097fe4ff */
[----:B------:R-:W-:Y:S01]  /*2780*/  ULDC UR6, c[0x0][0x168] ;  /* 0x00005a0000067ab9 */ /* 0x000fe20000000800 */
[----:B------:R-:W-:-:S02]  /*2790*/  LEA R12, P2, R3, c[0x0][0x280], 0x2 ;  /* 0x0000a000030c7a11 */ /* 0x000fc400078410ff */
[----:B------:R-:W-:Y:S02]  /*27a0*/  LOP3.LUT R6, R6, 0x2, R24, 0xe2, !PT ;  /* 0x0000000206067812 */ /* 0x000fe400078ee218 */
[----:B------:R-:W-:Y:S01]  /*27b0*/  LEA.HI.X R13, R3, c[0x0][0x284], R4, 0x2, P2 ;  /* 0x0000a100030d7a11 */ /* 0x000fe200010f1404 */
[----:B------:R-:W-:Y:S01]  /*27c0*/  IMAD.SHL.U32 R4, R22, 0x8, RZ ;  /* 0x0000000816047824 */ /* 0x000fe200078e00ff */
[----:B------:R-:W-:Y:S01]  /*27d0*/  LOP3.LUT R3, R17, R5, R23, 0xfe, !PT ;  /* 0x0000000511037212 */ /* 0x000fe200078efe17 */
[----:B------:R-:W-:Y:S01]  /*27e0*/  IMAD.SHL.U32 R5, R32, 0x8, RZ ;  /* 0x0000000820057824 */ /* 0x000fe200078e00ff */
[----:B------:R-:W-:Y:S01]  /*27f0*/  LOP3.LUT R6, R7, R6, R14, 0xfe, !PT ;  /* 0x0000000607067212 */ /* 0x000fe200078efe0e */
[----:B------:R-:W-:Y:S01]  /*2800*/  CS2R R32, SRZ ;  /* 0x0000000000207805 */ /* 0x000fe2000001ff00 */
[----:B------:R-:W-:Y:S01]  /*2810*/  ISETP.GE.AND P2, PT, R152, 0x8, PT ;  /* 0x000000089800780c */ /* 0x000fe20003f46270 */
[----:B------:R1:W-:Y:S01]  /*2820*/  STL [R1+0x64], R3 ;  /* 0x0000640301007387 */ /* 0x0003e20000100800 */
[C---:B------:R-:W-:Y:S01]  /*2830*/  LOP3.LUT R5, R0.reuse, 0x38, R5, 0xf8, !PT ;  /* 0x0000003800057812 */ /* 0x040fe200078ef805 */
[----:B------:R-:W-:Y:S01]  /*2840*/  CS2R R24, SRZ ;  /* 0x0000000000187805 */ /* 0x000fe2000001ff00 */
[----:B------:R-:W-:Y:S01]  /*2850*/  LOP3.LUT R4, R0, 0x8, R4, 0xf8, !PT ;  /* 0x0000000800047812 */ /* 0x000fe200078ef804 */
[----:B------:R2:W-:Y:S01]  /*2860*/  STL [R1+0x60], R6 ;  /* 0x0000600601007387 */ /* 0x0005e20000100800 */
[----:B-----5:R-:W-:Y:S01]  /*2870*/  IADD3 R10, R151, UR5, RZ ;  /* 0x00000005970a7c10 */ /* 0x020fe2000fffe0ff */
[----:B------:R-:W-:-:S04]  /*2880*/  CS2R R26, SRZ ;  /* 0x00000000001a7805 */ /* 0x000fc8000001ff00 */
[----:B------:R5:W-:Y:S01]  /*2890*/  STL [R1+0xb8], R10 ;  /* 0x0000b80a01007387 */ /* 0x000be20000100800 */
[----:B-1----:R-:W-:Y:S01]  /*28a0*/  SHF.R.U32.HI R3, RZ, 0x3, R0 ;  /* 0x00000003ff037819 */ /* 0x002fe20000011600 */
[----:B--2---:R-:W-:-:S03]  /*28b0*/  IMAD.SHL.U32 R6, R8, 0x40, RZ ;  /* 0x0000004008067824 */ /* 0x004fc600078e00ff */
[----:B------:R-:W-:Y:S01]  /*28c0*/  LOP3.LUT R7, R3, R15, R0, 0x1e, !PT ;  /* 0x0000000f03077212 */ /* 0x000fe200078e1e00 */
[----:B------:R-:W-:Y:S01]  /*28d0*/  IMAD R0, R22, 0x200, R9 ;  /* 0x0000020016007824 */ /* 0x000fe200078e0209 */
[-C--:B------:R-:W-:Y:S01]  /*28e0*/  LOP3.LUT R5, R5, R3.reuse, RZ, 0x3c, !PT ;  /* 0x0000000305057212 */ /* 0x080fe200078e3cff */
[----:B------:R-:W-:Y:S01]  /*28f0*/  IMAD.SHL.U32 R9, R18, 0x2, RZ ;  /* 0x0000000212097824 */ /* 0x000fe200078e00ff */
[----:B------:R-:W-:Y:S02]  /*2900*/  LOP3.LUT R6, R6, 0xfffffe00, RZ, 0xc0, !PT ;  /* 0xfffffe0006067812 */ /* 0x000fe400078ec0ff */
[----:B------:R-:W-:Y:S02]  /*2910*/  LOP3.LUT R4, R4, R3, RZ, 0x3c, !PT ;  /* 0x0000000304047212 */ /* 0x000fe400078e3cff */
[----:B------:R1:W-:Y:S01]  /*2920*/  STL [R1+0x7c], R9 ;  /* 0x00007c0901007387 */ /* 0x0003e20000100800 */
[----:B------:R-:W-:Y:S01]  /*2930*/  IMAD R8, R22, 0x1000, R6 ;  /* 0x0000100016087824 */ /* 0x000fe200078e0206 */
[----:B-----5:R-:W-:Y:S01]  /*2940*/  IADD3 R10, -R9, UR15, RZ ;  /* 0x0000000f090a7c10 */ /* 0x020fe2000fffe1ff */
[----:B------:R-:W-:Y:S01]  /*2950*/  CS2R R22, SRZ ;  /* 0x0000000000167805 */ /* 0x000fe2000001ff00 */
[-C--:B------:R-:W-:Y:S01]  /*2960*/  LOP3.LUT R7, R7, R6.reuse, RZ, 0xfc, !PT ;  /* 0x0000000607077212 */ /* 0x080fe200078efcff */
[----:B------:R-:W-:Y:S01]  /*2970*/  IMAD.IADD R8, R8, 0x1, R5 ;  /* 0x0000000108087824 */ /* 0x000fe200078e0205 */
[CC--:B------:R-:W-:Y:S01]  /*2980*/  IADD3 R3, R4.reuse, R6.reuse, R37 ;  /* 0x0000000604037210 */ /* 0x0c0fe20007ffe025 */
[----:B------:R-:W-:Y:S01]  /*2990*/  IMAD.MOV.U32 R5, RZ, RZ, 0x10 ;  /* 0x00000010ff057424 */ /* 0x000fe200078e00ff */
[----:B------:R-:W-:Y:S01]  /*29a0*/  LOP3.LUT R6, R4, R6, RZ, 0xfc, !PT ;  /* 0x0000000604067212 */ /* 0x000fe200078efcff */
[----:B------:R-:W-:Y:S01]  /*29b0*/  @!P2 IMAD.SHL.U32 R4, R152, 0x10, RZ ;  /* 0x000000109804a824 */ /* 0x000fe200078e00ff */
[----:B------:R-:W-:Y:S01]  /*29c0*/  STL [R1+0x78], R10 ;  /* 0x0000780a01007387 */ /* 0x000fe20000100800 */
[----:B------:R-:W-:Y:S01]  /*29d0*/  CS2R R36, SRZ ;  /* 0x0000000000247805 */ /* 0x000fe2000001ff00 */
[----:B------:R-:W-:-:S02]  /*29e0*/  SEL R5, R5, 0xfffffff0, !P6 ;  /* 0xfffffff005057807 */ /* 0x000fc40007000000 */
[----:B------:R2:W-:Y:S04]  /*29f0*/  @!P2 LDGSTS.E.BYPASS.LTC128B.128 [R4+0x14100], [R12.64] ;  /* 0x141000000c04afae */ /* 0x0005e8000b901d50 */
[----:B------:R-:W0:Y:S01]  /*2a00*/  LDGDEPBAR ;  /* 0x00000000000079af */ /* 0x000e220000000000 */
[C---:B-1----:R-:W-:Y:S02]  /*2a10*/  IMAD R9, R0.reuse, 0x2, R2 ;  /* 0x0000000200097824 */ /* 0x042fe400078e0202 */
[----:B------:R-:W-:Y:S02]  /*2a20*/  IMAD.SHL.U32 R0, R0, 0x2, RZ ;  /* 0x0000000200007824 */ /* 0x000fe400078e00ff */
[----:B------:R-:W-:Y:S01]  /*2a30*/  IMAD.SHL.U32 R2, R3, 0x2, RZ ;  /* 0x0000000203027824 */ /* 0x000fe200078e00ff */
[----:B------:R1:W-:Y:S03]  /*2a40*/  STL [R1+0x38], R9 ;  /* 0x0000380901007387 */ /* 0x0003e60000100800 */
[----:B------:R-:W-:Y:S01]  /*2a50*/  IMAD R3, R5, 0x2, R2 ;  /* 0x0000000205037824 */ /* 0x000fe200078e0202 */
[----:B------:R5:W-:Y:S01]  /*2a60*/  STL [R1+0x3c], R0 ;  /* 0x00003c0001007387 */ /* 0x000be20000100800 */
[----:B--2---:R-:W-:-:S05]  /*2a70*/  SEL R4, R148, 0xffffffe0, !P3 ;  /* 0xffffffe094047807 */ /* 0x004fca0005800000 */
[----:B------:R-:W-:Y:S01]  /*2a80*/  IMAD R252, R4, 0x2, R3 ;  /* 0x0000000204fc7824 */ /* 0x000fe200078e0203 */
[----:B-1----:R-:W-:Y:S02]  /*2a90*/  LEA R9, R6, 0x15180, 0x1 ;  /* 0x0001518006097811 */ /* 0x002fe400078e08ff */
[----:B------:R-:W-:Y:S01]  /*2aa0*/  LEA R6, R8, 0x80, 0x1 ;  /* 0x0000008008067811 */ /* 0x000fe200078e08ff */
[----:B-----5:R-:W-:Y:S02]  /*2ab0*/  IMAD.SHL.U32 R0, R7, 0x2, RZ ;  /* 0x0000000207007824 */ /* 0x020fe400078e00ff */
        /* <DEDUP_REMOVED lines=10> */
.L_x_419:
        /* <DEDUP_REMOVED lines=187> */
[----:B------:R-:W-:Y:S01]  /*3710*/  FFMA.FTZ R11, R11, c[0x0][0x29c], -R161 ;  /* 0x0000a7000b0b7a23 */ /* 0x000fe200000108a1 */
[----:B------:R-:W-:Y:S02]  /*3720*/  PLOP3.LUT P0, PT, PT, PT, UP0, 0x80, 0x0 ;  /* 0x000000000000781c */ /* 0x000fe40003f0f008 */
        /* <DEDUP_REMOVED lines=159> */
.L_x_417:
        /* <DEDUP_REMOVED lines=95> */
.L_x_418:
        /* <DEDUP_REMOVED lines=167> */
.L_x_416:
[----:B------:R-:W-:Y:S05]  /*5180*/  @P1 EXIT ;  /* 0x000000000000194d */ /* 0x000fea0003800000 */
[----:B-1----:R-:W2:Y:S01]  /*5190*/  LDL.LU.64 R4, [R1+0x70] ;  /* 0x0000700001047983 */ /* 0x002ea20000300a00 */
[----:B------:R-:W-:Y:S01]  /*51a0*/  ULDC.64 UR4, c[0x0][0x338] ;  /* 0x0000ce0000047ab9 */ /* 0x000fe20000000a00 */
[----:B------:R-:W-:Y:S01]  /*51b0*/  IMAD.U32 R8, RZ, RZ, UR13 ;  /* 0x0000000dff087e24 */ /* 0x000fe2000f8e00ff */
[----:B------:R-:W-:Y:S01]  /*51c0*/  UISETP.NE.AND UP0, UPT, UR4, 0x1, UPT ;  /* 0x000000010400788c */ /* 0x000fe2000bf05270 */
[----:B------:R-:W-:Y:S01]  /*51d0*/  IMAD.U32 R6, RZ, RZ, UR13 ;  /* 0x0000000dff067e24 */ /* 0x000fe2000f8e00ff */
[----:B------:R-:W-:Y:S02]  /*51e0*/  UIMAD.WIDE.U32 UR6, UR12, UR5, URZ ;  /* 0x000000050c0672a5 */ /* 0x000fe4000f8e003f */
[----:B------:R-:W-:Y:S02]  /*51f0*/  ULDC UR4, c[0x0][0x340] ;  /* 0x0000d00000047ab9 */ /* 0x000fe40000000800 */
[----:B------:R-:W-:-:S02]  /*5200*/  USHF.L.U32 UR14, UR14, 0xe, URZ ;  /* 0x0000000e0e0e7899 */ /* 0x000fc4000800063f */
[----:B------:R-:W-:-:S03]  /*5210*/  USHF.R.S32.HI UR8, URZ, 0x1f, UR13 ;  /* 0x0000001f3f087899 */ /* 0x000fc6000801140d */
[----:B------:R-:W-:Y:S02]  /*5220*/  @UP0 USHF.R.U32.HI UR12, URZ, UR4, UR7 ;  /* 0x000000043f0c0299 */ /* 0x000fe40008011607 */
[----:B------:R-:W-:Y:S02]  /*5230*/  USHF.R.S32.HI UR7, URZ, 0x1f, UR14 ;  /* 0x0000001f3f077899 */ /* 0x000fe4000801140e */
[----:B------:R-:W-:Y:S02]  /*5240*/  USHF.R.S32.HI UR6, URZ, 0x1f, UR12 ;  /* 0x0000001f3f067899 */ /* 0x000fe4000801140c */
[----:B------:R-:W-:Y:S01]  /*5250*/  ULDC.64 UR4, c[0x0][0x328] ;  /* 0x0000ca0000047ab9 */ /* 0x000fe20000000a00 */
[----:B-----5:R-:W-:Y:S01]  /*5260*/  IMAD.U32 R0, RZ, RZ, UR12 ;  /* 0x0000000cff007e24 */ /* 0x020fe2000f8e00ff */
[----:B------:R-:W-:Y:S01]  /*5270*/  UIMAD UR4, UR6, UR4, URZ ;  /* 0x00000004060472a4 */ /* 0x000fe2000f8e023f */
[----:B------:R-:W-:Y:S01]  /*5280*/  BAR.SYNC.DEFER_BLOCKING 0x1, 0x100 ;  /* 0x0044000000007b1d */ /* 0x000fe20000010000 */
[----:B--2---:R-:W-:-:S04]  /*5290*/  IADD3 R2, P0, R4, UR14, RZ ;  /* 0x0000000e04027c10 */ /* 0x004fc8000ff1e0ff */
[----:B------:R-:W-:Y:S01]  /*52a0*/  LEA.HI.X.SX32 R3, R4, UR7, 0x1, P0 ;  /* 0x0000000704037c11 */ /* 0x000fe200080f0eff */
[----:B------:R-:W-:Y:S01]  /*52b0*/  IMAD.U32 R4, RZ, RZ, UR12 ;  /* 0x0000000cff047e24 */ /* 0x000fe2000f8e00ff */
[----:B------:R-:W-:-:S03]  /*52c0*/  UIMAD UR7, UR12, UR5, UR4 ;  /* 0x000000050c0772a4 */ /* 0x000fc6000f8e0204 */
[--C-:B------:R-:W-:Y:S01]  /*52d0*/  IMAD.WIDE.U32 R4, R4, c[0x0][0x328], R2.reuse ;  /* 0x0000ca0004047a25 */ /* 0x100fe200078e0002 */
[----:B------:R-:W-:Y:S02]  /*52e0*/  ULDC.64 UR4, c[0x0][0x300] ;  /* 0x0000c00000047ab9 */ /* 0x000fe40000000a00 */
[----:B------:R-:W-:Y:S01]  /*52f0*/  UIMAD UR4, UR6, UR4, URZ ;  /* 0x00000004060472a4 */ /* 0x000fe2000f8e023f */
[----:B------:R-:W-:Y:S01]  /*5300*/  IMAD.WIDE.U32 R2, R0, c[0x0][0x300], R2 ;  /* 0x0000c00000027a25 */ /* 0x000fe200078e0002 */
[----:B------:R-:W-:Y:S01]  /*5310*/  IADD3 R5, R5, UR7, RZ ;  /* 0x0000000705057c10 */ /* 0x000fe2000fffe0ff */
[----:B------:R-:W-:Y:S02]  /*5320*/  ULDC.64 UR6, c[0x0][0x330] ;  /* 0x0000cc0000067ab9 */ /* 0x000fe40000000a00 */
[----:B------:R-:W-:Y:S02]  /*5330*/  UIMAD UR6, UR8, UR6, URZ ;  /* 0x00000006080672a4 */ /* 0x000fe4000f8e023f */
[----:B------:R-:W-:Y:S01]  /*5340*/  IMAD.WIDE.U32 R8, R8, c[0x0][0x330], R4 ;  /* 0x0000cc0008087a25 */ /* 0x000fe200078e0004 */
[----:B------:R-:W-:-:S02]  /*5350*/  UIMAD UR12, UR12, UR5, UR4 ;  /* 0x000000050c0c72a4 */ /* 0x000fc4000f8e0204 */
[----:B------:R-:W-:Y:S02]  /*5360*/  UIMAD UR6, UR13, UR7, UR6 ;  /* 0x000000070d0672a4 */ /* 0x000fe4000f8e0206 */
[----:B------:R-:W-:Y:S01]  /*5370*/  LEA R4, P1, R8, c[0x0][0x310], 0x2 ;  /* 0x0000c40008047a11 */ /* 0x000fe200078210ff */
[----:B------:R-:W-:Y:S01]  /*5380*/  ULDC.64 UR4, c[0x0][0x308] ;  /* 0x0000c20000047ab9 */ /* 0x000fe20000000a00 */
[----:B------:R-:W-:Y:S01]  /*5390*/  IADD3 R3, R3, UR12, RZ ;  /* 0x0000000c03037c10 */ /* 0x000fe2000fffe0ff */
[----:B------:R-:W-:Y:S01]  /*53a0*/  UIMAD UR4, UR8, UR4, URZ ;  /* 0x00000004080472a4 */ /* 0x000fe2000f8e023f */
[----:B------:R-:W-:-:S03]  /*53b0*/  IADD3 R0, R9, UR6, RZ ;  /* 0x0000000609007c10 */ /* 0x000fc6000fffe0ff */
[----:B------:R-:W-:Y:S01]  /*53c0*/  UIMAD UR4, UR13, UR5, UR4 ;  /* 0x000000050d0472a4 */ /* 0x000fe2000f8e0204 */
[----:B------:R-:W-:Y:S01]  /*53d0*/  LEA.HI.X R5, R8, c[0x0][0x314], R0, 0x2, P1 ;  /* 0x0000c50008057a11 */ /* 0x000fe200008f1400 */
[----:B------:R-:W-:-:S04]  /*53e0*/  IMAD.WIDE.U32 R6, R6, c[0x0][0x308], R2 ;  /* 0x0000c20006067a25 */ /* 0x000fc800078e0002 */
[----:B------:R-:W-:Y:S01]  /*53f0*/  RED.E.ADD.F32.FTZ.RN.STRONG.GPU [R4.64], R20 ;  /* 0x000000140400798e */ /* 0x000fe2000c10e790 */
[C---:B------:R-:W-:Y:S02]  /*5400*/  LEA R2, P0, R6.reuse, c[0x0][0x2e8], 0x2 ;  /* 0x0000ba0006027a11 */ /* 0x040fe400078010ff */
[----:B------:R-:W-:Y:S01]  /*5410*/  IADD3 R3, R7, UR4, RZ ;  /* 0x0000000407037c10 */ /* 0x000fe2000fffe0ff */
[----:B------:R-:W-:Y:S03]  /*5420*/  RED.E.ADD.F32.FTZ.RN.STRONG.GPU [R4.64+0x400], R21 ;  /* 0x000400150400798e */ /* 0x000fe6000c10e790 */
        /* <DEDUP_REMOVED lines=128> */
.L_x_420:
        /* <DEDUP_REMOVED lines=13> */
.L_x_1155:


//--------------------- .text._ZN7cutlass13device_kernelIN5flash22FlashAttnBwdPreprocessIN4cute5tupleIJNS3_1CILi32EEENS5_ILi256EEEEEENS_6half_tEfNS_4arch4Sm80ELb1ELb0EEEEEvNT_6ParamsE --------------------------
	.section	.text._ZN7cutlass13device_kernelIN5flash22FlashAttnBwdPreprocessIN4cute5tupleIJNS3_1CILi32EEENS5_ILi256EEEEEENS_6half_tEfNS_4arch4Sm80ELb1ELb0EEEEEvNT_6ParamsE,"ax",@progbits
	.sectioninfo	@"SHI_REGISTERS=60"
	.align	128
.text._ZN7cutlass13device_kernelIN5flash22FlashAttnBwdPreprocessIN4cute5tupleIJNS3_1CILi32EEENS5_ILi256EEEEEENS_6half_tEfNS_4arch4Sm80ELb1ELb0EEEEEvNT_6ParamsE:
        .type           _ZN7cutlass13device_kernelIN5flash22FlashAttnBwdPreprocessIN4cute5tupleIJNS3_1CILi32EEENS5_ILi256EEEEEENS_6half_tEfNS_4arch4Sm80ELb1ELb0EEEEEvNT_6ParamsE,@function
        .size           _ZN7cutlass13device_kernelIN5flash22FlashAttnBwdPreprocessIN4cute5tupleIJNS3_1CILi32EEENS5_ILi256EEEEEENS_6half_tEfNS_4arch4Sm80ELb1ELb0EEEEEvNT_6ParamsE,(.L_x_1156 - _ZN7cutlass13device_kernelIN5flash22FlashAttnBwdPreprocessIN4cute5tupleIJNS3_1CILi32EEENS5_ILi256EEEEEENS_6half_tEfNS_4arch4Sm80ELb1ELb0EEEEEvNT_6ParamsE)
        .other          _ZN7cutlass13device_kernelIN5flash22FlashAttnBwdPreprocessIN4cute5tupleIJNS3_1CILi32EEENS5_ILi256EEEEEENS_6half_tEfNS_4arch4Sm80ELb1ELb0EEEEEvNT_6ParamsE,@"STO_CUDA_ENTRY STV_DEFAULT"
_ZN7cutlass13device_kernelIN5flash22FlashAttnBwdPreprocessIN4cute5tupleIJNS3_1CILi32EEENS5_ILi256EEEEEENS_6half_tEfNS_4arch4Sm80ELb1ELb0EEEEEvNT_6ParamsE:
[----:B------:R-:W-:Y:S02]  /*0000*/  MOV R1, c[0x0][0x28] ;  /* 0x00000a0000017a02 */ /* 0x000fe40000000f00 */
[----:B------:R-:W0:Y:S01]  /*0010*/  S2R R11, SR_CTAID.X ;  /* 0x00000000000b7919 */ /* 0x000e220000002500 */
[----:B------:R-:W-:Y:S01]  /*0020*/  MOV R4, 0x7f800000 ;  /* 0x7f80000000047802 */ /* 0x000fe20000000f00 */
[----:B------:R-:W-:Y:S02]  /*0030*/  ULDC.64 UR6, c[0x0][0x118] ;  /* 0x0000460000067ab9 */ /* 0x000fe40000000a00 */
[----:B------:R-:W1:Y:S04]  /*0040*/  S2R R10, SR_TID.X ;  /* 0x00000000000a7919 */ /* 0x000e680000002100 */
[----:B------:R-:W2:Y:S04]  /*0050*/  S2R R8, SR_CTAID.Y ;  /* 0x0000000000087919 */ /* 0x000ea80000002600 */
[----:B------:R-:W3:Y:S01]  /*0060*/  S2R R7, SR_CTAID.Z ;  /* 0x0000000000077919 */ /* 0x000ee20000002700 */
[----:B0-----:R-:W-:-:S02]  /*0070*/  SHF.L.U32 R36, R11, 0x5, RZ ;  /* 0x000000050b247819 */ /* 0x001fc400000006ff */
[----:B-1----:R-:W-:Y:S02]  /*0080*/  ISETP.GT.AND P0, PT, R10, 0x1f, PT ;  /* 0x0000001f0a00780c */ /* 0x002fe40003f04270 */
[----:B------:R-:W-:Y:S02]  /*0090*/  IADD3 R9, -R36, c[0x0][0x168], RZ ;  /* 0x00005a0024097a10 */ /* 0x000fe40007ffe1ff */
[----:B--2---:R-:W-:Y:S02]  /*00a0*/  SHF.R.S32.HI R6, RZ, 0x1f, R8 ;  /* 0x0000001fff067819 */ /* 0x004fe40000011408 */
[----:B------:R-:W-:Y:S02]  /*00b0*/  ISETP.GE.OR P1, PT, R10, R9, P0 ;  /* 0x000000090a00720c */ /* 0x000fe40000726670 */
[----:B---3--:R-:W-:-:S11]  /*00c0*/  SHF.R.S32.HI R5, RZ, 0x1f, R7 ;  /* 0x0000001fff057819 */ /* 0x008fd60000011407 */
[----:B------:R-:W-:Y:S01]  /*00d0*/  @!P1 SHF.R.S32.HI R3, RZ, 0x1f, R10 ;  /* 0x0000001fff039819 */ /* 0x000fe2000001140a */
[----:B------:R-:W-:Y:S01]  /*00e0*/  @!P1 IMAD R13, R6, c[0x0][0x1e0], RZ ;  /* 0x00007800060d9a24 */ /* 0x000fe200078e02ff */
[----:B------:R-:W-:Y:S01]  /*00f0*/  @!P1 IADD3 R2, P2, R36, R10, RZ ;  /* 0x0000000a24029210 */ /* 0x000fe20007f5e0ff */
[----:B------:R-:W-:Y:S02]  /*0100*/  @!P1 IMAD R0, R5, c[0x0][0x1e8], RZ ;  /* 0x00007a0005009a24 */ /* 0x000fe400078e02ff */
[----:B------:R-:W-:Y:S01]  /*0110*/  @!P1 IMAD R13, R8, c[0x0][0x1e4], R13 ;  /* 0x00007900080d9a24 */ /* 0x000fe200078e020d */
[----:B------:R-:W-:-:S05]  /*0120*/  @!P1 LEA.HI.X.SX32 R3, R36, R3, 0x1, P2 ;  /* 0x0000000324039211 */ /* 0x000fca00010f0eff */
[----:B------:R-:W-:-:S05]  /*0130*/  @!P1 IMAD.WIDE.U32 R2, R8, c[0x0][0x1e0], R2 ;  /* 0x0000780008029a25 */ /* 0x000fca00078e0002 */
[----:B------:R-:W-:Y:S01]  /*0140*/  @!P1 IADD3 R3, R3, R13, RZ ;  /* 0x0000000d03039210 */ /* 0x000fe20007ffe0ff */
[----:B------:R-:W-:-:S04]  /*0150*/  @!P1 IMAD R13, R7, c[0x0][0x1ec], R0 ;  /* 0x00007b00070d9a24 */ /* 0x000fc800078e0200 */
[----:B------:R-:W-:-:S04]  /*0160*/  @!P1 IMAD.WIDE.U32 R2, R7, c[0x0][0x1e8], R2 ;  /* 0x00007a0007029a25 */ /* 0x000fc800078e0002 */
[----:B------:R-:W-:Y:S01]  /*0170*/  @!P1 IMAD.IADD R3, R3, 0x1, R13 ;  /* 0x0000000103039824 */ /* 0x000fe200078e020d */
[----:B------:R-:W-:-:S04]  /*0180*/  @!P1 LEA R12, P2, R2, c[0x0][0x1d8], 0x2 ;  /* 0x00007600020c9a11 */ /* 0x000fc800078410ff */
[----:B------:R-:W-:Y:S02]  /*0190*/  @!P1 LEA.HI.X R13, R2, c[0x0][0x1dc], R3, 0x2, P2 ;  /* 0x00007700020d9a11 */ /* 0x000fe400010f1403 */
[----:B------:R-:W-:Y:S01]  /*01a0*/  SHF.R.S32.HI R3, RZ, 0x1f, R10 ;  /* 0x0000001fff037819 */ /* 0x000fe2000001140a */
[----:B------:R-:W-:Y:S02]  /*01b0*/  IMAD R15, R6, c[0x0][0x180], RZ ;  /* 0x00006000060f7a24 */ /* 0x000fe400078e02ff */
[----:B------:R0:W5:Y:S01]  /*01c0*/  @!P1 LDG.E R4, [R12.64] ;  /* 0x000000060c049981 */ /* 0x000162000c1e1900 */
[-C--:B------:R-:W-:Y:S01]  /*01d0*/  LEA.HI R40, R3, R10.reuse, RZ, 0x4 ;  /* 0x0000000a03287211 */ /* 0x080fe200078f20ff */
[----:B------:R-:W-:Y:S01]  /*01e0*/  IMAD R15, R8, c[0x0][0x184], R15 ;  /* 0x00006100080f7a24 */ /* 0x000fe200078e020f */
[----:B------:R-:W-:Y:S01]  /*01f0*/  BSSY B0, `(.L_x_421) ;  /* 0x0000029000007945 */ /* 0x000fe20003800000 */
[----:B------:R-:W-:Y:S01]  /*0200*/  IMAD R17, R6, c[0x0][0x1a0], RZ ;  /* 0x0000680006117a24 */ /* 0x000fe200078e02ff */
[----:B------:R-:W-:Y:S01]  /*0210*/  LOP3.LUT R3, R40, 0xfffffff0, RZ, 0xc0, !PT ;  /* 0xfffffff028037812 */ /* 0x000fe200078ec0ff */
[----:B------:R-:W-:Y:S01]  /*0220*/  IMAD R0, R5, c[0x0][0x188], RZ ;  /* 0x0000620005007a24 */ /* 0x000fe200078e02ff */
[----:B------:R-:W-:Y:S01]  /*0230*/  SHF.R.S32.HI R40, RZ, 0x4, R40 ;  /* 0x00000004ff287819 */ /* 0x000fe20000011428 */
[----:B------:R-:W-:Y:S01]  /*0240*/  IMAD R17, R8, c[0x0][0x1a4], R17 ;  /* 0x0000690008117a24 */ /* 0x000fe200078e0211 */
[----:B------:R-:W-:Y:S01]  /*0250*/  IADD3 R3, -R3, R10, RZ ;  /* 0x0000000a03037210 */ /* 0x000fe20007ffe1ff */
[----:B------:R-:W-:Y:S01]  /*0260*/  IMAD R31, R7, c[0x0][0x18c], R0 ;  /* 0x00006300071f7a24 */ /* 0x000fe200078e0200 */
[C---:B------:R-:W-:Y:S01]  /*0270*/  ISETP.GE.AND P1, PT, R40.reuse, R9, PT ;  /* 0x000000092800720c */ /* 0x040fe20003f26270 */
[----:B------:R-:W-:Y:S01]  /*0280*/  HFMA2.MMA R16, -RZ, RZ, 0, 0 ;  /* 0x00000000ff107435 */ /* 0x000fe200000001ff */
[----:B------:R-:W-:Y:S01]  /*0290*/  SHF.L.U32 R38, R3, 0x3, RZ ;  /* 0x0000000303267819 */ /* 0x000fe200000006ff */
[----:B------:R-:W-:Y:S01]  /*02a0*/  CS2R R24, SRZ ;  /* 0x0000000000187805 */ /* 0x000fe2000001ff00 */
[----:B------:R-:W-:Y:S01]  /*02b0*/  SHF.R.S32.HI R41, RZ, 0x1f, R40 ;  /* 0x0000001fff297819 */ /* 0x000fe20000011428 */
[----:B------:R-:W-:Y:S01]  /*02c0*/  CS2R R20, SRZ ;  /* 0x0000000000147805 */ /* 0x000fe2000001ff00 */
[----:B------:R-:W-:Y:S01]  /*02d0*/  SHF.R.S32.HI R39, RZ, 0x1f, R38 ;  /* 0x0000001fff277819 */ /* 0x000fe20000011426 */
[----:B------:R-:W-:Y:S01]  /*02e0*/  CS2R R22, SRZ ;  /* 0x0000000000167805 */ /* 0x000fe2000001ff00 */
[----:B------:R-:W-:Y:S01]  /*02f0*/  IADD3 R2, R40, 0x10, RZ ;  /* 0x0000001028027810 */ /* 0x000fe20007ffe0ff */
[----:B------:R-:W-:-:S03]  /*0300*/  IMAD.WIDE R42, R11, 0x20, R40 ;  /* 0x000000200b2a7825 */ /* 0x000fc600078e0228 */
[----:B------:R-:W-:Y:S01]  /*0310*/  ISETP.GE.AND P2, PT, R2, R9, PT ;  /* 0x000000090200720c */ /* 0x000fe20003f46270 */
[----:B0-----:R-:W-:-:S04]  /*0320*/  IMAD.WIDE.U32 R12, R8, c[0x0][0x180], R38 ;  /* 0x00006000080c7a25 */ /* 0x001fc800078e0026 */
[----:B------:R-:W-:Y:S01]  /*0330*/  IMAD.IADD R29, R13, 0x1, R15 ;  /* 0x000000010d1d7824 */ /* 0x000fe200078e020f */
[----:B------:R-:W-:Y:S01]  /*0340*/  MOV R28, R12 ;  /* 0x0000000c001c7202 */ /* 0x000fe20000000f00 */
[----:B------:R-:W-:Y:S01]  /*0350*/  IMAD.WIDE.U32 R46, R8, c[0x0][0x1a0], R38 ;  /* 0x00006800082e7a25 */ /* 0x000fe200078e0026 */
[----:B------:R-:W-:Y:S01]  /*0360*/  CS2R R12, SRZ ;  /* 0x00000000000c7805 */ /* 0x000fe2000001ff00 */
[----:B------:R-:W-:Y:S02]  /*0370*/  CS2R R14, SRZ ;  /* 0x00000000000e7805 */ /* 0x000fe4000001ff00 */
[----:B------:R-:W-:Y:S01]  /*0380*/  IMAD.WIDE.U32 R28, R7, c[0x0][0x188], R28 ;  /* 0x00006200071c7a25 */ /* 0x000fe200078e001c */
[----:B------:R-:W-:-:S03]  /*0390*/  IADD3 R47, R47, R17, RZ ;  /* 0x000000112f2f7210 */ /* 0x000fc60007ffe0ff */
[----:B------:R-:W-:Y:S01]  /*03a0*/  IMAD.IADD R31, R29, 0x1, R31 ;  /* 0x000000011d1f7824 */ /* 0x000fe200078e021f */
[----:B------:R-:W-:Y:S05]  /*03b0*/  @P1 BRA `(.L_x_422) ;  /* 0x000000c000001947 */ /* 0x000fea0003800000 */
[----:B------:R-:W-:Y:S01]  /*03c0*/  MOV R30, R28 ;  /* 0x0000001c001e7202 */ /* 0x000fe20000000f00 */
[----:B------:R-:W-:Y:S01]  /*03d0*/  IMAD R17, R43, c[0x0][0x178], RZ ;  /* 0x00005e002b117a24 */ /* 0x000fe200078e02ff */
[C---:B------:R-:W-:Y:S02]  /*03e0*/  IADD3 R0, R38.reuse, 0x80, RZ ;  /* 0x0000008026007810 */ /* 0x040fe40007ffe0ff */
[----:B------:R-:W-:Y:S01]  /*03f0*/  ISETP.GE.AND P3, PT, R38, c[0x0][0x16c], PT ;  /* 0x00005b0026007a0c */ /* 0x000fe20003f66270 */
[----:B------:R-:W-:Y:S01]  /*0400*/  IMAD.WIDE.U32 R26, R42, c[0x0][0x178], R30 ;  /* 0x00005e002a1a7a25 */ /* 0x000fe200078e001e */
[----:B------:R-:W-:-:S03]  /*0410*/  ISETP.GE.AND P4, PT, R0, c[0x0][0x16c], PT ;  /* 0x00005b0000007a0c */ /* 0x000fc60003f86270 */
[----:B------:R-:W-:Y:S01]  /*0420*/  IMAD R17, R42, c[0x0][0x17c], R17 ;  /* 0x00005f002a117a24 */ /* 0x000fe200078e0211 */
[----:B------:R-:W-:-:S04]  /*0430*/  LEA R18, P5, R26, c[0x0][0x160], 0x1 ;  /* 0x000058001a127a11 */ /* 0x000fc800078a08ff */
[----:B------:R-:W-:-:S04]  /*0440*/  IADD3 R17, R27, R17, RZ ;  /* 0x000000111b117210 */ /* 0x000fc80007ffe0ff */
[----:B------:R-:W-:-:S05]  /*0450*/  LEA.HI.X R19, R26, c[0x0][0x164], R17, 0x1, P5 ;  /* 0x000059001a137a11 */ /* 0x000fca00028f0c11 */
[----:B------:R0:W5:Y:S04]  /*0460*/  @!P3 LDG.E.128 R20, [R18.64] ;  /* 0x000000061214b981 */ /* 0x000168000c1e1d00 */
[----:B------:R0:W5:Y:S02]  /*0470*/  @!P4 LDG.E.128 R12, [R18.64+0x100] ;  /* 0x00010006120cc981 */ /* 0x000164000c1e1d00 */
.L_x_422:
[----:B------:R-:W-:Y:S05]  /*0480*/  BSYNC B0 ;  /* 0x0000000000007941 */ /* 0x000fea0003800000 */
.L_x_421:
[----:B------:R-:W-:Y:S01]  /*0490*/  BSSY B0, `(.L_x_423) ;  /* 0x0000018000007945 */ /* 0x000fe20003800000 */
[----:B------:R-:W-:Y:S01]  /*04a0*/  HFMA2.MMA R17, -RZ, RZ, 0, 0 ;  /* 0x00000000ff117435 */ /* 0x000fe200000001ff */
[----:B-----5:R-:W-:Y:S01]  /*04b0*/  MOV R0, R20 ;  /* 0x0000001400007202 */ /* 0x020fe20000000f00 */
[----:B------:R-:W-:Y:S01]  /*04c0*/  IMAD.MOV.U32 R45, RZ, RZ, R21 ;  /* 0x000000ffff2d7224 */ /* 0x000fe200078e0015 */
[----:B------:R-:W-:Y:S01]  /*04d0*/  MOV R44, R22 ;  /* 0x00000016002c7202 */ /* 0x000fe20000000f00 */
[----:B------:R-:W-:Y:S01]  /*04e0*/  CS2R R26, SRZ ;  /* 0x00000000001a7805 */ /* 0x000fe2000001ff00 */
[----:B------:R-:W-:Y:S01]  /*04f0*/  MOV R51, R23 ;  /* 0x0000001700337202 */ /* 0x000fe20000000f00 */
[----:B0-----:R-:W-:Y:S01]  /*0500*/  CS2R R18, SRZ ;  /* 0x0000000000127805 */ /* 0x001fe2000001ff00 */
[----:B------:R-:W-:Y:S05]  /*0510*/  @P2 BRA `(.L_x_424) ;  /* 0x000000f000002947 */ /* 0x000fea0003800000 */
[----:B------:R-:W-:Y:S02]  /*0520*/  IADD3 R23, P3, R42, 0x10, RZ ;  /* 0x000000102a177810 */ /* 0x000fe40007f7e0ff */
[----:B------:R-:W-:-:S02]  /*0530*/  MOV R21, R31 ;  /* 0x0000001f00157202 */ /* 0x000fc40000000f00 */
[----:B------:R-:W-:Y:S01]  /*0540*/  ISETP.GE.AND P4, PT, R38, c[0x0][0x16c], PT ;  /* 0x00005b0026007a0c */ /* 0x000fe20003f86270 */
[----:B------:R-:W-:-:S04]  /*0550*/  IMAD.X R20, RZ, RZ, R43, P3 ;  /* 0x000000ffff147224 */ /* 0x000fc800018e062b */
[----:B------:R-:W-:Y:S01]  /*0560*/  IMAD R22, R20, c[0x0][0x178], RZ ;  /* 0x00005e0014167a24 */ /* 0x000fe200078e02ff */
[----:B------:R-:W-:Y:S02]  /*0570*/  MOV R20, R28 ;  /* 0x0000001c00147202 */ /* 0x000fe40000000f00 */
[----:B------:R-:W-:-:S03]  /*0580*/  IADD3 R28, R38, 0x80, RZ ;  /* 0x00000080261c7810 */ /* 0x000fc60007ffe0ff */
        /* <DEDUP_REMOVED lines=8> */
.L_x_424:
[----:B------:R-:W-:Y:S05]  /*0610*/  BSYNC B0 ;  /* 0x0000000000007941 */ /* 0x000fea0003800000 */
.L_x_423:
[----:B-----5:R-:W-:Y:S01]  /*0620*/  MOV R50, R24 ;  /* 0x0000001800327202 */ /* 0x020fe20000000f00 */
[----:B------:R-:W-:Y:S01]  /*0630*/  IMAD R24, R5, c[0x0][0x1a8], RZ ;  /* 0x00006a0005187a24 */ /* 0x000fe200078e02ff */
[----:B------:R-:W-:Y:S01]  /*0640*/  BSSY B0, `(.L_x_425) ;  /* 0x000001a000007945 */ /* 0x000fe20003800000 */
[C---:B------:R-:W-:Y:S01]  /*0650*/  IMAD.WIDE.U32 R46, R7.reuse, c[0x0][0x1a8], R46 ;  /* 0x00006a00072e7a25 */ /* 0x040fe200078e002e */
[----:B------:R-:W-:Y:S01]  /*0660*/  HFMA2.MMA R32, -RZ, RZ, 0, 0 ;  /* 0x00000000ff207435 */ /* 0x000fe200000001ff */
[----:B------:R-:W-:Y:S01]  /*0670*/  MOV R53, R26 ;  /* 0x0000001a00357202 */ /* 0x000fe20000000f00 */
[----:B------:R-:W-:Y:S01]  /*0680*/  CS2R R28, SRZ ;  /* 0x00000000001c7805 */ /* 0x000fe2000001ff00 */
[----:B------:R-:W-:Y:S01]  /*0690*/  IMAD R49, R7, c[0x0][0x1ac], R24 ;  /* 0x00006b0007317a24 */ /* 0x000fe200078e0218 */
[----:B------:R-:W-:Y:S01]  /*06a0*/  MOV R54, R27 ;  /* 0x0000001b00367202 */ /* 0x000fe20000000f00 */
[----:B------:R-:W-:Y:S01]  /*06b0*/  IMAD.MOV.U32 R52, RZ, RZ, R25 ;  /* 0x000000ffff347224 */ /* 0x000fe200078e0019 */
[----:B------:R-:W-:Y:S01]  /*06c0*/  CS2R R20, SRZ ;  /* 0x0000000000147805 */ /* 0x000fe2000001ff00 */
[----:B0-----:R-:W-:Y:S01]  /*06d0*/  CS2R R22, SRZ ;  /* 0x0000000000167805 */ /* 0x001fe2000001ff00 */
[----:B------:R-:W-:Y:S01]  /*06e0*/  CS2R R24, SRZ ;  /* 0x0000000000187805 */ /* 0x000fe2000001ff00 */
[----:B------:R-:W-:Y:S01]  /*06f0*/  CS2R R26, SRZ ;  /* 0x00000000001a7805 */ /* 0x000fe2000001ff00 */
[----:B------:R-:W-:Y:S01]  /*0700*/  IADD3 R49, R47, R49, RZ ;  /* 0x000000312f317210 */ /* 0x000fe20007ffe0ff */
[----:B------:R-:W-:Y:S05]  /*0710*/  @P1 BRA `(.L_x_426) ;  /* 0x000000c000001947 */ /* 0x000fea0003800000 */
[----:B------:R-:W-:Y:S01]  /*0720*/  IMAD R33, R43, c[0x0][0x198], RZ ;  /* 0x000066002b217a24 */ /* 0x000fe200078e02ff */
[C---:B------:R-:W-:Y:S01]  /*0730*/  IADD3 R34, R38.reuse, 0x80, RZ ;  /* 0x0000008026227810 */ /* 0x040fe20007ffe0ff */
[----:B------:R-:W-:Y:S01]  /*0740*/  IMAD.MOV.U32 R48, RZ, RZ, R46 ;  /* 0x000000ffff307224 */ /* 0x000fe200078e002e */
[----:B------:R-:W-:Y:S01]  /*0750*/  ISETP.GE.AND P3, PT, R38, c[0x0][0x16c], PT ;  /* 0x00005b0026007a0c */ /* 0x000fe20003f66270 */
[----:B------:R-:W-:Y:S01]  /*0760*/  IMAD R33, R42, c[0x0][0x19c], R33 ;  /* 0x000067002a217a24 */ /* 0x000fe200078e0221 */
[----:B------:R-:W-:Y:S01]  /*0770*/  ISETP.GE.AND P4, PT, R34, c[0x0][0x16c], PT ;  /* 0x00005b0022007a0c */ /* 0x000fe20003f86270 */
[----:B------:R-:W-:-:S05]  /*0780*/  IMAD.WIDE.U32 R30, R42, c[0x0][0x198], R48 ;  /* 0x000066002a1e7a25 */ /* 0x000fca00078e0030 */
[----:B------:R-:W-:Y:S02]  /*0790*/  IADD3 R31, R31, R33, RZ ;  /* 0x000000211f1f7210 */ /* 0x000fe40007ffe0ff */
[----:B------:R-:W-:-:S04]  /*07a0*/  LEA R34, P1, R30, c[0x0][0x190], 0x1 ;  /* 0x000064001e227a11 */ /* 0x000fc800078208ff */
[----:B------:R-:W-:-:S05]  /*07b0*/  LEA.HI.X R35, R30, c[0x0][0x194], R31, 0x1, P1 ;  /* 0x000065001e237a11 */ /* 0x000fca00008f0c1f */
[----:B------:R0:W5:Y:S04]  /*07c0*/  @!P3 LDG.E.128 R20, [R34.64] ;  /* 0x000000062214b981 */ /* 0x000168000c1e1d00 */
[----:B------:R0:W5:Y:S02]  /*07d0*/  @!P4 LDG.E.128 R24, [R34.64+0x100] ;  /* 0x000100062218c981 */ /* 0x000164000c1e1d00 */
.L_x_426:
[----:B------:R-:W-:Y:S05]  /*07e0*/  BSYNC B0 ;  /* 0x0000000000007941 */ /* 0x000fea0003800000 */
.L_x_425:
[----:B-----5:R-:W-:Y:S01]  /*07f0*/  MOV R55, R20 ;  /* 0x0000001400377202 */ /* 0x020fe20000000f00 */
[----:B------:R-:W-:Y:S01]  /*0800*/  BSSY B0, `(.L_x_427) ;  /* 0x0000015000007945 */ /* 0x000fe20003800000 */
[----:B------:R-:W-:Y:S01]  /*0810*/  HFMA2.MMA R33, -RZ, RZ, 0, 0 ;  /* 0x00000000ff217435 */ /* 0x000fe200000001ff */
[----:B------:R-:W-:Y:S01]  /*0820*/  CS2R R30, SRZ ;  /* 0x00000000001e7805 */ /* 0x000fe2000001ff00 */
[----:B0-----:R-:W-:Y:S01]  /*0830*/  CS2R R34, SRZ ;  /* 0x0000000000227805 */ /* 0x001fe2000001ff00 */
[----:B------:R-:W-:Y:S02]  /*0840*/  HADD2.F32 R56, -RZ, R0.H1_H1 ;  /* 0x30000000ff387230 */ /* 0x000fe40000004100 */
[----:B------:R-:W-:Y:S01]  /*0850*/  HADD2.F32 R57, -RZ, R55.H1_H1 ;  /* 0x30000037ff397230 */ /* 0x000fe20000004100 */
[----:B------:R-:W-:Y:S05]  /*0860*/  @P2 BRA `(.L_x_428) ;  /* 0x000000e000002947 */ /* 0x000fea0003800000 */
[----:B------:R-:W-:Y:S01]  /*0870*/  IADD3 R39, P1, R42, 0x10, RZ ;  /* 0x000000102a277810 */ /* 0x000fe20007f3e0ff */
[----:B------:R-:W-:Y:S01]  /*0880*/  IMAD.MOV.U32 R47, RZ, RZ, R49 ;  /* 0x000000ffff2f7224 */ /* 0x000fe200078e0031 */
[----:B------:R-:W-:-:S02]  /*0890*/  ISETP.GE.AND P2, PT, R38, c[0x0][0x16c], PT ;  /* 0x00005b0026007a0c */ /* 0x000fc40003f46270 */
[----:B------:R-:W-:Y:S01]  /*08a0*/  IADD3.X R42, RZ, R43, RZ, P1, !PT ;  /* 0x0000002bff2a7210 */ /* 0x000fe20000ffe4ff */
[----:B------:R-:W-:Y:S01]  /*08b0*/  IMAD.WIDE.U32 R46, R39, c[0x0][0x198], R46 ;  /* 0x00006600272e7a25 */ /* 0x000fe200078e002e */
[----:B------:R-:W-:-:S03]  /*08c0*/  IADD3 R43, R38, 0x80, RZ ;  /* 0x00000080262b7810 */ /* 0x000fc60007ffe0ff */
[----:B------:R-:W-:Y:S01]  /*08d0*/  IMAD R42, R42, c[0x0][0x198], RZ ;  /* 0x000066002a2a7a24 */ /* 0x000fe200078e02ff */
[----:B------:R-:W-:Y:S02]  /*08e0*/  ISETP.GE.AND P3, PT, R43, c[0x0][0x16c], PT ;  /* 0x00005b002b007a0c */ /* 0x000fe40003f66270 */
[----:B------:R-:W-:Y:S01]  /*08f0*/  LEA R38, P1, R46, c[0x0][0x190], 0x1 ;  /* 0x000064002e267a11 */ /* 0x000fe200078208ff */
[----:B------:R-:W-:-:S05]  /*0900*/  IMAD R39, R39, c[0x0][0x19c], R42 ;  /* 0x0000670027277a24 */ /* 0x000fca00078e022a */
[----:B------:R-:W-:-:S04]  /*0910*/  IADD3 R39, R47, R39, RZ ;  /* 0x000000272f277210 */ /* 0x000fc80007ffe0ff */
[----:B------:R-:W-:-:S05]  /*0920*/  LEA.HI.X R39, R46, c[0x0][0x194], R39, 0x1, P1 ;  /* 0x000065002e277a11 */ /* 0x000fca00008f0c27 */
[----:B------:R0:W5:Y:S04]  /*0930*/  @!P2 LDG.E.128 R28, [R38.64] ;  /* 0x00000006261ca981 */ /* 0x000168000c1e1d00 */
[----:B------:R0:W5:Y:S02]  /*0940*/  @!P3 LDG.E.128 R32, [R38.64+0x100] ;  /* 0x000100062620b981 */ /* 0x000164000c1e1d00 */
.L_x_428:
[----:B------:R-:W-:Y:S05]  /*0950*/  BSYNC B0 ;  /* 0x0000000000007941 */ /* 0x000fea0003800000 */
.L_x_427:
[----:B------:R-:W-:Y:S01]  /*0960*/  HADD2.F32 R0, -RZ, R0.H0_H0 ;  /* 0x20000000ff007230 */ /* 0x000fe20000004100 */
[----:B------:R-:W-:Y:S01]  /*0970*/  FMUL.FTZ R56, R56, R57 ;  /* 0x0000003938387220 */ /* 0x000fe20000410000 */
[----:B0-----:R-:W-:Y:S01]  /*0980*/  HADD2.F32 R39, -RZ, R55.H0_H0 ;  /* 0x20000037ff277230 */ /* 0x001fe20000004100 */
[----:B------:R-:W-:Y:S01]  /*0990*/  ISETP.NE.AND P1, PT, R3, RZ, PT ;  /* 0x000000ff0300720c */ /* 0x000fe20003f25270 */
[----:B-----5:R-:W-:Y:S01]  /*09a0*/  HADD2.F32 R43, -RZ, R28.H1_H1 ;  /* 0x3000001cff2b7230 */ /* 0x020fe20000004100 */
[----:B------:R-:W-:Y:S01]  /*09b0*/  BSSY B0, `(.L_x_429) ;  /* 0x0000084000007945 */ /* 0x000fe20003800000 */
[----:B------:R-:W-:Y:S01]  /*09c0*/  HADD2.F32 R20, -RZ, R45.H0_H0 ;  /* 0x2000002dff147230 */ /* 0x000fe20000004100 */
[----:B------:R-:W-:Y:S01]  /*09d0*/  FFMA.FTZ R56, R0, R39, R56 ;  /* 0x0000002700387223 */ /* 0x000fe20000010038 */
[----:B------:R-:W-:-:S02]  /*09e0*/  HADD2.F32 R0, -RZ, R50.H1_H1 ;  /* 0x30000032ff007230 */ /* 0x000fc40000004100 */
[----:B------:R-:W-:Y:S02]  /*09f0*/  HADD2.F32 R50, -RZ, R50.H0_H0 ;  /* 0x20000032ff327230 */ /* 0x000fe40000004100 */
[----:B------:R-:W-:Y:S01]  /*0a00*/  HADD2.F32 R39, -RZ, R28.H0_H0 ;  /* 0x2000001cff277230 */ /* 0x000fe20000004100 */
[----:B------:R-:W-:Y:S01]  /*0a10*/  FMUL.FTZ R0, R0, R43 ;  /* 0x0000002b00007220 */ /* 0x000fe20000410000 */
[----:B------:R-:W-:Y:S02]  /*0a20*/  HADD2.F32 R47, -RZ, R21.H0_H0 ;  /* 0x20000015ff2f7230 */ /* 0x000fe40000004100 */
[----:B------:R-:W-:Y:S01]  /*0a30*/  HADD2.F32 R45, -RZ, R45.H1_H1 ;  /* 0x3000002dff2d7230 */ /* 0x000fe20000004100 */
[----:B------:R-:W-:Y:S01]  /*0a40*/  FFMA.FTZ R50, R50, R39, R0 ;  /* 0x0000002732327223 */ /* 0x000fe20000010000 */
[----:B------:R-:W-:Y:S01]  /*0a50*/  HADD2.F32 R0, -RZ, R52.H0_H0 ;  /* 0x20000034ff007230 */ /* 0x000fe20000004100 */
[----:B------:R-:W-:Y:S01]  /*0a60*/  FFMA.FTZ R47, R20, R47, R56 ;  /* 0x0000002f142f7223 */ /* 0x000fe20000010038 */
[----:B------:R-:W-:-:S02]  /*0a70*/  HADD2.F32 R39, -RZ, R29.H0_H0 ;  /* 0x2000001dff277230 */ /* 0x000fc40000004100 */
[----:B------:R-:W-:Y:S02]  /*0a80*/  HADD2.F32 R52, -RZ, R52.H1_H1 ;  /* 0x30000034ff347230 */ /* 0x000fe40000004100 */
[----:B------:R-:W-:Y:S01]  /*0a90*/  HADD2.F32 R29, -RZ, R29.H1_H1 ;  /* 0x3000001dff1d7230 */ /* 0x000fe20000004100 */
[----:B------:R-:W-:Y:S01]  /*0aa0*/  FFMA.FTZ R0, R0, R39, R50 ;  /* 0x0000002700007223 */ /* 0x000fe20000010032 */
[----:B------:R-:W-:Y:S02]  /*0ab0*/  HADD2.F32 R20, -RZ, R21.H1_H1 ;  /* 0x30000015ff147230 */ /* 0x000fe40000004100 */
[----:B------:R-:W-:Y:S01]  /*0ac0*/  HADD2.F32 R42, -RZ, R22.H0_H0 ;  /* 0x20000016ff2a7230 */ /* 0x000fe20000004100 */
[----:B------:R-:W-:Y:S01]  /*0ad0*/  FFMA.FTZ R52, R52, R29, R0 ;  /* 0x0000001d34347223 */ /* 0x000fe20000010000 */
[----:B------:R-:W-:Y:S01]  /*0ae0*/  HADD2.F32 R29, -RZ, R44.H0_H0 ;  /* 0x2000002cff1d7230 */ /* 0x000fe20000004100 */
[----:B------:R-:W-:Y:S01]  /*0af0*/  FFMA.FTZ R45, R45, R20, R47 ;  /* 0x000000142d2d7223 */ /* 0x000fe2000001002f */
[----:B------:R-:W-:-:S02]  /*0b00*/  HADD2.F32 R38, -RZ, R53.H0_H0 ;  /* 0x20000035ff267230 */ /* 0x000fc40000004100 */
[----:B------:R-:W-:Y:S01]  /*0b10*/  HADD2.F32 R39, -RZ, R30.H0_H0 ;  /* 0x2000001eff277230 */ /* 0x000fe20000004100 */
[----:B------:R-:W-:Y:S01]  /*0b20*/  FFMA.FTZ R42, R29, R42, R45 ;  /* 0x0000002a1d2a7223 */ /* 0x000fe2000001002d */
[----:B------:R-:W-:Y:S02]  /*0b30*/  HADD2.F32 R44, -RZ, R44.H1_H1 ;  /* 0x3000002cff2c7230 */ /* 0x000fe40000004100 */
[----:B------:R-:W-:Y:S01]  /*0b40*/  HADD2.F32 R47, -RZ, R22.H1_H1 ;  /* 0x30000016ff2f7230 */ /* 0x000fe20000004100 */
[----:B------:R-:W-:Y:S01]  /*0b50*/  FFMA.FTZ R52, R38, R39, R52 ;  /* 0x0000002726347223 */ /* 0x000fe20000010034 */
[----:B------:R-:W-:Y:S02]  /*0b60*/  HADD2.F32 R53, -RZ, R53.H1_H1 ;  /* 0x30000035ff357230 */ /* 0x000fe40000004100 */
[--C-:B------:R-:W-:Y:S01]  /*0b70*/  HADD2.F32 R45, -RZ, R24.reuse.H0_H0 ;  /* 0x20000018ff2d7230 */ /* 0x100fe20000004100 */
[----:B------:R-:W-:Y:S01]  /*0b80*/  FFMA.FTZ R44, R44, R47, R42 ;  /* 0x0000002f2c2c7223 */ /* 0x000fe2000001002a */
[----:B------:R-:W-:-:S02]  /*0b90*/  HADD2.F32 R43, -RZ, R24.H1_H1 ;  /* 0x30000018ff2b7230 */ /* 0x000fc40000004100 */
[----:B------:R-:W-:Y:S02]  /*0ba0*/  HADD2.F32 R30, -RZ, R30.H1_H1 ;  /* 0x3000001eff1e7230 */ /* 0x000fe40000004100 */
[--C-:B------:R-:W-:Y:S02]  /*0bb0*/  HADD2.F32 R24, -RZ, R26.reuse.H0_H0 ;  /* 0x2000001aff187230 */ /* 0x100fe40000004100 */
[----:B------:R-:W-:Y:S01]  /*0bc0*/  HADD2.F32 R29, -RZ, R26.H1_H1 ;  /* 0x3000001aff1d7230 */ /* 0x000fe20000004100 */
[----:B------:R-:W-:Y:S01]  /*0bd0*/  FFMA.FTZ R52, R53, R30, R52 ;  /* 0x0000001e35347223 */ /* 0x000fe20000010034 */
[--C-:B------:R-:W-:Y:S02]  /*0be0*/  HADD2.F32 R39, -RZ, R25.reuse.H0_H0 ;  /* 0x20000019ff277230 */ /* 0x100fe40000004100 */
[----:B------:R-:W-:Y:S02]  /*0bf0*/  HADD2.F32 R38, -RZ, R25.H1_H1 ;  /* 0x30000019ff267230 */ /* 0x000fe40000004100 */
[----:B------:R-:W-:-:S02]  /*0c00*/  HADD2.F32 R26, -RZ, R51.H0_H0 ;  /* 0x20000033ff1a7230 */ /* 0x000fc40000004100 */
[----:B------:R-:W-:Y:S02]  /*0c10*/  HADD2.F32 R47, -RZ, R23.H0_H0 ;  /* 0x20000017ff2f7230 */ /* 0x000fe40000004100 */
[--C-:B------:R-:W-:Y:S02]  /*0c20*/  HADD2.F32 R25, -RZ, R27.reuse.H0_H0 ;  /* 0x2000001bff197230 */ /* 0x100fe40000004100 */
[----:B------:R-:W-:Y:S01]  /*0c30*/  HADD2.F32 R22, -RZ, R27.H1_H1 ;  /* 0x3000001bff167230 */ /* 0x000fe20000004100 */
[----:B------:R-:W-:Y:S01]  /*0c40*/  FFMA.FTZ R26, R26, R47, R44 ;  /* 0x0000002f1a1a7223 */ /* 0x000fe2000001002c */
[----:B------:R-:W-:Y:S02]  /*0c50*/  HADD2.F32 R27, -RZ, R54.H0_H0 ;  /* 0x20000036ff1b7230 */ /* 0x000fe40000004100 */
[----:B------:R-:W-:Y:S02]  /*0c60*/  HADD2.F32 R42, -RZ, R31.H0_H0 ;  /* 0x2000001fff2a7230 */ /* 0x000fe40000004100 */
[----:B------:R-:W-:-:S02]  /*0c70*/  HADD2.F32 R51, -RZ, R51.H1_H1 ;  /* 0x30000033ff337230 */ /* 0x000fc40000004100 */
[----:B------:R-:W-:Y:S01]  /*0c80*/  HADD2.F32 R30, -RZ, R23.H1_H1 ;  /* 0x30000017ff1e7230 */ /* 0x000fe20000004100 */
[----:B------:R-:W-:Y:S01]  /*0c90*/  FFMA.FTZ R27, R27, R42, R52 ;  /* 0x0000002a1b1b7223 */ /* 0x000fe20000010034 */
[----:B------:R-:W-:Y:S02]  /*0ca0*/  HADD2.F32 R54, -RZ, R54.H1_H1 ;  /* 0x30000036ff367230 */ /* 0x000fe40000004100 */
[----:B------:R-:W-:Y:S01]  /*0cb0*/  HADD2.F32 R31, -RZ, R31.H1_H1 ;  /* 0x3000001fff1f7230 */ /* 0x000fe20000004100 */
[----:B------:R-:W-:Y:S01]  /*0cc0*/  FFMA.FTZ R30, R51, R30, R26 ;  /* 0x0000001e331e7223 */ /* 0x000fe2000001001a */
[----:B------:R-:W-:Y:S02]  /*0cd0*/  HADD2.F32 R0, -RZ, R12.H0_H0 ;  /* 0x2000000cff007230 */ /* 0x000fe40000004100 */
[----:B------:R-:W-:Y:S01]  /*0ce0*/  HADD2.F32 R23, -RZ, R16.H0_H0 ;  /* 0x20000010ff177230 */ /* 0x000fe20000004100 */
[----:B------:R-:W-:Y:S01]  /*0cf0*/  FFMA.FTZ R31, R54, R31, R27 ;  /* 0x0000001f361f7223 */ /* 0x000fe2000001001b */
[----:B------:R-:W-:Y:S01]  /*0d00*/  HADD2.F32 R26, -RZ, R32.H0_H0 ;  /* 0x20000020ff1a7230 */ /* 0x000fe20000004100 */
[----:B------:R-:W-:Y:S01]  /*0d10*/  FFMA.FTZ R0, R0, R45, R30 ;  /* 0x0000002d00007223 */ /* 0x000fe2000001001e */
[----:B------:R-:W-:-:S02]  /*0d20*/  HADD2.F32 R20, -RZ, R12.H1_H1 ;  /* 0x3000000cff147230 */ /* 0x000fc40000004100 */
[----:B------:R-:W-:Y:S01]  /*0d30*/  HADD2.F32 R16, -RZ, R16.H1_H1 ;  /* 0x30000010ff107230 */ /* 0x000fe20000004100 */
[----:B------:R-:W-:Y:S01]  /*0d40*/  FFMA.FTZ R26, R23, R26, R31 ;  /* 0x0000001a171a7223 */ /* 0x000fe2000001001f */
        /* <DEDUP_REMOVED lines=31> */
[----:B------:R-:W-:-:S04]  /*0f40*/  FFMA.FTZ R14, R15, R22, R14 ;  /* 0x000000160f0e7223 */ /* 0x000fc8000001000e */
[----:B------:R-:W-:Y:S01]  /*0f50*/  FFMA.FTZ R12, R19, R12, R0 ;  /* 0x0000000c130c7223 */ /* 0x000fe20000010000 */
[----:B------:R-:W0:Y:S04]  /*0f60*/  SHFL.BFLY PT, R13, R14, 0x8, 0x1f ;  /* 0x0d001f000e0d7f89 */ /* 0x000e2800000e0000 */
[----:B------:R-:W1:Y:S01]  /*0f70*/  SHFL.BFLY PT, R15, R12, 0x8, 0x1f ;  /* 0x0d001f000c0f7f89 */ /* 0x000e6200000e0000 */
[----:B0-----:R-:W-:Y:S02]  /*0f80*/  FADD.FTZ R13, R14, R13 ;  /* 0x0000000d0e0d7221 */ /* 0x001fe40000010000 */
[----:B-1----:R-:W-:-:S03]  /*0f90*/  FADD.FTZ R16, R12, R15 ;  /* 0x0000000f0c107221 */ /* 0x002fc60000010000 */
[----:B------:R-:W0:Y:S01]  /*0fa0*/  SHFL.BFLY PT, R0, R13, 0x4, 0x1f ;  /* 0x0c801f000d007f89 */ /* 0x000e2200000e0000 */
[----:B------:R-:W-:-:S03]  /*0fb0*/  SHF.L.U32 R12, R10, 0x2, RZ ;  /* 0x000000020a0c7819 */ /* 0x000fc600000006ff */
[----:B------:R-:W1:Y:S01]  /*0fc0*/  SHFL.BFLY PT, R15, R16, 0x4, 0x1f ;  /* 0x0c801f00100f7f89 */ /* 0x000e6200000e0000 */
[----:B0-----:R-:W-:Y:S01]  /*0fd0*/  FADD.FTZ R0, R13, R0 ;  /* 0x000000000d007221 */ /* 0x001fe20000010000 */
[----:B------:R-:W-:Y:S01]  /*0fe0*/  SHF.L.U32 R13, R11, 0xd, RZ ;  /* 0x0000000d0b0d7819 */ /* 0x000fe200000006ff */
[----:B-1----:R-:W-:Y:S01]  /*0ff0*/  FADD.FTZ R17, R16, R15 ;  /* 0x0000000f10117221 */ /* 0x002fe20000010000 */
[----:B------:R-:W-:Y:S02]  /*1000*/  SHF.R.S32.HI R16, RZ, 0x1f, R12 ;  /* 0x0000001fff107819 */ /* 0x000fe4000001140c */
[----:B------:R-:W0:Y:S01]  /*1010*/  SHFL.BFLY PT, R15, R0, 0x2, 0x1f ;  /* 0x0c401f00000f7f89 */ /* 0x000e2200000e0000 */
[----:B------:R-:W-:-:S03]  /*1020*/  IADD3 R12, P2, R13, R12, RZ ;  /* 0x0000000c0d0c7210 */ /* 0x000fc60007f5e0ff */
[----:B------:R-:W1:Y:S01]  /*1030*/  SHFL.BFLY PT, R18, R17, 0x2, 0x1f ;  /* 0x0c401f0011127f89 */ /* 0x000e6200000e0000 */
[----:B------:R-:W-:Y:S01]  /*1040*/  LEA.HI.X.SX32 R13, R13, R16, 0x1, P2 ;  /* 0x000000100d0d7211 */ /* 0x000fe200010f0eff */
[----:B0-----:R-:W-:Y:S02]  /*1050*/  FADD.FTZ R15, R0, R15 ;  /* 0x0000000f000f7221 */ /* 0x001fe40000010000 */
[----:B-1----:R-:W-:-:S03]  /*1060*/  FADD.FTZ R18, R17, R18 ;  /* 0x0000001211127221 */ /* 0x002fc60000010000 */
[----:B------:R-:W0:Y:S01]  /*1070*/  SHFL.BFLY PT, R14, R15, 0x1, 0x1f ;  /* 0x0c201f000f0e7f89 */ /* 0x000e2200000e0000 */
[----:B------:R-:W-:-:S03]  /*1080*/  IMAD R17, R6, c[0x0][0x220], RZ ;  /* 0x0000880006117a24 */ /* 0x000fc600078e02ff */
[----:B------:R-:W1:Y:S01]  /*1090*/  SHFL.BFLY PT, R19, R18, 0x1, 0x1f ;  /* 0x0c201f0012137f89 */ /* 0x000e6200000e0000 */
[----:B0-----:R-:W-:Y:S02]  /*10a0*/  FADD.FTZ R16, R15, R14 ;  /* 0x0000000e0f107221 */ /* 0x001fe40000010000 */
[----:B-1----:R-:W-:Y:S01]  /*10b0*/  FADD.FTZ R19, R18, R19 ;  /* 0x0000001312137221 */ /* 0x002fe20000010000 */
[----:B------:R-:W-:Y:S05]  /*10c0*/  @P1 BRA `(.L_x_430) ;  /* 0x0000012000001947 */ /* 0x000fea0003800000 */
[--C-:B------:R-:W-:Y:S01]  /*10d0*/  SHF.R.S32.HI R37, RZ, 0x1f, R36.reuse ;  /* 0x0000001fff257819 */ /* 0x100fe20000011424 */
[----:B------:R-:W-:Y:S01]  /*10e0*/  IMAD R3, R6, c[0x0][0x1c8], RZ ;  /* 0x0000720006037a24 */ /* 0x000fe200078e02ff */
[----:B------:R-:W-:Y:S01]  /*10f0*/  ISETP.GE.AND P2, PT, R40, R9, PT ;  /* 0x000000092800720c */ /* 0x000fe20003f46270 */
[----:B------:R-:W-:Y:S02]  /*1100*/  IMAD R0, R5, c[0x0][0x1d0], RZ ;  /* 0x0000740005007a24 */ /* 0x000fe400078e02ff */
[C---:B------:R-:W-:Y:S02]  /*1110*/  IMAD R3, R8.reuse, c[0x0][0x1cc], R3 ;  /* 0x0000730008037a24 */ /* 0x040fe400078e0203 */
[----:B------:R-:W-:-:S05]  /*1120*/  IMAD.WIDE.U32 R14, R8, c[0x0][0x1c8], R36 ;  /* 0x00007200080e7a25 */ /* 0x000fca00078e0024 */
[----:B------:R-:W-:Y:S01]  /*1130*/  IADD3 R15, R15, R3, RZ ;  /* 0x000000030f0f7210 */ /* 0x000fe20007ffe0ff */
[----:B------:R-:W-:-:S04]  /*1140*/  IMAD R3, R7, c[0x0][0x1d4], R0 ;  /* 0x0000750007037a24 */ /* 0x000fc800078e0200 */
[----:B------:R-:W-:-:S05]  /*1150*/  IMAD.WIDE.U32 R14, R7, c[0x0][0x1d0], R14 ;  /* 0x00007400070e7a25 */ /* 0x000fca00078e000e */
[----:B------:R-:W-:-:S04]  /*1160*/  IADD3 R0, P1, R40, R14, RZ ;  /* 0x0000000e28007210 */ /* 0x000fc80007f3e0ff */
[----:B------:R-:W-:Y:S02]  /*1170*/  IADD3.X R15, R41, R15, R3, P1, !PT ;  /* 0x0000000f290f7210 */ /* 0x000fe40000ffe403 */
[----:B------:R-:W-:Y:S02]  /*1180*/  LEA R14, P3, R0, c[0x0][0x1b0], 0x2 ;  /* 0x00006c00000e7a11 */ /* 0x000fe400078610ff */
[----:B------:R-:W-:Y:S02]  /*1190*/  ISETP.GE.AND P1, PT, R2, R9, PT ;  /* 0x000000090200720c */ /* 0x000fe40003f26270 */
[----:B------:R-:W-:Y:S02]  /*11a0*/  LEA.HI.X R15, R0, c[0x0][0x1b4], R15, 0x2, P3 ;  /* 0x00006d00000f7a11 */ /* 0x000fe400018f140f */
[----:B------:R-:W-:Y:S02]  /*11b0*/  FSEL R3, R16, RZ, !P2 ;  /* 0x000000ff10037208 */ /* 0x000fe40005000000 */
[----:B------:R-:W-:-:S03]  /*11c0*/  FSEL R9, R19, RZ, !P1 ;  /* 0x000000ff13097208 */ /* 0x000fc60004800000 */
[----:B------:R0:W-:Y:S04]  /*11d0*/  STG.E [R14.64], R3 ;  /* 0x000000030e007986 */ /* 0x0001e8000c101906 */
[----:B------:R0:W-:Y:S02]  /*11e0*/  STG.E [R14.64+0x40], R9 ;  /* 0x000040090e007986 */ /* 0x0001e4000c101906 */
.L_x_430:
[----:B------:R-:W-:Y:S05]  /*11f0*/  BSYNC B0 ;  /* 0x0000000000007941 */ /* 0x000fea0003800000 */
.L_x_429:
[----:B------:R-:W-:Y:S01]  /*1200*/  UMOV UR4, 0x1f ;  /* 0x0000001f00047882 */ /* 0x000fe20000000000 */
[C---:B------:R-:W-:Y:S01]  /*1210*/  IMAD R17, R8.reuse, c[0x0][0x224], R17 ;  /* 0x0000890008117a24 */ /* 0x040fe200078e0211 */
[----:B------:R-:W-:Y:S01]  /*1220*/  ULDC UR5, c[0x0][0x168] ;  /* 0x00005a0000057ab9 */ /* 0x000fe20000000800 */
[----:B------:R-:W-:Y:S01]  /*1230*/  IMAD.WIDE.U32 R12, R8, c[0x0][0x220], R12 ;  /* 0x00008800080c7a25 */ /* 0x000fe200078e000c */
[----:B------:R-:W-:Y:S01]  /*1240*/  UIADD3 UR4, UR4, UR5, URZ ;  /* 0x0000000504047290 */ /* 0x000fe2000fffe03f */
[----:B------:R-:W-:Y:S01]  /*1250*/  ISETP.NE.U32.AND P1, PT, RZ, c[0x0][0x238], PT ;  /* 0x00008e00ff007a0c */ /* 0x000fe20003f25070 */
[----:B------:R-:W-:Y:S01]  /*1260*/  BSSY B0, `(.L_x_431) ;  /* 0x0000021000007945 */ /* 0x000fe20003800000 */
[----:B------:R-:W-:Y:S01]  /*1270*/  IMAD.IADD R13, R13, 0x1, R17 ;  /* 0x000000010d0d7824 */ /* 0x000fe200078e0211 */
[----:B------:R-:W-:Y:S01]  /*1280*/  USHF.R.S32.HI UR5, URZ, 0x1f, UR4 ;  /* 0x0000001f3f057899 */ /* 0x000fe20008011404 */
[----:B------:R-:W-:Y:S01]  /*1290*/  IMAD R0, R5, c[0x0][0x228], RZ ;  /* 0x00008a0005007a24 */ /* 0x000fe200078e02ff */
[----:B------:R-:W-:Y:S01]  /*12a0*/  ISETP.NE.AND.EX P1, PT, RZ, c[0x0][0x23c], PT, P1 ;  /* 0x00008f00ff007a0c */ /* 0x000fe20003f25310 */
[----:B0-----:R-:W-:Y:S01]  /*12b0*/  IMAD.WIDE.U32 R2, R7, c[0x0][0x228], R12 ;  /* 0x00008a0007027a25 */ /* 0x001fe200078e000c */
[----:B------:R-:W-:-:S02]  /*12c0*/  ULEA.HI UR5, UR5, UR4, URZ, 0x5 ;  /* 0x0000000405057291 */ /* 0x000fc4000f8f283f */
[----:B------:R-:W-:Y:S01]  /*12d0*/  ISETP.NE.OR P1, PT, R10, RZ, !P1 ;  /* 0x000000ff0a00720c */ /* 0x000fe20004f25670 */
[----:B------:R-:W-:Y:S01]  /*12e0*/  IMAD R15, R7, c[0x0][0x22c], R0 ;  /* 0x00008b00070f7a24 */ /* 0x000fe200078e0200 */
[----:B------:R-:W-:Y:S01]  /*12f0*/  ULOP3.LUT UR5, UR5, 0xffffffe0, URZ, 0xc0, !UPT ;  /* 0xffffffe005057892 */ /* 0x000fe2000f8ec03f */
[----:B------:R-:W-:-:S03]  /*1300*/  LEA R14, P2, R2, c[0x0][0x208], 0x2 ;  /* 0x00008200020e7a11 */ /* 0x000fc600078410ff */
[----:B------:R-:W-:Y:S02]  /*1310*/  IADD3 R3, R3, R15, RZ ;  /* 0x0000000f03037210 */ /* 0x000fe40007ffe0ff */
[----:B------:R-:W-:Y:S02]  /*1320*/  IADD3 R9, -R36, UR5, RZ ;  /* 0x0000000524097c10 */ /* 0x000fe4000fffe1ff */
[----:B------:R-:W-:Y:S02]  /*1330*/  LEA.HI.X R15, R2, c[0x0][0x20c], R3, 0x2, P2 ;  /* 0x00008300020f7a11 */ /* 0x000fe400010f1403 */
[----:B------:R-:W-:-:S13]  /*1340*/  ISETP.GE.OR P0, PT, R10, R9, P0 ;  /* 0x000000090a00720c */ /* 0x000fda0000706670 */
[----:B------:R-:W-:Y:S05]  /*1350*/  @P0 BRA `(.L_x_432) ;  /* 0x0000011000000947 */ /* 0x000fea0003800000 */
[----:B------:R-:W-:Y:S01]  /*1360*/  SHF.R.S32.HI R3, RZ, 0x1f, R10 ;  /* 0x0000001fff037819 */ /* 0x000fe2000001140a */
[----:B------:R-:W-:Y:S01]  /*1370*/  IMAD R9, R6, c[0x0][0x1f8], RZ ;  /* 0x00007e0006097a24 */ /* 0x000fe200078e02ff */
[----:B------:R-:W-:Y:S01]  /*1380*/  IADD3 R2, P0, R36, R10, RZ ;  /* 0x0000000a24027210 */ /* 0x000fe20007f1e0ff */
[----:B------:R-:W-:Y:S02]  /*1390*/  IMAD R0, R5, c[0x0][0x200], RZ ;  /* 0x0000800005007a24 */ /* 0x000fe400078e02ff */
[----:B------:R-:W-:Y:S01]  /*13a0*/  IMAD R9, R8, c[0x0][0x1fc], R9 ;  /* 0x00007f0008097a24 */ /* 0x000fe200078e0209 */
[----:B------:R-:W-:Y:S01]  /*13b0*/  LEA.HI.X.SX32 R3, R36, R3, 0x1, P0 ;  /* 0x0000000324037211 */ /* 0x000fe200000f0eff */
[----:B------:R-:W-:Y:S01]  /*13c0*/  IMAD R5, R7, c[0x0][0x204], R0 ;  /* 0x0000810007057a24 */ /* 0x000fe200078e0200 */
[C---:B------:R-:W-:Y:S01]  /*13d0*/  FSETP.NEU.FTZ.AND P0, PT, R4.reuse, -INF , PT ;  /* 0xff8000000400780b */ /* 0x040fe20003f1d000 */
[----:B------:R-:W-:Y:S02]  /*13e0*/  FMUL.FTZ R0, R4, 1.4426950216293334961 ;  /* 0x3fb8aa3b04007820 */ /* 0x000fe40000410000 */
[----:B------:R-:W-:-:S05]  /*13f0*/  IMAD.WIDE.U32 R2, R8, c[0x0][0x1f8], R2 ;  /* 0x00007e0008027a25 */ /* 0x000fca00078e0002 */
[----:B------:R-:W-:-:S05]  /*1400*/  IADD3 R3, R3, R9, RZ ;  /* 0x0000000903037210 */ /* 0x000fca0007ffe0ff */
[----:B------:R-:W-:-:S05]  /*1410*/  IMAD.WIDE.U32 R2, R7, c[0x0][0x200], R2 ;  /* 0x0000800007027a25 */ /* 0x000fca00078e0002 */
[----:B------:R-:W-:Y:S02]  /*1420*/  IADD3 R3, R3, R5, RZ ;  /* 0x0000000503037210 */ /* 0x000fe40007ffe0ff */
[----:B------:R-:W-:-:S04]  /*1430*/  LEA R12, P2, R2, c[0x0][0x1f0], 0x2 ;  /* 0x00007c00020c7a11 */ /* 0x000fc800078410ff */
[----:B------:R-:W-:Y:S02]  /*1440*/  LEA.HI.X R13, R2, c[0x0][0x1f4], R3, 0x2, P2 ;  /* 0x00007d00020d7a11 */ /* 0x000fe400010f1403 */
[----:B------:R-:W-:-:S05]  /*1450*/  FSEL R3, R0, RZ, P0 ;  /* 0x000000ff00037208 */ /* 0x000fca0000000000 */
[----:B------:R0:W-:Y:S02]  /*1460*/  STG.E [R12.64], R3 ;  /* 0x000000030c007986 */ /* 0x0001e4000c101906 */
.L_x_432:
[----:B------:R-:W-:Y:S05]  /*1470*/  BSYNC B0 ;  /* 0x0000000000007941 */ /* 0x000fea0003800000 */
.L_x_431:
[----:B------:R1:W-:Y:S04]  /*1480*/  STG.E.128 [R14.64], RZ ;  /* 0x000000ff0e007986 */ /* 0x0003e8000c101d06 */
[----:B------:R1:W-:Y:S04]  /*1490*/  STG.E.128 [R14.64+0x1000], RZ ;  /* 0x001000ff0e007986 */ /* 0x0003e8000c101d06 */
[----:B------:R1:W-:Y:S04]  /*14a0*/  STG.E.128 [R14.64+0x2000], RZ ;  /* 0x002000ff0e007986 */ /* 0x0003e8000c101d06 */
[----:B------:R1:W-:Y:S04]  /*14b0*/  STG.E.128 [R14.64+0x3000], RZ ;  /* 0x003000ff0e007986 */ /* 0x0003e8000c101d06 */
[----:B------:R1:W-:Y:S04]  /*14c0*/  STG.E.128 [R14.64+0x4000], RZ ;  /* 0x004000ff0e007986 */ /* 0x0003e8000c101d06 */
[----:B------:R1:W-:Y:S04]  /*14d0*/  STG.E.128 [R14.64+0x5000], RZ ;  /* 0x005000ff0e007986 */ /* 0x0003e8000c101d06 */
[----:B------:R1:W-:Y:S04]  /*14e0*/  STG.E.128 [R14.64+0x6000], RZ ;  /* 0x006000ff0e007986 */ /* 0x0003e8000c101d06 */
[----:B------:R1:W-:Y:S01]  /*14f0*/  STG.E.128 [R14.64+0x7000], RZ ;  /* 0x007000ff0e007986 */ /* 0x0003e2000c101d06 */
[----:B------:R-:W-:Y:S05]  /*1500*/  @P1 EXIT ;  /* 0x000000000000194d */ /* 0x000fea0003800000 */
[----:B0-----:R-:W-:Y:S01]  /*1510*/  HFMA2.MMA R3, -RZ, RZ, 0, 2.384185791015625e-07 ;  /* 0x00000004ff037435 */ /* 0x001fe200000001ff */
[----:B------:R-:W-:-:S04]  /*1520*/  IMAD R7, R11, c[0x0][0x230], R7 ;  /* 0x00008c000b077a24 */ /* 0x000fc800078e0207 */
[----:B------:R-:W-:-:S05]  /*1530*/  IMAD R2, R7, c[0x0][0x170], R8 ;  /* 0x00005c0007027a24 */ /* 0x000fca00078e0208 */
[----:B------:R-:W-:-:S05]  /*1540*/  IMAD.WIDE R2, R2, R3, c[0x0][0x238] ;  /* 0x00008e0002027625 */ /* 0x000fca00078e0203 */
[----:B------:R-:W-:Y:S01]  /*1550*/  STG.E [R2.64], RZ ;  /* 0x000000ff02007986 */ /* 0x000fe2000c101906 */
[----:B------:R-:W-:Y:S05]  /*1560*/  EXIT ;  /* 0x000000000000794d */ /* 0x000fea0003800000 */
.L_x_433:
        /* <DEDUP_REMOVED lines=9> */
.L_x_1156:


//--------------------- .text._ZN7cutlass13device_kernelIN5flash19enable_sm80_to_sm89INS1_16FlashAttnBwdSm80INS1_25CollectiveMainloopBwdSm80ILi1ELi1EN4cute5tupleIJNS5_1CILi32EEENS7_ILi64EEENS7_ILi256EEEEEENS_6half_tEfNS_4arch4Sm80ELb1ELb0ELb1ELb1ELb0ELb0ELb0ELb0ELi2ELi2ELi2ELi1ELb1EEENS1_21CollectiveEpilogueBwdISB_SC_SE_Li256ELb1ELb0ELi4EEENS1_25SingleTileBwdLPTSchedulerILb1ELi64ELb0EEEEEEEEEvNT_6ParamsE --------------------------
	.section	.text._ZN7cutlass13device_kernelIN5flash19enable_sm80_to_sm89INS1_16FlashAttnBwdSm80INS1_25CollectiveMainloopBwdSm80ILi1ELi1EN4cute5tupleIJNS5_1CILi32EEENS7_ILi64EEENS7_ILi256EEEEEENS_6half_tEfNS_4arch4Sm80ELb1ELb0ELb1ELb1ELb0ELb0ELb0ELb0ELi2ELi2ELi2ELi1ELb1EEENS1_21CollectiveEpilogueBwdISB_SC_SE_Li256ELb1ELb0ELi4EEENS1_25SingleTileBwdLPTSchedulerILb1ELi64ELb0EEEEEEEEEvNT_6ParamsE,"ax",@progbits
	.sectioninfo	@"SHI_REGISTERS=255"
	.align	128
.text._ZN7cutlass13device_kernelIN5flash19enable_sm80_to_sm89INS1_16FlashAttnBwdSm80INS1_25CollectiveMainloopBwdSm80ILi1ELi1EN4cute5tupleIJNS5_1CILi32EEENS7_ILi64EEENS7_ILi256EEEEEENS_6half_tEfNS_4arch4Sm80ELb1ELb0ELb1ELb1ELb0ELb0ELb0ELb0ELi2ELi2ELi2ELi1ELb1EEENS1_21CollectiveEpilogueBwdISB_SC_SE_Li256ELb1ELb0ELi4EEENS1_25SingleTileBwdLPTSchedulerILb1ELi64ELb0EEEEEEEEEvNT_6ParamsE:
        .type           _ZN7cutlass13device_kernelIN5flash19enable_sm80_to_sm89INS1_16FlashAttnBwdSm80INS1_25CollectiveMainloopBwdSm80ILi1ELi1EN4cute5tupleIJNS5_1CILi32EEENS7_ILi64EEENS7_ILi256EEEEEENS_6half_tEfNS_4arch4Sm80ELb1ELb0ELb1ELb1ELb0ELb0ELb0ELb0ELi2ELi2ELi2ELi1ELb1EEENS1_21CollectiveEpilogueBwdISB_SC_SE_Li256ELb1ELb0ELi4EEENS1_25SingleTileBwdLPTSchedulerILb1ELi64ELb0EEEEEEEEEvNT_6ParamsE,@function
        .size           _ZN7cutlass13device_kernelIN5flash19enable_sm80_to_sm89INS1_16FlashAttnBwdSm80INS1_25CollectiveMainloopBwdSm80ILi1ELi1EN4cute5tupleIJNS5_1CILi32EEENS7_ILi64EEENS7_ILi256EEEEEENS_6half_tEfNS_4arch4Sm80ELb1ELb0ELb1ELb1ELb0ELb0ELb0ELb0ELi2ELi2ELi2ELi1ELb1EEENS1_21CollectiveEpilogueBwdISB_SC_SE_Li256ELb1ELb0ELi4EEENS1_25SingleTileBwdLPTSchedulerILb1ELi64ELb0EEEEEEEEEvNT_6ParamsE,(.L_x_1157 - _ZN7cutlass13device_kernelIN5flash19enable_sm80_to_sm89INS1_16FlashAttnBwdSm80INS1_25CollectiveMainloopBwdSm80ILi1ELi1EN4cute5tupleIJNS5_1CILi32EEENS7_ILi64EEENS7_ILi256EEEEEENS_6half_tEfNS_4arch4Sm80ELb1ELb0ELb1ELb1ELb0ELb0ELb0ELb0ELi2ELi2ELi2ELi1ELb1EEENS1_21CollectiveEpilogueBwdISB_SC_SE_Li256ELb1ELb0ELi4EEENS1_25SingleTileBwdLPTSchedulerILb1ELi64ELb0EEEEEEEEEvNT_6ParamsE)
        .other          _ZN7cutlass13device_kernelIN5flash19enable_sm80_to_sm89INS1_16FlashAttnBwdSm80INS1_25CollectiveMainloopBwdSm80ILi1ELi1EN4cute5tupleIJNS5_1CILi32EEENS7_ILi64EEENS7_ILi256EEEEEENS_6half_tEfNS_4arch4Sm80ELb1ELb0ELb1ELb1ELb0ELb0ELb0ELb0ELi2ELi2ELi2ELi1ELb1EEENS1_21CollectiveEpilogueBwdISB_SC_SE_Li256ELb1ELb0ELi4EEENS1_25SingleTileBwdLPTSchedulerILb1ELi64ELb0EEEEEEEEEvNT_6ParamsE,@"STO_CUDA_ENTRY STV_DEFAULT"
_ZN7cutlass13device_kernelIN5flash19enable_sm80_to_sm89INS1_16FlashAttnBwdSm80INS1_25CollectiveMainloopBwdSm80ILi1ELi1EN4cute5tupleIJNS5_1CILi32EEENS7_ILi64EEENS7_ILi256EEEEEENS_6half_tEfNS_4arch4Sm80ELb1ELb0ELb1ELb1ELb0ELb0ELb0ELb0ELi2ELi2ELi2ELi1ELb1EEENS1_21CollectiveEpilogueBwdISB_SC_SE_Li256ELb1ELb0ELi4EEENS1_25SingleTileBwdLPTSchedulerILb1ELi64ELb0EEEEEEEEEvNT_6ParamsE:
[----:B------:R-:W-:Y:S02]  /*0000*/  MOV R1, c[0x0][0x28] ;  /* 0x00000a0000017a02 */ /* 0x000fe40000000f00 */
[----:B------:R-:W1:Y:S01]  /*0010*/  S2R R84, SR_TID.X ;  /* 0x0000000000547919 */ /* 0x000e620000002100 */
[----:B------:R-:W2:Y:S01]  /*0020*/  S2UR UR4, SR_CTAID.X ;  /* 0x00000000000479c3 */ /* 0x000ea20000002500 */
[----:B------:R-:W-:Y:S01]  /*0030*/  ULDC.64 UR18, c[0x0][0x118] ;  /* 0x0000460000127ab9 */ /* 0x000fe20000000a00 */
[----:B------:R-:W-:Y:S02]  /*0040*/  IADD3 R1, R1, -0xc8, RZ ;  /* 0xffffff3801017810 */ /* 0x000fe40007ffe0ff */
[----:B-1----:R-:W-:-:S06]  /*0050*/  SHF.R.U32.HI R0, RZ, 0x5, R84 ;  /* 0x00000005ff007819 */ /* 0x002fcc0000011654 */
[----:B------:R-:W1:Y:S02]  /*0060*/  SHFL.IDX PT, R0, R0, RZ, 0x1f ;  /* 0x00001fff00007589 */ /* 0x000e6400000e0000 */
[----:B-1----:R-:W-:-:S13]  /*0070*/  ISETP.NE.AND P0, PT, R0, RZ, PT ;  /* 0x000000ff0000720c */ /* 0x002fda0003f05270 */
[----:B--2---:R-:W-:Y:S05]  /*0080*/  @!P0 BRA `(.L_x_434) ;  /* 0x000004a000008947 */ /* 0x004fea0003800000 */
[----:B------:R-:W-:Y:S02]  /*0090*/  ULDC.64 UR6, c[0x0][0x3b8] ;  /* 0x0000ee0000067ab9 */ /* 0x000fe40000000a00 */
[----:B------:R-:W-:Y:S02]  /*00a0*/  UISETP.NE.AND UP0, UPT, UR6, 0x1, UPT ;  /* 0x000000010600788c */ /* 0x000fe4000bf05270 */
[----:B------:R-:W-:Y:S02]  /*00b0*/  UIMAD.WIDE.U32 UR10, UR4, UR7, URZ ;  /* 0x00000007040a72a5 */ /* 0x000fe4000f8e003f */
[----:B------:R-:W-:Y:S02]  /*00c0*/  ULDC UR5, c[0x0][0x3c0] ;  /* 0x0000f00000057ab9 */ /* 0x000fe40000000800 */
[----:B------:R-:W-:-:S05]  /*00d0*/  UMOV UR8, UR4 ;  /* 0x0000000400087c82 */ /* 0x000fca0008000000 */
[----:B------:R-:W-:Y:S02]  /*00e0*/  @UP0 UMOV UR7, UR11 ;  /* 0x0000000b00070c82 */ /* 0x000fe40008000000 */
        /* <DEDUP_REMOVED lines=12> */
[----:B------:R-:W-:Y:S02]  /*01b0*/  @UP0 UMOV UR9, UR11 ;  /* 0x0000000b00090c82 */ /* 0x000fe40008000000 */
[----:B------:R-:W-:-:S04]  /*01c0*/  @UP0 USHF.R.U32.HI UR17, URZ, UR5, UR9 ;  /* 0x000000053f110299 */ /* 0x000fc80008011609 */
[----:B------:R-:W-:Y:S01]  /*01d0*/  UIMAD UR7, UR17, UR7, URZ ;  /* 0x00000007110772a4 */ /* 0x000fe2000f8e023f */
[----:B------:R-:W-:Y:S05]  /*01e0*/  BRA `(.L_x_436) ;  /* 0x0000008000007947 */ /* 0x000fea0003800000 */
.L_x_435:
[----:B------:R-:W-:Y:S02]  /*01f0*/  ULDC UR7, c[0x0][0x3ac] ;  /* 0x0000eb0000077ab9 */ /* 0x000fe40000000800 */
[----:B------:R-:W-:Y:S02]  /*0200*/  UISETP.NE.AND UP0, UPT, UR7, 0x1, UPT ;  /* 0x000000010700788c */ /* 0x000fe4000bf05270 */
[----:B------:R-:W-:Y:S02]  /*0210*/  ULDC.64 UR4, c[0x0][0x3b0] ;  /* 0x0000ec0000047ab9 */ /* 0x000fe40000000a00 */
[----:B------:R-:W-:Y:S02]  /*0220*/  UIMAD.WIDE.U32 UR10, UR6, UR4, URZ ;  /* 0x00000004060a72a5 */ /* 0x000fe4000f8e003f */
[----:B------:R-:W-:-:S05]  /*0230*/  UMOV UR17, UR6 ;  /* 0x0000000600117c82 */ /* 0x000fca0008000000 */
[----:B------:R-:W-:Y:S02]  /*0240*/  @UP0 UMOV UR9, UR11 ;  /* 0x0000000b00090c82 */ /* 0x000fe40008000000 */
[----:B------:R-:W-:-:S04]  /*0250*/  @UP0 USHF.R.U32.HI UR17, URZ, UR5, UR9 ;  /* 0x000000053f110299 */ /* 0x000fc80008011609 */
[----:B------:R-:W-:-:S04]  /*0260*/  UIMAD UR7, UR17, UR7, URZ ;  /* 0x00000007110772a4 */ /* 0x000fc8000f8e023f */
.L_x_436:
[----:B------:R-:W-:Y:S01]  /*0270*/  UIADD3 UR9, UR6, -UR7, URZ ;  /* 0x8000000706097290 */ /* 0x000fe2000fffe03f */
[----:B------:R-:W-:Y:S01]  /*0280*/  ISETP.NE.U32.AND P0, PT, RZ, c[0x0][0x3e0], PT ;  /* 0x0000f800ff007a0c */ /* 0x000fe20003f05070 */
[----:B------:R-:W-:Y:S02]  /*0290*/  ULDC.64 UR4, c[0x0][0x3a8] ;  /* 0x0000ea0000047ab9 */ /* 0x000fe40000000a00 */
[----:B------:R-:W-:Y:S01]  /*02a0*/  ULDC.64 UR6, c[0x0][0x3a0] ;  /* 0x0000e80000067ab9 */ /* 0x000fe20000000a00 */
[----:B------:R-:W-:Y:S01]  /*02b0*/  ISETP.NE.AND.EX P0, PT, RZ, c[0x0][0x3e4], PT, P0 ;  /* 0x0000f900ff007a0c */ /* 0x000fe20003f05300 */
[----:B------:R-:W-:Y:S02]  /*02c0*/  UISETP.NE.AND UP0, UPT, UR6, 0x1, UPT ;  /* 0x000000010600788c */ /* 0x000fe4000bf05270 */
[----:B------:R-:W-:-:S04]  /*02d0*/  UIMAD UR5, UR8, UR5, UR9 ;  /* 0x00000005080572a4 */ /* 0x000fc8000f8e0209 */
[----:B------:R-:W-:-:S03]  /*02e0*/  UIMAD.WIDE.U32 UR8, UR5, UR7, URZ ;  /* 0x00000007050872a5 */ /* 0x000fc6000f8e003f */
[----:B------:R-:W-:-:S04]  /*02f0*/  UMOV UR15, UR5 ;  /* 0x00000005000f7c82 */ /* 0x000fc80008000000 */
[----:B------:R-:W-:Y:S02]  /*0300*/  @UP0 UMOV UR7, UR9 ;  /* 0x0000000900070c82 */ /* 0x000fe40008000000 */
[----:B------:R-:W-:-:S04]  /*0310*/  @UP0 USHF.R.U32.HI UR15, URZ, UR4, UR7 ;  /* 0x000000043f0f0299 */ /* 0x000fc80008011607 */
[----:B------:R-:W-:-:S04]  /*0320*/  UIADD3 UR16, -UR15, URZ, URZ ;  /* 0x0000003f0f107290 */ /* 0x000fc8000fffe13f */
[----:B------:R-:W-:Y:S01]  /*0330*/  UIMAD UR16, UR16, UR6, UR5 ;  /* 0x00000006101072a4 */ /* 0x000fe2000f8e0205 */
[----:B------:R-:W-:Y:S05]  /*0340*/  @!P0 BRA `(.L_x_437) ;  /* 0x0000008000008947 */ /* 0x000fea0003800000 */
[----:B------:R-:W-:Y:S02]  /*0350*/  UMOV UR4, 0x4 ;  /* 0x0000000400047882 */ /* 0x000fe40000000000 */
[----:B------:R-:W-:Y:S02]  /*0360*/  ULDC.64 UR6, c[0x0][0x3e0] ;  /* 0x0000f80000067ab9 */ /* 0x000fe40000000a00 */
[----:B------:R-:W-:-:S06]  /*0370*/  UIMAD.WIDE UR4, UR15, UR4, UR6 ;  /* 0x000000040f0472a5 */ /* 0x000fcc000f8e0206 */
[----:B------:R-:W-:Y:S02]  /*0380*/  MOV R2, UR4 ;  /* 0x0000000400027c02 */ /* 0x000fe40008000f00 */
[----:B------:R-:W-:-:S05]  /*0390*/  MOV R3, UR5 ;  /* 0x0000000500037c02 */ /* 0x000fca0008000f00 */
[----:B------:R-:W2:Y:S02]  /*03a0*/  LDG.E R0, [R2.64] ;  /* 0x0000001202007981 */ /* 0x000ea4000c1e1900 */
[----:B--2---:R1:W2:Y:S02]  /*03b0*/  R2UR UR5, R0 ;  /* 0x00000000000573c2 */ /* 0x0042a400000e0000 */
[----:B-12---:R-:W-:Y:S05]  /*03c0*/  BRA `(.L_x_438) ;  /* 0x000000f000007947 */ /* 0x006fea0003800000 */
.L_x_437:
[----:B------:R-:W-:-:S04]  /*03d0*/  ISETP.NE.U32.AND P0, PT, RZ, c[0x0][0x3d8], PT ;  /* 0x0000f600ff007a0c */ /* 0x000fc80003f05070 */
[----:B------:R-:W-:-:S13]  /*03e0*/  ISETP.NE.AND.EX P0, PT, RZ, c[0x0][0x3dc], PT, P0 ;  /* 0x0000f700ff007a0c */ /* 0x000fda0003f05300 */
[----:B------:R-:W-:Y:S05]  /*03f0*/  @!P0 BRA `(.L_x_439) ;  /* 0x000000b000008947 */ /* 0x000fea0003800000 */
[----:B------:R-:W-:Y:S02]  /*0400*/  UMOV UR4, 0x4 ;  /* 0x0000000400047882 */ /* 0x000fe40000000000 */
[----:B------:R-:W-:Y:S02]  /*0410*/  ULDC.64 UR6, c[0x0][0x3d8] ;  /* 0x0000f60000067ab9 */ /* 0x000fe40000000a00 */
[----:B------:R-:W-:-:S06]  /*0420*/  UIMAD.WIDE UR4, UR15, UR4, UR6 ;  /* 0x000000040f0472a5 */ /* 0x000fcc000f8e0206 */
[----:B------:R-:W-:Y:S02]  /*0430*/  MOV R2, UR4 ;  /* 0x0000000400027c02 */ /* 0x000fe40008000f00 */
[----:B------:R-:W-:-:S05]  /*0440*/  MOV R3, UR5 ;  /* 0x0000000500037c02 */ /* 0x000fca0008000f00 */
[----:B------:R-:W2:Y:S04]  /*0450*/  LDG.E R4, [R2.64] ;  /* 0x0000001202047981 */ /* 0x000ea8000c1e1900 */
[----:B------:R-:W3:Y:S01]  /*0460*/  LDG.E R0, [R2.64+0x4] ;  /* 0x0000041202007981 */ /* 0x000ee2000c1e1900 */
[----:B--2---:R-:W1:Y:S08]  /*0470*/  R2UR UR5, R4 ;  /* 0x00000000040573c2 */ /* 0x004e7000000e0000 */
[----:B---3--:R-:W1:Y:S02]  /*0480*/  R2UR UR4, R0 ;  /* 0x00000000000473c2 */ /* 0x008e6400000e0000 */
[----:B-1----:R-:W-:Y:S01]  /*0490*/  UIADD3 UR5, -UR5, UR4, URZ ;  /* 0x0000000405057290 */ /* 0x002fe2000fffe13f */
[----:B------:R-:W-:Y:S05]  /*04a0*/  BRA `(.L_x_438) ;  /* 0x0000001000007947 */ /* 0x000fea0003800000 */
.L_x_439:
[----:B------:R-:W-:Y:S02]  /*04b0*/  ULDC UR5, c[0x0][0x3d4] ;  /* 0x0000f50000057ab9 */ /* 0x000fe40000000800 */
.L_x_438:
[----:B------:R-:W-:-:S04]  /*04c0*/  UIADD3 UR5, UR5, 0x3f, URZ ;  /* 0x0000003f05057890 */ /* 0x000fc8000fffe03f */
[----:B------:R-:W-:-:S04]  /*04d0*/  USHF.R.S32.HI UR4, URZ, 0x1f, UR5 ;  /* 0x0000001f3f047899 */ /* 0x000fc80008011405 */
[----:B------:R-:W-:-:S04]  /*04e0*/  ULEA.HI UR4, UR4, UR5, URZ, 0x6 ;  /* 0x0000000504047291 */ /* 0x000fc8000f8f303f */
[----:B------:R-:W-:-:S04]  /*04f0*/  USHF.R.S32.HI UR4, URZ, 0x6, UR4 ;  /* 0x000000063f047899 */ /* 0x000fc80008011404 */
[----:B------:R-:W-:-:S04]  /*0500*/  UISETP.GE.AND UP0, UPT, UR17, UR4, UPT ;  /* 0x000000041100728c */ /* 0x000fc8000bf06270 */
[----:B------:R-:W-:Y:S01]  /*0510*/  USEL UR15, UR15, 0xffffffff, !UP0 ;  /* 0xffffffff0f0f7887 */ /* 0x000fe2000c000000 */
[----:B------:R-:W-:Y:S05]  /*0520*/  BRA `(.L_x_440) ;  /* 0x0000049000007947 */ /* 0x000fea0003800000 */
.L_x_434:
        /* <DEDUP_REMOVED lines=22> */
.L_x_441:
        /* <DEDUP_REMOVED lines=8> */
.L_x_442:
        /* <DEDUP_REMOVED lines=22> */
.L_x_443:
        /* <DEDUP_REMOVED lines=14> */
.L_x_445:
[----:B------:R-:W-:Y:S02]  /*0950*/  ULDC UR5, c[0x0][0x3d4] ;  /* 0x0000f50000057ab9 */ /* 0x000fe40000000800 */
.L_x_444:
[----:B------:R-:W-:-:S04]  /*0960*/  UIADD3 UR5, UR5, 0x3f, URZ ;  /* 0x0000003f05057890 */ /* 0x000fc8000fffe03f */
[----:B------:R-:W-:-:S04]  /*0970*/  USHF.R.S32.HI UR4, URZ, 0x1f, UR5 ;  /* 0x0000001f3f047899 */ /* 0x000fc80008011405 */
[----:B------:R-:W-:-:S04]  /*0980*/  ULEA.HI UR4, UR4, UR5, URZ, 0x6 ;  /* 0x0000000504047291 */ /* 0x000fc8000f8f303f */
[----:B------:R-:W-:-:S04]  /*0990*/  USHF.R.S32.HI UR4, URZ, 0x6, UR4 ;  /* 0x000000063f047899 */ /* 0x000fc80008011404 */
[----:B------:R-:W-:-:S04]  /*09a0*/  UISETP.GE.AND UP0, UPT, UR17, UR4, UPT ;  /* 0x000000041100728c */ /* 0x000fc8000bf06270 */
[----:B------:R-:W-:-:S06]  /*09b0*/  USEL UR15, UR15, 0xffffffff, !UP0 ;  /* 0xffffffff0f0f7887 */ /* 0x000fcc000c000000 */
.L_x_440:
[----:B------:R-:W-:-:S13]  /*09c0*/  ISETP.LE.AND P0, PT, RZ, UR15, PT ;  /* 0x0000000fff007c0c */ /* 0x000fda000bf03270 */
[----:B------:R-:W-:Y:S05]  /*09d0*/  @!P0 EXIT ;  /* 0x000000000000894d */ /* 0x000fea0003800000 */
[----:B------:R-:W-:Y:S02]  /*09e0*/  ULDC.64 UR4, c[0x0][0x2c8] ;  /* 0x0000b20000047ab9 */ /* 0x000fe40000000a00 */
[----:B------:R-:W-:Y:S02]  /*09f0*/  UISETP.NE.U32.AND UP2, UPT, URZ, UR4, UPT ;  /* 0x000000043f00728c */ /* 0x000fe4000bf45070 */
[----:B------:R-:W-:Y:S02]  /*0a00*/  UMOV UR6, 0x4 ;  /* 0x0000000400067882 */ /* 0x000fe40000000000 */
[----:B------:R-:W-:Y:S02]  /*0a10*/  UISETP.NE.AND.EX UP2, UPT, URZ, UR5, UPT, UP2 ;  /* 0x000000053f00728c */ /* 0x000fe4000bf45320 */
[----:B------:R-:W-:Y:S02]  /*0a20*/  ULDC.64 UR8, c[0x0][0x2c8] ;  /* 0x0000b20000087ab9 */ /* 0x000fe40000000a00 */
[----:B------:R-:W-:-:S02]  /*0a30*/  UIMAD.WIDE UR8, UR15, UR6, UR8 ;  /* 0x000000060f0872a5 */ /* 0x000fc4000f8e0208 */
[----:B------:R-:W-:Y:S01]  /*0a40*/  PLOP3.LUT P0, PT, PT, PT, UP2, 0x80, 0x0 ;  /* 0x000000000000781c */ /* 0x000fe20003f0f028 */
[----:B------:R-:W-:Y:S02]  /*0a50*/  ULDC.64 UR4, c[0x0][0x2d8] ;  /* 0x0000b60000047ab9 */ /* 0x000fe40000000a00 */
[----:B------:R-:W-:Y:S01]  /*0a60*/  UISETP.NE.U32.AND UP0, UPT, URZ, UR4, UPT ;  /* 0x000000043f00728c */ /* 0x000fe2000bf05070 */
[----:B------:R-:W-:Y:S02]  /*0a70*/  IMAD.U32 R6, RZ, RZ, UR8 ;  /* 0x00000008ff067e24 */ /* 0x000fe4000f8e00ff */
[----:B------:R-:W-:Y:S01]  /*0a80*/  IMAD.U32 R7, RZ, RZ, UR9 ;  /* 0x00000009ff077e24 */ /* 0x000fe2000f8e00ff */
[----:B------:R-:W-:-:S06]  /*0a90*/  UISETP.NE.AND.EX UP0, UPT, URZ, UR5, UPT, UP0 ;  /* 0x000000053f00728c */ /* 0x000fcc000bf05300 */
[----:B------:R-:W2:Y:S01]  /*0aa0*/  @P0 LDG.E R4, [R6.64] ;  /* 0x0000001206040981 */ /* 0x000ea2000c1e1900 */
[----:B------:R-:W-:Y:S01]  /*0ab0*/  ULDC.64 UR4, c[0x0][0x2d8] ;  /* 0x0000b60000047ab9 */ /* 0x000fe20000000a00 */
[----:B------:R-:W-:-:S03]  /*0ac0*/  PLOP3.LUT P1, PT, PT, PT, UP0, 0x80, 0x0 ;  /* 0x000000000000781c */ /* 0x000fc60003f2f008 */
[----:B------:R-:W-:-:S06]  /*0ad0*/  @UP0 UIMAD.WIDE UR4, UR15, UR6, UR4 ;  /* 0x000000060f0402a5 */ /* 0x000fcc000f8e0204 */
[----:B------:R-:W-:Y:S01]  /*0ae0*/  MOV R2, UR4 ;  /* 0x0000000400027c02 */ /* 0x000fe20008000f00 */
[----:B------:R-:W-:Y:S01]  /*0af0*/  IMAD.U32 R3, RZ, RZ, UR5 ;  /* 0x00000005ff037e24 */ /* 0x000fe2000f8e00ff */
[----:B------:R-:W-:Y:S02]  /*0b00*/  ULDC.64 UR4, c[0x0][0x2d0] ;  /* 0x0000b40000047ab9 */ /* 0x000fe40000000a00 */
[----:B------:R-:W-:Y:S01]  /*0b10*/  UISETP.NE.U32.AND UP1, UPT, URZ, UR4, UPT ;  /* 0x000000043f00728c */ /* 0x000fe2000bf25070 */
[----:B------:R-:W-:Y:S01]  /*0b20*/  MOV R13, RZ ;  /* 0x000000ff000d7202 */ /* 0x000fe20000000f00 */
[----:B------:R1:W3:Y:S01]  /*0b30*/  @P1 LDG.E R0, [R2.64] ;  /* 0x0000001202001981 */ /* 0x0002e2000c1e1900 */
[----:B------:R-:W-:Y:S01]  /*0b40*/  IMAD.MOV.U32 R8, RZ, RZ, RZ ;  /* 0x000000ffff087224 */ /* 0x000fe200078e00ff */
[----:B------:R-:W-:-:S03]  /*0b50*/  UISETP.NE.AND.EX UP1, UPT, URZ, UR5, UPT, UP1 ;  /* 0x000000053f00728c */ /* 0x000fc6000bf25310 */
[----:B------:R-:W-:Y:S01]  /*0b60*/  ULDC.64 UR4, c[0x0][0x2d0] ;  /* 0x0000b40000047ab9 */ /* 0x000fe20000000a00 */
[----:B------:R4:W5:Y:S01]  /*0b70*/  @P0 LDG.E R13, [R6.64] ;  /* 0x00000012060d0981 */ /* 0x000962000c1e1900 */
[----:B------:R-:W-:Y:S01]  /*0b80*/  UIMAD.WIDE UR4, UR15, UR6, UR4 ;  /* 0x000000060f0472a5 */ /* 0x000fe2000f8e0204 */
[----:B------:R-:W-:-:S05]  /*0b90*/  PLOP3.LUT P2, PT, PT, PT, UP1, 0x80, 0x0 ;  /* 0x000000000000781c */ /* 0x000fca0003f4f018 */
[----:B-1----:R-:W-:Y:S01]  /*0ba0*/  MOV R2, UR4 ;  /* 0x0000000400027c02 */ /* 0x002fe20008000f00 */
[----:B------:R-:W-:-:S07]  /*0bb0*/  IMAD.U32 R3, RZ, RZ, UR5 ;  /* 0x00000005ff037e24 */ /* 0x000fce000f8e00ff */
[----:B------:R4:W5:Y:S01]  /*0bc0*/  @P2 LDG.E R8, [R2.64] ;  /* 0x0000001202082981 */ /* 0x000962000c1e1900 */
[----:B------:R-:W-:Y:S02]  /*0bd0*/  ULDC UR14, c[0x0][0x168] ;  /* 0x00005a00000e7ab9 */ /* 0x000fe40000000800 */
[----:B------:R-:W-:Y:S02]  /*0be0*/  UMOV UR7, URZ ;  /* 0x0000003f00077c82 */ /* 0x000fe40008000000 */
[----:B------:R-:W-:Y:S01]  /*0bf0*/  ULDC UR13, c[0x0][0x198] ;  /* 0x00006600000d7ab9 */ /* 0x000fe20000000800 */
[----:B--2---:R-:W1:Y:S02]  /*0c00*/  @P0 R2UR UR5, R4 ;  /* 0x00000000040503c2 */ /* 0x004e6400000e0000 */
[----:B-1----:R-:W-:-:S04]  /*0c10*/  @UP2 ULEA UR5, UR15, UR5, 0x5 ;  /* 0x000000050f052291 */ /* 0x002fc8000f8e283f */
[----:B------:R-:W-:-:S04]  /*0c20*/  @UP2 USHF.R.S32.HI UR4, URZ, 0x1f, UR5 ;  /* 0x0000001f3f042899 */ /* 0x000fc80008011405 */
[----:B------:R-:W-:Y:S01]  /*0c30*/  @UP2 ULEA.HI UR4, UR4, UR5, URZ, 0x5 ;  /* 0x0000000504042291 */ /* 0x000fe2000f8f283f */
[----:B---3--:R4:W1:Y:S03]  /*0c40*/  @P1 R2UR UR14, R0 ;  /* 0x00000000000e13c2 */ /* 0x00886600000e0000 */
[----:B------:R-:W-:Y:S01]  /*0c50*/  @UP2 ULOP3.LUT UR7, UR4, 0xffffffe0, URZ, 0xc0, !UPT ;  /* 0xffffffe004072892 */ /* 0x000fe2000f8ec03f */
[----:B-1--4-:R-:W-:Y:S06]  /*0c60*/  @P1 BRA `(.L_x_446) ;  /* 0x0000006000001947 */ /* 0x012fec0003800000 */
[----:B------:R-:W-:Y:S05]  /*0c70*/  @!P0 BRA `(.L_x_446) ;  /* 0x0000005000008947 */ /* 0x000fea0003800000 */
[----:B------:R-:W2:Y:S04]  /*0c80*/  LDG.E R4, [R6.64] ;  /* 0x0000001206047981 */ /* 0x000ea8000c1e1900 */
[----:B------:R-:W3:Y:S01]  /*0c90*/  LDG.E R0, [R6.64+0x4] ;  /* 0x0000041206007981 */ /* 0x000ee2000c1e1900 */
[----:B--2---:R-:W1:Y:S08]  /*0ca0*/  R2UR UR14, R4 ;  /* 0x00000000040e73c2 */ /* 0x004e7000000e0000 */
[----:B---3--:R-:W1:Y:S02]  /*0cb0*/  R2UR UR4, R0 ;  /* 0x00000000000473c2 */ /* 0x008e6400000e0000 */
[----:B-1----:R-:W-:-:S06]  /*0cc0*/  UIADD3 UR14, -UR14, UR4, URZ ;  /* 0x000000040e0e7290 */ /* 0x002fcc000fffe13f */
.L_x_446:
[----:B------:R-:W-:-:S04]  /*0cd0*/  ISETP.NE.U32.AND P0, PT, RZ, c[0x0][0x2e0], PT ;  /* 0x0000b800ff007a0c */ /* 0x000fc80003f05070 */
[----:B------:R-:W-:-:S13]  /*0ce0*/  ISETP.NE.AND.EX P0, PT, RZ, c[0x0][0x2e4], PT, P0 ;  /* 0x0000b900ff007a0c */ /* 0x000fda0003f05300 */
[----:B------:R-:W-:Y:S05]  /*0cf0*/  @!P0 BRA `(.L_x_447) ;  /* 0x0000007000008947 */ /* 0x000fea0003800000 */
[----:B------:R-:W-:Y:S02]  /*0d00*/  ULDC.64 UR4, c[0x0][0x2e0] ;  /* 0x0000b80000047ab9 */ /* 0x000fe40000000a00 */
[----:B------:R-:W-:-:S06]  /*0d10*/  UIMAD.WIDE UR4, UR15, UR6, UR4 ;  /* 0x000000060f0472a5 */ /* 0x000fcc000f8e0204 */
[----:B------:R-:W-:Y:S02]  /*0d20*/  MOV R2, UR4 ;  /* 0x0000000400027c02 */ /* 0x000fe40008000f00 */
[----:B------:R-:W-:-:S05]  /*0d30*/  MOV R3, UR5 ;  /* 0x0000000500037c02 */ /* 0x000fca0008000f00 */
[----:B------:R-:W2:Y:S02]  /*0d40*/  LDG.E R0, [R2.64] ;  /* 0x0000001202007981 */ /* 0x000ea4000c1e1900 */
[----:B--2---:R1:W2:Y:S02]  /*0d50*/  R2UR UR13, R0 ;  /* 0x00000000000d73c2 */ /* 0x0042a400000e0000 */
[----:B-12---:R-:W-:Y:S05]  /*0d60*/  BRA `(.L_x_448) ;  /* 0x0000006000007947 */ /* 0x006fea0003800000 */
.L_x_447:
[----:B------:R-:W-:Y:S05]  /*0d70*/  @!P2 BRA `(.L_x_448) ;  /* 0x000000500000a947 */ /* 0x000fea0003800000 */
[----:B------:R1:W2:Y:S04]  /*0d80*/  LDG.E R0, [R2.64] ;  /* 0x0000001202007981 */ /* 0x0002a8000c1e1900 */
[----:B-1----:R-:W3:Y:S01]  /*0d90*/  LDG.E R2, [R2.64+0x4] ;  /* 0x0000041202027981 */ /* 0x002ee2000c1e1900 */
[----:B--2---:R-:W1:Y:S08]  /*0da0*/  R2UR UR13, R0 ;  /* 0x00000000000d73c2 */ /* 0x004e7000000e0000 */
[----:B---3--:R-:W1:Y:S02]  /*0db0*/  R2UR UR4, R2 ;  /* 0x00000000020473c2 */ /* 0x008e6400000e0000 */
[----:B-1----:R-:W-:-:S06]  /*0dc0*/  UIADD3 UR13, -UR13, UR4, URZ ;  /* 0x000000040d0d7290 */ /* 0x002fcc000fffe13f */
.L_x_448:
[----:B------:R-:W-:Y:S01]  /*0dd0*/  USHF.L.U32 UR9, UR17, 0x6, URZ ;  /* 0x0000000611097899 */ /* 0x000fe2000800063f */
[----:B------:R-:W-:Y:S01]  /*0de0*/  PLOP3.LUT P0, PT, PT, PT, PT, 0x80, 0x0 ;  /* 0x000000000000781c */ /* 0x000fe20003f0f070 */
[----:B------:R-:W-:Y:S01]  /*0df0*/  ULDC UR4, c[0x0][0x2a4] ;  /* 0x0000a90000047ab9 */ /* 0x000fe20000000800 */
[----:B------:R-:W-:Y:S01]  /*0e00*/  CS2R R142, SRZ ;  /* 0x00000000008e7805 */ /* 0x000fe2000001ff00 */
[----:B------:R-:W-:Y:S01]  /*0e10*/  UIADD3 UR6, UR9, UR14, -UR13 ;  /* 0x0000000e09067290 */ /* 0x000fe2000fffe80d */
[----:B------:R-:W-:Y:S01]  /*0e20*/  CS2R R140, SRZ ;  /* 0x00000000008c7805 */ /* 0x000fe2000001ff00 */
[----:B------:R-:W-:Y:S01]  /*0e30*/  UIADD3 UR5, UR14, 0x1f, URZ ;  /* 0x0000001f0e057890 */ /* 0x000fe2000fffe03f */
[----:B------:R-:W-:Y:S01]  /*0e40*/  CS2R R146, SRZ ;  /* 0x0000000000927805 */ /* 0x000fe2000001ff00 */
[----:B------:R-:W-:Y:S01]  /*0e50*/  UIADD3 UR4, UR6, -UR4, URZ ;  /* 0x8000000406047290 */ /* 0x000fe2000fffe03f */
[----:B------:R-:W-:Y:S01]  /*0e60*/  CS2R R144, SRZ ;  /* 0x0000000000907805 */ /* 0x000fe2000001ff00 */
[----:B------:R-:W-:Y:S01]  /*0e70*/  CS2R R6, SRZ ;  /* 0x0000000000067805 */ /* 0x000fe2000001ff00 */
[----:B------:R-:W-:Y:S01]  /*0e80*/  IMAD.MOV.U32 R138, RZ, RZ, RZ ;  /* 0x000000ffff8a7224 */ /* 0x000fe200078e00ff */
[----:B------:R-:W-:Y:S01]  /*0e90*/  USHF.R.S32.HI UR23, URZ, 0x1f, UR4 ;  /* 0x0000001f3f177899 */ /* 0x000fe20008011404 */
[----:B------:R-:W-:Y:S01]  /*0ea0*/  CS2R R136, SRZ ;  /* 0x0000000000887805 */ /* 0x000fe2000001ff00 */
[----:B------:R-:W-:Y:S01]  /*0eb0*/  IMAD.MOV.U32 R9, RZ, RZ, RZ ;  /* 0x000000ffff097224 */ /* 0x000fe200078e00ff */
[----:B------:R-:W-:Y:S01]  /*0ec0*/  MOV R134, RZ ;  /* 0x000000ff00867202 */ /* 0x000fe20000000f00 */
[----:B------:R-:W-:Y:S01]  /*0ed0*/  ULEA.HI UR23, UR23, UR4, URZ, 0x5 ;  /* 0x0000000417177291 */ /* 0x000fe2000f8f283f */
[----:B------:R-:W-:Y:S01]  /*0ee0*/  CS2R R10, SRZ ;  /* 0x00000000000a7805 */ /* 0x000fe2000001ff00 */
[----:B------:R-:W-:Y:S01]  /*0ef0*/  USHF.R.S32.HI UR4, URZ, 0x1f, UR5 ;  /* 0x0000001f3f047899 */ /* 0x000fe20008011405 */
[----:B------:R-:W-:Y:S01]  /*0f00*/  IMAD.MOV.U32 R132, RZ, RZ, RZ ;  /* 0x000000ffff847224 */ /* 0x000fe200078e00ff */
[----:B------:R-:W-:Y:S01]  /*0f10*/  USHF.R.S32.HI UR23, URZ, 0x5, UR23 ;  /* 0x000000053f177899 */ /* 0x000fe20008011417 */
[----:B------:R-:W-:Y:S01]  /*0f20*/  MOV R126, RZ ;  /* 0x000000ff007e7202 */ /* 0x000fe20000000f00 */
[----:B------:R-:W-:Y:S01]  /*0f30*/  ULEA.HI UR4, UR4, UR5, URZ, 0x5 ;  /* 0x0000000504047291 */ /* 0x000fe2000f8f283f */
[----:B------:R-:W-:Y:S01]  /*0f40*/  IMAD.MOV.U32 R12, RZ, RZ, RZ ;  /* 0x000000ffff0c7224 */ /* 0x000fe200078e00ff */
[----:B------:R-:W-:Y:S01]  /*0f50*/  UISETP.LT.AND UP0, UPT, URZ, UR23, UPT ;  /* 0x000000173f00728c */ /* 0x000fe2000bf01270 */
[----:B------:R-:W-:Y:S01]  /*0f60*/  MOV R124, RZ ;  /* 0x000000ff007c7202 */ /* 0x000fe20000000f00 */
[----:B------:R-:W-:Y:S01]  /*0f70*/  USHF.R.S32.HI UR10, URZ, 0x5, UR4 ;  /* 0x000000053f0a7899 */ /* 0x000fe20008011404 */
[----:B------:R-:W-:Y:S01]  /*0f80*/  CS2R R130, SRZ ;  /* 0x0000000000827805 */ /* 0x000fe2000001ff00 */
[----:B------:R-:W-:Y:S01]  /*0f90*/  USEL UR23, URZ, UR23, !UP0 ;  /* 0x000000173f177287 */ /* 0x000fe2000c000000 */
[----:B------:R-:W-:Y:S01]  /*0fa0*/  CS2R R14, SRZ ;  /* 0x00000000000e7805 */ /* 0x000fe2000001ff00 */
[----:B------:R-:W-:Y:S01]  /*0fb0*/  IMAD.MOV.U32 R128, RZ, RZ, RZ ;  /* 0x000000ffff807224 */ /* 0x000fe200078e00ff */
[----:B------:R-:W-:Y:S01]  /*0fc0*/  MOV R122, RZ ;  /* 0x000000ff007a7202 */ /* 0x000fe20000000f00 */
[----:B------:R-:W-:Y:S01]  /*0fd0*/  UISETP.GT.AND UP0, UPT, UR10, UR23, UPT ;  /* 0x000000170a00728c */ /* 0x000fe2000bf04270 */
[----:B------:R-:W-:Y:S01]  /*0fe0*/  CS2R R16, SRZ ;  /* 0x0000000000107805 */ /* 0x000fe2000001ff00 */
[----:B------:R-:W-:Y:S01]  /*0ff0*/  IMAD.MOV.U32 R120, RZ, RZ, RZ ;  /* 0x000000ffff787224 */ /* 0x000fe200078e00ff */
[----:B------:R-:W-:Y:S01]  /*1000*/  MOV R118, RZ ;  /* 0x000000ff00767202 */ /* 0x000fe20000000f00 */
[----:B------:R-:W-:Y:S01]  /*1010*/  CS2R R18, SRZ ;  /* 0x0000000000127805 */ /* 0x000fe2000001ff00 */
[----:B------:R-:W-:Y:S01]  /*1020*/  IMAD.MOV.U32 R116, RZ, RZ, RZ ;  /* 0x000000ffff747224 */ /* 0x000fe200078e00ff */
[----:B------:R-:W-:Y:S01]  /*1030*/  PLOP3.LUT P1, PT, PT, PT, UP0, 0x80, 0x0 ;  /* 0x000000000000781c */ /* 0x000fe20003f2f008 */
[----:B------:R-:W-:Y:S01]  /*1040*/  CS2R R108, SRZ ;  /* 0x00000000006c7805 */ /* 0x000fe2000001ff00 */
[----:B------:R-:W-:Y:S01]  /*1050*/  MOV R110, RZ ;  /* 0x000000ff006e7202 */ /* 0x000fe20000000f00 */
        /* <DEDUP_REMOVED lines=47> */
[----:B------:R-:W-:Y:S01]  /*1350*/  USHF.L.U32 UR4, UR7, 0x8, URZ ;  /* 0x0000000807047899 */ /* 0x000fe2000800063f */
[C---:B------:R-:W-:Y:S01]  /*1360*/  IMAD.SHL.U32 R3, R84.reuse, 0x4, RZ ;  /* 0x0000000454037824 */ /* 0x040fe200078e00ff */
[----:B------:R-:W-:Y:S01]  /*1370*/  USHF.R.S32.HI UR6, URZ, 0x1f, UR7 ;  /* 0x0000001f3f067899 */ /* 0x000fe20008011407 */
[--C-:B------:R-:W-:Y:S01]  /*1380*/  SHF.R.S32.HI R5, RZ, 0x1f, R84.reuse ;  /* 0x0000001fff057819 */ /* 0x100fe20000011454 */
[----:B------:R-:W-:Y:S01]  /*1390*/  IMAD.U32 R6, RZ, RZ, UR16 ;  /* 0x00000010ff067e24 */ /* 0x000fe2000f8e00ff */
[----:B------:R-:W-:Y:S01]  /*13a0*/  SHF.R.S32.HI R35, RZ, 0x1f, R84 ;  /* 0x0000001fff237819 */ /* 0x000fe20000011454 */
[----:B------:R-:W-:Y:S01]  /*13b0*/  IMAD.U32 R0, RZ, RZ, UR4 ;  /* 0x00000004ff007e24 */ /* 0x000fe2000f8e00ff */
[----:B------:R-:W-:Y:S01]  /*13c0*/  IADD3 R4, P0, R84, UR4, RZ ;  /* 0x0000000454047c10 */ /* 0x000fe2000ff1e0ff */
[----:B------:R-:W-:Y:S01]  /*13d0*/  ULDC.64 UR4, c[0x0][0x248] ;  /* 0x0000920000047ab9 */ /* 0x000fe20000000a00 */
[C---:B------:R-:W-:Y:S01]  /*13e0*/  IADD3 R2, P1, R3.reuse, UR7, RZ ;  /* 0x0000000703027c10 */ /* 0x040fe2000ff3e0ff */
[----:B------:R-:W-:Y:S01]  /*13f0*/  UISETP.NE.AND UP0, UPT, UR4, 0x1, UPT ;  /* 0x000000010400788c */ /* 0x000fe2000bf05270 */
[----:B------:R-:W-:Y:S01]  /*1400*/  LEA.HI.X.SX32 R5, R0, R5, 0x1, P0 ;  /* 0x0000000500057211 */ /* 0x000fe200000f0eff */
[----:B------:R-:W-:Y:S01]  /*1410*/  IMAD.U32 R0, RZ, RZ, UR16 ;  /* 0x00000010ff007e24 */ /* 0x000fe2000f8e00ff */
[----:B------:R-:W-:Y:S01]  /*1420*/  LEA.HI.X.SX32 R3, R3, UR6, 0x1, P1 ;  /* 0x0000000603037c11 */ /* 0x000fe200088f0eff */
[----:B------:R-:W-:Y:S01]  /*1430*/  UIMAD.WIDE.U32 UR24, UR16, UR5, URZ ;  /* 0x00000005101872a5 */ /* 0x000fe2000f8e003f */
[CC--:B------:R-:W-:Y:S01]  /*1440*/  LEA.HI R37, R35.reuse, R84.reuse, RZ, 0x3 ;  /* 0x0000005423257211 */ /* 0x0c0fe200078f18ff */
[----:B------:R-:W-:Y:S01]  /*1450*/  IMAD.WIDE.U32 R26, R0, c[0x0][0x238], R4 ;  /* 0x00008e00001a7a25 */ /* 0x000fe200078e0004 */
[----:B------:R-:W-:Y:S01]  /*1460*/  ULDC UR6, c[0x0][0x250] ;  /* 0x0000940000067ab9 */ /* 0x000fe20000000800 */
[CC--:B------:R-:W-:Y:S01]  /*1470*/  LEA.HI R39, R35.reuse, R84.reuse, RZ, 0x4 ;  /* 0x0000005423277211 */ /* 0x0c0fe200078f20ff */
[----:B------:R-:W-:Y:S01]  /*1480*/  UMOV UR21, UR16 ;  /* 0x0000001000157c82 */ /* 0x000fe20008000000 */
[----:B------:R-:W-:Y:S01]  /*1490*/  IMAD.WIDE.U32 R30, R6, c[0x0][0x270], R2 ;  /* 0x00009c00061e7a25 */ /* 0x000fe200078e0002 */
[----:B------:R-:W-:Y:S01]  /*14a0*/  SHF.R.S32.HI R41, RZ, 0x3, R37 ;  /* 0x00000003ff297819 */ /* 0x000fe20000011425 */
[----:B------:R-:W-:Y:S01]  /*14b0*/  @UP0 USHF.R.U32.HI UR21, URZ, UR6, UR25 ;  /* 0x000000063f150299 */ /* 0x000fe20008011619 */
[----:B------:R-:W-:Y:S01]  /*14c0*/  LEA.HI R25, R35, R84, RZ, 0x2 ;  /* 0x0000005423197211 */ /* 0x000fe200078f10ff */
[----:B------:R-:W-:Y:S01]  /*14d0*/  IMAD.WIDE.U32 R28, R0, c[0x0][0x288], R2 ;  /* 0x0000a200001c7a25 */ /* 0x000fe200078e0002 */
[----:B------:R-:W-:Y:S01]  /*14e0*/  LOP3.LUT R2, R37, 0xfffffff8, RZ, 0xc0, !PT ;  /* 0xfffffff825027812 */ /* 0x000fe200078ec0ff */
[----:B------:R-:W-:Y:S01]  /*14f0*/  USHF.R.S32.HI UR20, URZ, 0x1f, UR21 ;  /* 0x0000001f3f147899 */ /* 0x000fe20008011415 */
[----:B------:R-:W-:Y:S01]  /*1500*/  SHF.R.S32.HI R0, RZ, 0x1f, R41 ;  /* 0x0000001fff007819 */ /* 0x000fe20000011429 */
[----:B------:R-:W-:Y:S01]  /*1510*/  ULDC.64 UR4, c[0x0][0x1e0] ;  /* 0x0000780000047ab9 */ /* 0x000fe20000000a00 */
[C---:B-----5:R-:W-:Y:S01]  /*1520*/  IADD3 R14, P1, R41.reuse, R13, RZ ;  /* 0x0000000d290e7210 */ /* 0x060fe20007f3e0ff */
[----:B------:R-:W-:Y:S01]  /*1530*/  IMAD.IADD R20, R84, 0x1, -R2 ;  /* 0x0000000154147824 */ /* 0x000fe200078e0a02 */
[----:B------:R-:W-:Y:S01]  /*1540*/  IADD3 R6, P0, R41, R8, RZ ;  /* 0x0000000829067210 */ /* 0x000fe20007f1e0ff */
[----:B------:R-:W-:Y:S01]  /*1550*/  UIMAD UR4, UR20, UR4, URZ ;  /* 0x00000004140472a4 */ /* 0x000fe2000f8e023f */
[-C--:B------:R-:W-:Y:S01]  /*1560*/  LEA.HI.X.SX32 R13, R13, R0.reuse, 0x1, P1 ;  /* 0x000000000d0d7211 */ /* 0x080fe200008f0eff */
[----:B------:R-:W-:Y:S01]  /*1570*/  IMAD.SHL.U32 R16, R20, 0x8, RZ ;  /* 0x0000000814107824 */ /* 0x000fe200078e00ff */
[----:B------:R-:W-:Y:S01]  /*1580*/  LEA.HI.X.SX32 R7, R8, R0, 0x1, P0 ;  /* 0x0000000008077211 */ /* 0x000fe200000f0eff */
[----:B------:R-:W-:Y:S01]  /*1590*/  IMAD.U32 R4, RZ, RZ, UR21 ;  /* 0x00000015ff047e24 */ /* 0x000fe2000f8e00ff */
[----:B------:R-:W-:Y:S01]  /*15a0*/  SHF.R.S32.HI R8, RZ, 0x4, R39 ;  /* 0x00000004ff087819 */ /* 0x000fe20000011427 */
[----:B------:R-:W-:Y:S01]  /*15b0*/  UIMAD UR6, UR21, UR5, UR4 ;  /* 0x00000005150672a4 */ /* 0x000fe2000f8e0204 */
[--C-:B------:R-:W-:Y:S01]  /*15c0*/  SHF.R.S32.HI R9, RZ, 0x2, R25.reuse ;  /* 0x00000002ff097819 */ /* 0x100fe20000011419 */
[----:B------:R-:W-:Y:S01]  /*15d0*/  USHF.R.S32.HI UR11, URZ, 0x1f, UR15 ;  /* 0x0000001f3f0b7899 */ /* 0x000fe2000801140f */
[----:B------:R-:W-:Y:S01]  /*15e0*/  SHF.R.S32.HI R0, RZ, 0x1f, R25 ;  /* 0x0000001fff007819 */ /* 0x000fe20000011419 */
[----:B------:R-:W-:Y:S01]  /*15f0*/  USEL UR12, UR15, URZ, !UP1 ;  /* 0x0000003f0f0c7287 */ /* 0x000fe2000c800000 */
[----:B------:R-:W-:Y:S01]  /*1600*/  LEA.HI R5, R39, R8, RZ, 0x1 ;  /* 0x0000000827057211 */ /* 0x000fe200078f08ff */
[----:B------:R-:W-:Y:S01]  /*1610*/  USEL UR8, UR11, URZ, !UP1 ;  /* 0x0000003f0b087287 */ /* 0x000fe2000c800000 */
[----:B------:R-:W-:Y:S01]  /*1620*/  LEA.HI R0, R0, R9, RZ, 0x3 ;  /* 0x0000000900007211 */ /* 0x000fe200078f18ff */
[----:B------:R-:W-:Y:S01]  /*1630*/  ULDC.64 UR4, c[0x0][0x1b0] ;  /* 0x00006c0000047ab9 */ /* 0x000fe20000000a00 */
[--C-:B------:R-:W-:Y:S01]  /*1640*/  SHF.R.S32.HI R17, RZ, 0x1f, R16.reuse ;  /* 0x0000001fff117819 */ /* 0x100fe20000011410 */
[----:B------:R-:W-:Y:S01]  /*1650*/  UIMAD UR4, UR20, UR4, URZ ;  /* 0x00000004140472a4 */ /* 0x000fe2000f8e023f */
[----:B------:R-:W-:Y:S01]  /*1660*/  LOP3.LUT R5, R5, 0xfffffffe, RZ, 0xc0, !PT ;  /* 0xfffffffe05057812 */ /* 0x000fe200078ec0ff */
[----:B------:R-:W-:Y:S01]  /*1670*/  IMAD.U32 R10, RZ, RZ, UR12 ;  /* 0x0000000cff0a7e24 */ /* 0x000fe2000f8e00ff */
[----:B------:R-:W-:Y:S01]  /*1680*/  LOP3.LUT R0, R0, 0xfffffff8, RZ, 0xc0, !PT ;  /* 0xfffffff800007812 */ /* 0x000fe200078ec0ff */
[----:B------:R-:W-:Y:S01]  /*1690*/  IMAD.WIDE.U32 R2, R4, c[0x0][0x1e0], R16 ;  /* 0x0000780004027a25 */ /* 0x000fe200078e0010 */
[----:B------:R-:W-:Y:S01]  /*16a0*/  UIMAD UR4, UR21, UR5, UR4 ;  /* 0x00000005150472a4 */ /* 0x000fe2000f8e0204 */
[----:B------:R-:W-:Y:S01]  /*16b0*/  IADD3 R32, R16, 0x40, RZ ;  /* 0x0000004010207810 */ /* 0x000fe20007ffe0ff */
[----:B------:R-:W-:Y:S01]  /*16c0*/  USEL UR11, UR11, URZ, !UP2 ;  /* 0x0000003f0b0b7287 */ /* 0x000fe2000d000000 */
[----:B------:R-:W-:Y:S01]  /*16d0*/  IMAD.IADD R24, R8, 0x1, -R5 ;  /* 0x0000000108187824 */ /* 0x000fe200078e0a05 */
[----:B------:R-:W-:Y:S01]  /*16e0*/  IADD3 R3, R3, UR6, RZ ;  /* 0x0000000603037c10 */ /* 0x000fe2000fffe0ff */
[----:B------:R-:W-:Y:S01]  /*16f0*/  IMAD.IADD R21, R9, 0x1, -R0 ;  /* 0x0000000109157824 */ /* 0x000fe200078e0a00 */
[----:B------:R-:W-:Y:S01]  /*1700*/  LEA.HI R0, R35, R84, RZ, 0x6 ;  /* 0x0000005423007211 */ /* 0x000fe200078f30ff */
[----:B------:R-:W-:Y:S01]  /*1710*/  IMAD.SHL.U32 R5, R41, 0x40, RZ ;  /* 0x0000004029057824 */ /* 0x000fe200078e00ff */
[----:B------:R-:W-:Y:S01]  /*1720*/  ULDC.64 UR6, c[0x0][0x1e8] ;  /* 0x00007a0000067ab9 */ /* 0x000fe20000000a00 */
[----:B------:R-:W-:Y:S01]  /*1730*/  IMAD.U32 R11, RZ, RZ, UR17 ;  /* 0x00000011ff0b7e24 */ /* 0x000fe2000f8e00ff */
[----:B------:R-:W-:Y:S01]  /*1740*/  UIMAD UR6, UR8, UR6, URZ ;  /* 0x00000006080672a4 */ /* 0x000fe2000f8e023f */
[----:B------:R-:W-:Y:S01]  /*1750*/  SHF.R.S32.HI R23, RZ, 0x6, R0 ;  /* 0x00000006ff177819 */ /* 0x000fe20000011400 */
[----:B------:R-:W-:Y:S01]  /*1760*/  IMAD.WIDE.U32 R8, R10, c[0x0][0x1e8], R2 ;  /* 0x00007a000a087a25 */ /* 0x000fe200078e0002 */
[----:B------:R-:W-:Y:S01]  /*1770*/  LOP3.LUT R0, R5, 0x1c0, RZ, 0xc0, !PT ;  /* 0x000001c005007812 */ /* 0x000fe200078ec0ff */
[----:B------:R-:W-:Y:S01]  /*1780*/  UIMAD UR6, UR12, UR7, UR6 ;  /* 0x000000070c0672a4 */ /* 0x000fe2000f8e0206 */
[----:B------:R-:W-:Y:S01]  /*1790*/  ISETP.GE.AND P3, PT, R16, c[0x0][0x1cc], PT ;  /* 0x0000730010007a0c */ /* 0x000fe20003f66270 */
[----:B------:R-:W-:Y:S01]  /*17a0*/  IMAD.WIDE.U32 R4, R4, c[0x0][0x1b0], R16 ;  /* 0x00006c0004047a25 */ /* 0x000fe200078e0010 */
[----:B------:R-:W-:Y:S01]  /*17b0*/  LOP3.LUT R12, R0, 0x38, R16, 0xf8, !PT ;  /* 0x00000038000c7812 */ /* 0x000fe200078ef810 */
[----:B------:R-:W-:Y:S01]  /*17c0*/  ULDC.64 UR20, c[0x0][0x208] ;  /* 0x0000820000147ab9 */ /* 0x000fe20000000a00 */
[----:B------:R-:W-:Y:S01]  /*17d0*/  SHF.R.U32.HI R0, RZ, 0x3, R0 ;  /* 0x00000003ff007819 */ /* 0x000fe20000011600 */
[----:B------:R-:W-:Y:S01]  /*17e0*/  IMAD.SHL.U32 R38, R23, 0x200, RZ ;  /* 0x0000020017267824 */ /* 0x000fe200078e00ff */
[----:B------:R-:W-:Y:S01]  /*17f0*/  IADD3 R3, R5, UR4, RZ ;  /* 0x0000000405037c10 */ /* 0x000fe2000fffe0ff */
[----:B------:R-:W-:Y:S01]  /*1800*/  IMAD.WIDE R6, R11, 0x40, R6 ;  /* 0x000000400b067825 */ /* 0x000fe200078e0206 */
[----:B------:R-:W-:Y:S01]  /*1810*/  IADD3 R5, R9, UR6, RZ ;  /* 0x0000000609057c10 */ /* 0x000fe2000fffe0ff */
[----:B------:R-:W-:Y:S01]  /*1820*/  ULDC.64 UR4, c[0x0][0x1b8] ;  /* 0x00006e0000047ab9 */ /* 0x000fe20000000a00 */
[----:B------:R-:W-:Y:S01]  /*1830*/  LOP3.LUT R22, R38, R12, R0, 0xf6, !PT ;  /* 0x0000000c26167212 */ /* 0x000fe200078ef600 */
[----:B------:R-:W-:Y:S01]  /*1840*/  IMAD.MOV.U32 R2, RZ, RZ, R4 ;  /* 0x000000ffff027224 */ /* 0x000fe200078e0004 */
[----:B------:R-:W-:Y:S01]  /*1850*/  UIMAD UR4, UR8, UR4, URZ ;  /* 0x00000004080472a4 */ /* 0x000fe2000f8e023f */
[----:B------:R-:W-:Y:S01]  /*1860*/  IMAD.MOV.U32 R4, RZ, RZ, R8 ;  /* 0x000000ffff047224 */ /* 0x000fe200078e0008 */
[----:B------:R-:W-:Y:S01]  /*1870*/  UIADD3 UR8, -UR9, UR13, URZ ;  /* 0x0000000d09087290 */ /* 0x000fe2000fffe13f */
[----:B------:R-:W-:Y:S01]  /*1880*/  IMAD R0, R7, c[0x0][0x1d8], RZ ;  /* 0x0000760007007a24 */ /* 0x000fe200078e02ff */
[----:B------:R-:W-:Y:S01]  /*1890*/  ISETP.GE.AND P2, PT, R32, c[0x0][0x1cc], PT ;  /* 0x0000730020007a0c */ /* 0x000fe20003f46270 */
[----:B------:R-:W-:Y:S01]  /*18a0*/  IMAD.WIDE.U32 R10, R10, c[0x0][0x1b8], R2 ;  /* 0x00006e000a0a7a25 */ /* 0x000fe200078e0002 */
[----:B------:R-:W-:Y:S01]  /*18b0*/  UIMAD UR4, UR12, UR5, UR4 ;  /* 0x000000050c0472a4 */ /* 0x000fe2000f8e0204 */
[----:B------:R-:W-:Y:S01]  /*18c0*/  IADD3 R34, R16, 0x80, RZ ;  /* 0x0000008010227810 */ /* 0x000fe20007ffe0ff */
[----:B------:R-:W-:Y:S01]  /*18d0*/  USHF.L.U32 UR22, UR20, 0x5, URZ ;  /* 0x0000000514167899 */ /* 0x000fe2000800063f */
[----:B------:R-:W-:Y:S01]  /*18e0*/  IMAD R0, R6, c[0x0][0x1dc], R0 ;  /* 0x0000770006007a24 */ /* 0x000fe200078e0200 */
[----:B------:R-:W-:Y:S01]  /*18f0*/  IADD3 R33, R16, 0xc0, RZ ;  /* 0x000000c010217810 */ /* 0x000fe20007ffe0ff */
[----:B------:R-:W-:Y:S01]  /*1900*/  IMAD.WIDE.U32 R2, R6, c[0x0][0x1d8], R4 ;  /* 0x0000760006027a25 */ /* 0x000fe200078e0004 */
[----:B------:R-:W-:Y:S01]  /*1910*/  ISETP.GE.AND P1, PT, R34, c[0x0][0x1cc], PT ;  /* 0x0000730022007a0c */ /* 0x000fe20003f26270 */
[----:B------:R-:W-:Y:S01]  /*1920*/  ULDC.64 UR6, c[0x0][0x188] ;  /* 0x0000620000067ab9 */ /* 0x000fe20000000a00 */
[----:B------:R-:W-:Y:S01]  /*1930*/  LEA.HI R35, R35, R84, RZ, 0x5 ;  /* 0x0000005423237211 */ /* 0x000fe200078f28ff */
[----:B------:R-:W-:Y:S01]  /*1940*/  IMAD.IADD R0, R3, 0x1, R0 ;  /* 0x0000000103007824 */ /* 0x000fe200078e0200 */
[C---:B------:R-:W-:Y:S01]  /*1950*/  LEA R4, P0, R2.reuse, c[0x0][0x1c0], 0x1 ;  /* 0x0000700002047a11 */ /* 0x040fe200078008ff */
[C---:B------:R-:W-:Y:S01]  /*1960*/  IMAD R9, R13.reuse, c[0x0][0x178], RZ ;  /* 0x00005e000d097a24 */ /* 0x040fe200078e02ff */
[----:B------:R-:W-:Y:S01]  /*1970*/  SHF.R.S32.HI R36, RZ, 0x5, R35 ;  /* 0x00000005ff247819 */ /* 0x000fe20000011423 */
[----:B------:R-:W-:Y:S01]  /*1980*/  IMAD R8, R13, c[0x0][0x208], RZ ;  /* 0x000082000d087a24 */ /* 0x000fe200078e02ff */
[----:B------:R-:W-:Y:S01]  /*1990*/  LEA.HI.X R5, R2, c[0x0][0x1c4], R0, 0x1, P0 ;  /* 0x0000710002057a11 */ /* 0x000fe200000f0c00 */
[----:B------:R-:W-:Y:S01]  /*19a0*/  IMAD.MOV.U32 R3, RZ, RZ, c[0x0][0x1d8] ;  /* 0x00007600ff037624 */ /* 0x000fe200078e00ff */
[----:B------:R-:W-:Y:S01]  /*19b0*/  IADD3 R0, -R41, UR8, RZ ;  /* 0x0000000829007c10 */ /* 0x000fe2000fffe1ff */
[----:B------:R-:W-:Y:S01]  /*19c0*/  IMAD R2, R7, c[0x0][0x1a8], RZ ;  /* 0x00006a0007027a24 */ /* 0x000fe200078e02ff */
[----:B------:R-:W-:Y:S01]  /*19d0*/  UIMAD UR6, UR11, UR6, URZ ;  /* 0x000000060b0672a4 */ /* 0x000fe2000f8e023f */
[----:B------:R-:W-:Y:S01]  /*19e0*/  IMAD R18, R14, c[0x0][0x17c], R9 ;  /* 0x00005f000e127a24 */ /* 0x000fe200078e0209 */
[----:B------:R-:W-:Y:S01]  /*19f0*/  ISETP.LT.OR P5, PT, R0, 0x1, P3 ;  /* 0x000000010000780c */ /* 0x000fe20001fa1670 */
[----:B------:R-:W-:Y:S01]  /*1a00*/  IMAD R19, R14, c[0x0][0x20c], R8 ;  /* 0x000083000e137a24 */ /* 0x000fe200078e0208 */
[C---:B------:R-:W-:Y:S01]  /*1a10*/  ISETP.LT.OR P4, PT, R0.reuse, 0x1, P2 ;  /* 0x000000010000780c */ /* 0x040fe20001781670 */
[----:B------:R-:W-:Y:S01]  /*1a20*/  IMAD.MOV.U32 R8, RZ, RZ, R10 ;  /* 0x000000ffff087224 */ /* 0x000fe200078e000a */
[----:B------:R-:W-:Y:S01]  /*1a30*/  IADD3 R9, R11, UR4, RZ ;  /* 0x000000040b097c10 */ /* 0x000fe2000fffe0ff */
[----:B------:R-:W-:Y:S01]  /*1a40*/  IMAD.MOV.U32 R11, RZ, RZ, c[0x0][0x1dc] ;  /* 0x00007700ff0b7624 */ /* 0x000fe200078e00ff */
[----:B------:R-:W-:Y:S01]  /*1a50*/  ISETP.LT.OR P6, PT, R0, 0x1, P1 ;  /* 0x000000010000780c */ /* 0x000fe20000fc1670 */
[----:B------:R-:W-:Y:S01]  /*1a60*/  IMAD R10, R6, c[0x0][0x1ac], R2 ;  /* 0x00006b00060a7a24 */ /* 0x000fe200078e0202 */
[C---:B------:R-:W-:Y:S01]  /*1a70*/  LEA R2, P0, R3.reuse, R4, 0x6 ;  /* 0x0000000403027211 */ /* 0x040fe200078030ff */
[----:B------:R-:W-:Y:S01]  /*1a80*/  IMAD.SHL.U32 R40, R22, 0x2, RZ ;  /* 0x0000000216287824 */ /* 0x000fe200078e00ff */
[----:B------:R-:W-:Y:S01]  /*1a90*/  ISETP.LT.OR P2, PT, R0, 0x21, P2 ;  /* 0x000000210000780c */ /* 0x000fe20001741670 */
[----:B------:R-:W-:Y:S01]  /*1aa0*/  IMAD.WIDE.U32 R6, R6, c[0x0][0x1a8], R8 ;  /* 0x00006a0006067a25 */ /* 0x000fe200078e0008 */
[----:B------:R-:W-:Y:S01]  /*1ab0*/  LEA.HI.X R3, R3, R5, R11, 0x6, P0 ;  /* 0x0000000503037211 */ /* 0x000fe200000f340b */
[----:B------:R-:W-:Y:S01]  /*1ac0*/  UMOV UR4, 0x5 ;  /* 0x0000000500047882 */ /* 0x000fe20000000000 */
[----:B------:R-:W-:Y:S01]  /*1ad0*/  @!PT LDS RZ, [RZ] ;  /* 0x00000000fffff984 */ /* 0x000fe20000000800 */
[----:B------:R-:W-:Y:S01]  /*1ae0*/  @!PT LDS RZ, [RZ] ;  /* 0x00000000fffff984 */ /* 0x000fe20000000800 */
[----:B------:R-:W-:Y:S01]  /*1af0*/  @!PT LDS RZ, [RZ] ;  /* 0x00000000fffff984 */ /* 0x000fe20000000800 */
[----:B------:R1:W-:Y:S01]  /*1b00*/  LDGSTS.E.BYPASS.LTC128B.128 [R40+0x8080], [R4.64], !P5 ;  /* 0x0808000004287fae */ /* 0x0003e2000e901d52 */
[----:B------:R-:W-:Y:S01]  /*1b10*/  ISETP.GE.AND P0, PT, R33, c[0x0][0x1cc], PT ;  /* 0x0000730021007a0c */ /* 0x000fe20003f06270 */
[----:B------:R-:W-:Y:S01]  /*1b20*/  IMAD.IADD R7, R7, 0x1, R10 ;  /* 0x0000000107077824 */ /* 0x000fe200078e020a */
[C---:B------:R-:W-:Y:S01]  /*1b30*/  ISETP.LT.OR P1, PT, R0.reuse, 0x21, P1 ;  /* 0x000000210000780c */ /* 0x040fe20000f21670 */
[----:B------:R1:W-:Y:S01]  /*1b40*/  LDGSTS.E.BYPASS.LTC128B.128 [R40+0xa080], [R4.64+0x80], !P4 ;  /* 0x0a08008004287fae */ /* 0x0003e2000e101d52 */
[----:B------:R-:W-:Y:S01]  /*1b50*/  ISETP.LT.OR P4, PT, R0, 0x21, P3 ;  /* 0x000000210000780c */ /* 0x000fe20001f81670 */
[----:B------:R-:W-:Y:S01]  /*1b60*/  USHF.L.U64.HI UR21, UR20, UR4, UR21 ;  /* 0x0000000414157299 */ /* 0x000fe20008010215 */
[----:B------:R-:W-:Y:S01]  /*1b70*/  LEA R8, P3, R6, c[0x0][0x190], 0x1 ;  /* 0x0000640006087a11 */ /* 0x000fe200078608ff */
[----:B------:R1:W-:Y:S01]  /*1b80*/  LDGSTS.E.BYPASS.LTC128B.128 [R40+0xc080], [R4.64+0x100], !P6 ;  /* 0x0c08010004287fae */ /* 0x0003e2000f101d52 */
[----:B------:R-:W-:Y:S01]  /*1b90*/  ISETP.LT.OR P5, PT, R0, 0x1, P0 ;  /* 0x000000010000780c */ /* 0x000fe200007a1670 */
[----:B------:R-:W-:Y:S01]  /*1ba0*/  USHF.R.S32.HI UR20, URZ, 0x1f, UR16 ;  /* 0x0000001f3f147899 */ /* 0x000fe20008011410 */
[----:B------:R-:W-:Y:S01]  /*1bb0*/  LEA.HI.X R9, R6, c[0x0][0x194], R7, 0x1, P3 ;  /* 0x0000650006097a11 */ /* 0x000fe200018f0c07 */
[--C-:B------:R-:W-:Y:S01]  /*1bc0*/  IMAD.WIDE.U32 R12, R14, c[0x0][0x178], R16.reuse ;  /* 0x00005e000e0c7a25 */ /* 0x100fe200078e0010 */
[----:B------:R-:W-:Y:S01]  /*1bd0*/  ISETP.GE.AND P3, PT, R16, c[0x0][0x19c], PT ;  /* 0x0000670010007a0c */ /* 0x000fe20003f66270 */
[----:B------:R-:W-:Y:S01]  /*1be0*/  ULDC.64 UR4, c[0x0][0x180] ;  /* 0x0000600000047ab9 */ /* 0x000fe20000000a00 */
[----:B------:R-:W-:Y:S01]  /*1bf0*/  ISETP.LT.OR P0, PT, R0, 0x21, P0 ;  /* 0x000000210000780c */ /* 0x000fe20000701670 */
[----:B------:R-:W-:Y:S01]  /*1c00*/  IMAD.WIDE.U32 R14, R14, c[0x0][0x208], R16 ;  /* 0x000082000e0e7a25 */ /* 0x000fe200078e0010 */
[C---:B------:R-:W-:Y:S01]  /*1c10*/  ISETP.LT.OR P6, PT, R0.reuse, 0x1, P3 ;  /* 0x000000010000780c */ /* 0x040fe20001fc1670 */
[----:B------:R-:W-:Y:S01]  /*1c20*/  UIMAD UR4, UR20, UR4, URZ ;  /* 0x00000004140472a4 */ /* 0x000fe2000f8e023f */
[----:B------:R-:W-:Y:S01]  /*1c30*/  LEA.HI R11, R35, R36, RZ, 0x1 ;  /* 0x00000024230b7211 */ /* 0x000fe200078f08ff */
[----:B------:R-:W-:Y:S01]  /*1c40*/  USEL UR12, UR15, URZ, !UP2 ;  /* 0x0000003f0f0c7287 */ /* 0x000fe2000d000000 */
[----:B------:R-:W-:Y:S01]  /*1c50*/  STL [R1+0x50], R40 ;  /* 0x0000502801007387 */ /* 0x000fe20000100800 */
[----:B------:R-:W-:Y:S01]  /*1c60*/  UIMAD UR24, UR16, UR5, UR4 ;  /* 0x00000005101872a4 */ /* 0x000fe2000f8e0204 */
[----:B------:R-:W-:Y:S01]  /*1c70*/  LOP3.LUT R11, R11, 0xfffffffe, RZ, 0xc0, !PT ;  /* 0xfffffffe0b0b7812 */ /* 0x000fe200078ec0ff */
[----:B------:R-:W-:Y:S01]  /*1c80*/  UIMAD UR7, UR12, UR7, UR6 ;  /* 0x000000070c0772a4 */ /* 0x000fe2000f8e0206 */
[----:B------:R1:W-:Y:S01]  /*1c90*/  LDGSTS.E.BYPASS.LTC128B.128 [R40+0xe080], [R4.64+0x180], !P5 ;  /* 0x0e08018004287fae */ /* 0x0003e2000e901d52 */
[----:B------:R-:W-:Y:S01]  /*1ca0*/  ULDC.64 UR4, c[0x0][0x210] ;  /* 0x0000840000047ab9 */ /* 0x000fe20000000a00 */
[----:B------:R-:W-:Y:S01]  /*1cb0*/  IMAD.MOV.U32 R148, RZ, RZ, 0x20 ;  /* 0x00000020ff947424 */ /* 0x000fe200078e00ff */
[----:B------:R-:W-:Y:S01]  /*1cc0*/  UIMAD UR4, UR20, UR4, URZ ;  /* 0x00000004140472a4 */ /* 0x000fe2000f8e023f */
[----:B------:R2:W-:Y:S01]  /*1cd0*/  LDGSTS.E.BYPASS.LTC128B.128 [R40+0x9080], [R2.64], !P4 ;  /* 0x0908000002287fae */ /* 0x0005e2000e101d52 */
[----:B------:R-:W-:Y:S01]  /*1ce0*/  ISETP.LT.OR P4, PT, R0, 0x21, P3 ;  /* 0x000000210000780c */ /* 0x000fe20001f81670 */
[----:B------:R-:W-:Y:S01]  /*1cf0*/  UMOV UR6, UR23 ;  /* 0x0000001700067c82 */ /* 0x000fe20008000000 */
[----:B------:R-:W-:Y:S01]  /*1d00*/  CS2R R146, SRZ ;  /* 0x0000000000927805 */ /* 0x000fe2000001ff00 */
[----:B------:R2:W-:Y:S01]  /*1d10*/  LDGSTS.E.BYPASS.LTC128B.128 [R40+0xb080], [R2.64+0x80], !P2 ;  /* 0x0b08008002287fae */ /* 0x0005e2000d101d52 */
[----:B------:R-:W-:Y:S01]  /*1d20*/  ISETP.GE.AND P2, PT, R32, c[0x0][0x19c], PT ;  /* 0x0000670020007a0c */ /* 0x000fe20003f46270 */
[----:B------:R-:W-:Y:S01]  /*1d30*/  UIMAD UR25, UR16, UR5, UR4 ;  /* 0x00000005101972a4 */ /* 0x000fe2000f8e0204 */
[----:B------:R-:W-:Y:S01]  /*1d40*/  P2R R22, PR, RZ, 0x10 ;  /* 0x00000010ff167803 */ /* 0x000fe20000000000 */
[----:B------:R2:W-:Y:S01]  /*1d50*/  LDGSTS.E.BYPASS.LTC128B.128 [R40+0xd080], [R2.64+0x100], !P1 ;  /* 0x0d08010002287fae */ /* 0x0005e2000c901d52 */
[----:B------:R-:W-:Y:S01]  /*1d60*/  ISETP.GE.AND P1, PT, R34, c[0x0][0x19c], PT ;  /* 0x0000670022007a0c */ /* 0x000fe20003f26270 */
[----:B------:R-:W-:Y:S01]  /*1d70*/  ULDC.64 UR4, c[0x0][0x218] ;  /* 0x0000860000047ab9 */ /* 0x000fe20000000a00 */
[C---:B------:R-:W-:Y:S01]  /*1d80*/  ISETP.LT.OR P3, PT, R0.reuse, 0x1, P2 ;  /* 0x000000010000780c */ /* 0x040fe20001761670 */
[----:B------:R2:W-:Y:S01]  /*1d90*/  LDGSTS.E.BYPASS.LTC128B.128 [R40+0xf080], [R2.64+0x180], !P0 ;  /* 0x0f08018002287fae */ /* 0x0005e2000c101d52 */
[----:B------:R-:W-:Y:S01]  /*1da0*/  ISETP.GE.AND P0, PT, R33, c[0x0][0x19c], PT ;  /* 0x0000670021007a0c */ /* 0x000fe20003f06270 */
[----:B------:R-:W-:Y:S01]  /*1db0*/  UIMAD UR4, UR11, UR4, URZ ;  /* 0x000000040b0472a4 */ /* 0x000fe2000f8e023f */
[C---:B------:R-:W-:Y:S01]  /*1dc0*/  ISETP.LT.OR P5, PT, R0.reuse, 0x1, P1 ;  /* 0x000000010000780c */ /* 0x040fe20000fa1670 */
[----:B------:R-:W0:Y:S01]  /*1dd0*/  LDGDEPBAR ;  /* 0x00000000000079af */ /* 0x000e220000000000 */
[C---:B------:R-:W-:Y:S01]  /*1de0*/  ISETP.LT.OR P4, PT, R0.reuse, 0x1, P0 ;  /* 0x000000010000780c */ /* 0x040fe20000781670 */
[----:B------:R-:W-:Y:S01]  /*1df0*/  USHF.R.S32.HI UR23, URZ, 0x1f, UR6 ;  /* 0x0000001f3f177899 */ /* 0x000fe20008011406 */
[C---:B------:R-:W-:Y:S01]  /*1e00*/  ISETP.LT.OR P2, PT, R0.reuse, 0x21, P2 ;  /* 0x000000210000780c */ /* 0x040fe20001741670 */
[----:B------:R3:W-:Y:S01]  /*1e10*/  LDGSTS.E.BYPASS.LTC128B.128 [R40+0x80], [R8.64], !P6 ;  /* 0x0008000008287fae */ /* 0x0007e2000f101d52 */
[C---:B------:R-:W-:Y:S01]  /*1e20*/  ISETP.LT.OR P6, PT, R0.reuse, 0x21, P1 ;  /* 0x000000210000780c */ /* 0x040fe20000fc1670 */
[----:B------:R-:W-:Y:S01]  /*1e30*/  UIMAD UR26, UR12, UR5, UR4 ;  /* 0x000000050c1a72a4 */ /* 0x000fe2000f8e0204 */
[----:B------:R-:W-:Y:S01]  /*1e40*/  ISETP.LT.OR P1, PT, R0, 0x21, P0 ;  /* 0x000000210000780c */ /* 0x000fe20000721670 */
[----:B------:R-:W-:Y:S01]  /*1e50*/  IMAD.MOV.U32 R0, RZ, RZ, c[0x0][0x1a8] ;  /* 0x00006a00ff007624 */ /* 0x000fe200078e00ff */
[----:B------:R-:W-:Y:S01]  /*1e60*/  P2R R17, PR, RZ, 0x4 ;  /* 0x00000004ff117803 */ /* 0x000fe20000000000 */
[----:B-1----:R-:W-:Y:S01]  /*1e70*/  IMAD.MOV.U32 R4, RZ, RZ, R12 ;  /* 0x000000ffff047224 */ /* 0x002fe200078e000c */
[----:B------:R3:W-:Y:S01]  /*1e80*/  LDGSTS.E.BYPASS.LTC128B.128 [R40+0x2080], [R8.64+0x80], !P3 ;  /* 0x0208008008287fae */ /* 0x0007e2000d901d52 */
[----:B------:R-:W-:Y:S01]  /*1e90*/  IMAD.IADD R5, R13, 0x1, R18 ;  /* 0x000000010d057824 */ /* 0x000fe200078e0212 */
[----:B------:R-:W-:Y:S01]  /*1ea0*/  LEA R6, P0, R0, R8, 0x6 ;  /* 0x0000000800067211 */ /* 0x000fe200078030ff */
[----:B------:R-:W-:Y:S01]  /*1eb0*/  IMAD.IADD R18, R36, 0x1, -R11 ;  /* 0x0000000124127824 */ /* 0x000fe200078e0a0b */
[----:B------:R3:W-:Y:S01]  /*1ec0*/  LDGSTS.E.BYPASS.LTC128B.128 [R40+0x4080], [R8.64+0x100], !P5 ;  /* 0x0408010008287fae */ /* 0x0007e2000e901d52 */
[----:B------:R-:W-:Y:S01]  /*1ed0*/  ISETP.NE.AND P5, PT, R17, RZ, PT ;  /* 0x000000ff1100720c */ /* 0x000fe20003fa5270 */
[----:B------:R-:W-:Y:S01]  /*1ee0*/  IMAD.U32 R11, RZ, RZ, UR16 ;  /* 0x00000010ff0b7e24 */ /* 0x000fe2000f8e00ff */
[----:B------:R-:W-:Y:S01]  /*1ef0*/  ULDC.64 UR4, c[0x0][0x178] ;  /* 0x00005e0000047ab9 */ /* 0x000fe20000000a00 */
[----:B------:R3:W-:Y:S01]  /*1f00*/  LDGSTS.E.BYPASS.LTC128B.128 [R40+0x6080], [R8.64+0x180], !P4 ;  /* 0x0608018008287fae */ /* 0x0007e2000e101d52 */
[----:B------:R-:W-:Y:S01]  /*1f10*/  ISETP.NE.AND P4, PT, R22, RZ, PT ;  /* 0x000000ff1600720c */ /* 0x000fe20003f85270 */
[----:B------:R-:W-:Y:S01]  /*1f20*/  IMAD.WIDE.U32 R4, R11, c[0x0][0x180], R4 ;  /* 0x000060000b047a25 */ /* 0x000fe200078e0004 */
[----:B------:R-:W-:Y:S01]  /*1f30*/  UIMAD.WIDE.U32 UR28, UR6, UR4, URZ ;  /* 0x00000004061c72a5 */ /* 0x000fe2000f8e003f */
[----:B------:R-:W-:Y:S01]  /*1f40*/  LOP3.LUT P2, RZ, R20, 0x4, RZ, 0xc0, !PT ;  /* 0x0000000414ff7812 */ /* 0x000fe2000784c0ff */
[----:B------:R-:W-:Y:S01]  /*1f50*/  UIMAD UR21, UR21, UR6, URZ ;  /* 0x00000006151572a4 */ /* 0x000fe2000f8e023f */
[----:B--2---:R-:W-:Y:S01]  /*1f60*/  IMAD.MOV.U32 R2, RZ, RZ, c[0x0][0x1ac] ;  /* 0x00006b00ff027624 */ /* 0x004fe200078e00ff */
[----:B------:R-:W-:Y:S01]  /*1f70*/  IADD3 R5, R5, UR24, RZ ;  /* 0x0000001805057c10 */ /* 0x000fe2000fffe0ff */
[----:B------:R-:W-:Y:S01]  /*1f80*/  IMAD.IADD R3, R15, 0x1, R19 ;  /* 0x000000010f037824 */ /* 0x000fe200078e0213 */
[----:B------:R-:W-:Y:S01]  /*1f90*/  UIMAD UR24, UR23, UR4, URZ ;  /* 0x00000004171872a4 */ /* 0x000fe2000f8e023f */
[----:B------:R-:W-:Y:S01]  /*1fa0*/  IMAD.U32 R15, RZ, RZ, UR12 ;  /* 0x0000000cff0f7e24 */ /* 0x000fe2000f8e00ff */
[----:B------:R-:W-:Y:S01]  /*1fb0*/  LEA.HI.X R7, R0, R9, R2, 0x6, P0 ;  /* 0x0000000900077211 */ /* 0x000fe200000f3402 */
[C---:B------:R-:W-:Y:S01]  /*1fc0*/  IMAD.SHL.U32 R0, R21.reuse, 0x40, RZ ;  /* 0x0000004015007824 */ /* 0x040fe200078e00ff */
[----:B------:R-:W-:Y:S01]  /*1fd0*/  LOP3.LUT P0, RZ, R21, 0x4, RZ, 0xc0, !PT ;  /* 0x0000000415ff7812 */ /* 0x000fe2000780c0ff */
[----:B------:R-:W-:Y:S01]  /*1fe0*/  IMAD.SHL.U32 R2, R23, 0x8, RZ ;  /* 0x0000000817027824 */ /* 0x000fe200078e00ff */
[----:B------:R-:W-:Y:S01]  /*1ff0*/  UIMAD UR24, UR6, UR5, UR24 ;  /* 0x00000005061872a4 */ /* 0x000fe2000f8e0218 */
[----:B------:R-:W-:Y:S01]  /*2000*/  IMAD.SHL.U32 R21, R18, 0x400, RZ ;  /* 0x0000040012157824 */ /* 0x000fe200078e00ff */
[----:B------:R-:W-:Y:S01]  /*2010*/  LOP3.LUT R0, R0, 0x1c0, RZ, 0xc0, !PT ;  /* 0x000001c000007812 */ /* 0x000fe200078ec0ff */
[----:B------:R1:W-:Y:S01]  /*2020*/  LDGSTS.E.BYPASS.LTC128B.128 [R40+0x1080], [R6.64], !P4 ;  /* 0x0108000006287fae */ /* 0x0003e2000e101d52 */
[----:B------:R-:W-:Y:S01]  /*2030*/  LOP3.LUT R19, R2, 0x18, RZ, 0xc0, !PT ;  /* 0x0000001802137812 */ /* 0x000fe200078ec0ff */
[----:B------:R-:W-:Y:S01]  /*2040*/  IMAD.MOV.U32 R2, RZ, RZ, R14 ;  /* 0x000000ffff027224 */ /* 0x000fe200078e000e */
[----:B------:R-:W-:Y:S01]  /*2050*/  SHF.R.U32.HI R10, RZ, 0x3, R0 ;  /* 0x00000003ff0a7819 */ /* 0x000fe20000011600 */
[----:B------:R1:W-:Y:S01]  /*2060*/  LDGSTS.E.BYPASS.LTC128B.128 [R40+0x3080], [R6.64+0x80], !P5 ;  /* 0x0308008006287fae */ /* 0x0003e2000e901d52 */
[----:B------:R-:W-:Y:S01]  /*2070*/  UIADD3 UR24, UR29, UR24, URZ ;  /* 0x000000181d187290 */ /* 0x000fe2000fffe03f */
[----:B------:R-:W-:Y:S01]  /*2080*/  LOP3.LUT P3, RZ, R20, 0x2, RZ, 0xc0, !PT ;  /* 0x0000000214ff7812 */ /* 0x000fe2000786c0ff */
[----:B------:R-:W-:Y:S01]  /*2090*/  UIMAD UR21, UR23, UR22, UR21 ;  /* 0x00000016171572a4 */ /* 0x000fe2000f8e0215 */
[----:B------:R-:W-:Y:S01]  /*20a0*/  LOP3.LUT R12, R10, R0, R19, 0x1e, !PT ;  /* 0x000000000a0c7212 */ /* 0x000fe200078e1e13 */
[----:B------:R-:W-:Y:S01]  /*20b0*/  IMAD.U32 R0, RZ, RZ, UR16 ;  /* 0x00000010ff007e24 */ /* 0x000fe2000f8e00ff */
[----:B------:R-:W-:Y:S01]  /*20c0*/  LOP3.LUT R10, R25, 0x3ffffffc, RZ, 0xc0, !PT ;  /* 0x3ffffffc190a7812 */ /* 0x000fe200078ec0ff */
[----:B------:R1:W-:Y:S01]  /*20d0*/  LDGSTS.E.BYPASS.LTC128B.128 [R40+0x5080], [R6.64+0x100], !P6 ;  /* 0x0508010006287fae */ /* 0x0003e2000f101d52 */
[----:B---3--:R-:W-:Y:S01]  /*20e0*/  IMAD.SHL.U32 R8, R20, 0x40, RZ ;  /* 0x0000004014087824 */ /* 0x008fe200078e00ff */
[----:B------:R-:W-:Y:S01]  /*20f0*/  ULDC.64 UR4, c[0x0][0x270] ;  /* 0x00009c0000047ab9 */ /* 0x000fe20000000a00 */
[----:B------:R-:W-:Y:S01]  /*2100*/  IMAD.WIDE.U32 R2, R0, c[0x0][0x210], R2 ;  /* 0x0000840000027a25 */ /* 0x000fe200078e0002 */
[----:B------:R1:W-:Y:S01]  /*2110*/  LDGSTS.E.BYPASS.LTC128B.128 [R40+0x7080], [R6.64+0x180], !P1 ;  /* 0x0708018006287fae */ /* 0x0003e2000c901d52 */
[----:B------:R-:W-:Y:S01]  /*2120*/  UIMAD UR4, UR20, UR4, URZ ;  /* 0x00000004140472a4 */ /* 0x000fe2000f8e023f */
[----:B------:R-:W-:Y:S01]  /*2130*/  LOP3.LUT R14, R8, 0x1c0, RZ, 0xc0, !PT ;  /* 0x000001c0080e7812 */ /* 0x000fe200078ec0ff */
[----:B------:R-:W-:Y:S01]  /*2140*/  IMAD.IADD R10, R84, 0x1, -R10 ;  /* 0x00000001540a7824 */ /* 0x000fe200078e0a0a */
[----:B------:R-:W-:Y:S01]  /*2150*/  IADD3 R3, R3, UR25, RZ ;  /* 0x0000001903037c10 */ /* 0x000fe2000fffe0ff */
[----:B------:R-:W0:Y:S01]  /*2160*/  LDGDEPBAR ;  /* 0x00000000000079af */ /* 0x000e220000000000 */
[----:B------:R-:W-:Y:S01]  /*2170*/  SHF.R.U32.HI R20, RZ, 0x3, R14 ;  /* 0x00000003ff147819 */ /* 0x000fe2000001160e */
[----:B------:R-:W-:Y:S01]  /*2180*/  IMAD R0, R10, 0x2, R21 ;  /* 0x000000020a007824 */ /* 0x000fe200078e0215 */
[----:B------:R-:W-:Y:S01]  /*2190*/  ISETP.GE.AND P5, PT, R16, c[0x0][0x16c], PT ;  /* 0x00005b0010007a0c */ /* 0x000fe20003fa6270 */
[----:B------:R-:W-:Y:S01]  /*21a0*/  IMAD.WIDE.U32 R42, R15, c[0x0][0x218], R2 ;  /* 0x000086000f2a7a25 */ /* 0x000fe200078e0002 */
[----:B------:R-:W-:Y:S01]  /*21b0*/  CS2R R144, SRZ ;  /* 0x0000000000907805 */ /* 0x000fe2000001ff00 */
[----:B------:R-:W-:Y:S01]  /*21c0*/  CS2R R142, SRZ ;  /* 0x00000000008e7805 */ /* 0x000fe2000001ff00 */
[----:B------:R-:W-:Y:S01]  /*21d0*/  CS2R R140, SRZ ;  /* 0x00000000008c7805 */ /* 0x000fe2000001ff00 */
[----:B------:R-:W-:Y:S01]  /*21e0*/  IMAD.IADD R0, R0, 0x1, R12 ;  /* 0x0000000100007824 */ /* 0x000fe200078e020c */
[----:B------:R-:W-:Y:S01]  /*21f0*/  IADD3 R11, R43, UR26, RZ ;  /* 0x0000001a2b0b7c10 */ /* 0x000fe2000fffe0ff */
[----:B------:R-:W-:Y:S01]  /*2200*/  IMAD.MOV.U32 R10, RZ, RZ, R42 ;  /* 0x000000ffff0a7224 */ /* 0x000fe200078e002a */
[----:B------:R-:W-:Y:S01]  /*2210*/  CS2R R138, SRZ ;  /* 0x00000000008a7805 */ /* 0x000fe2000001ff00 */
[----:B------:R-:W-:Y:S01]  /*2220*/  IMAD.SHL.U32 R44, R0, 0x2, RZ ;  /* 0x00000002002c7824 */ /* 0x000fe200078e00ff */
[----:B------:R-:W-:Y:S01]  /*2230*/  CS2R R136, SRZ ;  /* 0x0000000000887805 */ /* 0x000fe2000001ff00 */
[----:B------:R-:W-:Y:S01]  /*2240*/  IMAD.U32 R2, RZ, RZ, UR22 ;  /* 0x00000016ff027e24 */ /* 0x000fe2000f8e00ff */
[----:B------:R-:W-:Y:S01]  /*2250*/  UIMAD UR22, UR16, UR5, UR4 ;  /* 0x00000005101672a4 */ /* 0x000fe2000f8e0204 */
[----:B------:R-:W-:Y:S01]  /*2260*/  IMAD.MOV.U32 R12, RZ, RZ, R28 ;  /* 0x000000ffff0c7224 */ /* 0x000fe200078e001c */
[C---:B------:R-:W-:Y:S01]  /*2270*/  IADD3 R0, R44.reuse, 0x14180, RZ ;  /* 0x000141802c007810 */ /* 0x040fe20007ffe0ff */
[----:B------:R-:W-:Y:S01]  /*2280*/  STL [R1+0x64], R44 ;  /* 0x0000642c01007387 */ /* 0x000fe20000100800 */
[----:B------:R-:W-:Y:S01]  /*2290*/  IADD3 R3, R44, 0x141c0, RZ ;  /* 0x000141c02c037810 */ /* 0x000fe20007ffe0ff */
[----:B------:R-:W-:Y:S01]  /*22a0*/  ULDC.64 UR4, c[0x0][0x288] ;  /* 0x0000a20000047ab9 */ /* 0x000fe20000000a00 */
[----:B------:R-:W-:Y:S01]  /*22b0*/  @P0 IADD3 R3, R0, -0x40, RZ ;  /* 0xffffffc000030810 */ /* 0x000fe20007ffe0ff */
[----:B------:R2:W-:Y:S01]  /*22c0*/  STL.64 [R1+0x98], R42 ;  /* 0x0000982a01007387 */ /* 0x0005e20000100a00 */
[----:B------:R-:W-:Y:S01]  /*22d0*/  IMAD.U32 R0, RZ, RZ, UR24 ;  /* 0x00000018ff007e24 */ /* 0x000fe2000f8e00ff */
[----:B------:R-:W-:-:S04]  /*22e0*/  DEPBAR.LE SB0, 0x1 ;  /* 0x000080400000791a */ /* 0x000fc80000000000 */
[----:B------:R-:W-:Y:S01]  /*22f0*/  STL.64 [R1+0x70], R10 ;  /* 0x0000700a01007387 */ /* 0x000fe20000100a00 */
[----:B------:R-:W-:Y:S01]  /*2300*/  UIMAD UR4, UR20, UR4, URZ ;  /* 0x00000004140472a4 */ /* 0x000fe2000f8e023f */
[----:B------:R-:W-:Y:S01]  /*2310*/  SEL R28, RZ, 0x1, P5 ;  /* 0x00000001ff1c7807 */ /* 0x000fe20002800000 */
        /* <DEDUP_REMOVED lines=22> */
[----:B------:R-:W-:Y:S01]  /*2480*/  IMAD.U32 R4, RZ, RZ, UR28 ;  /* 0x0000001cff047e24 */ /* 0x000fe2000f8e00ff */
[----:B------:R-:W-:Y:S01]  /*2490*/  STL.64 [R1+0x88], R42 ;  /* 0x0000882a01007387 */ /* 0x000fe20000100a00 */
[----:B------:R-:W-:Y:S01]  /*24a0*/  IMAD.U32 R5, RZ, RZ, UR29 ;  /* 0x0000001dff057e24 */ /* 0x000fe2000f8e00ff */
[----:B------:R-:W-:Y:S01]  /*24b0*/  CS2R R94, SRZ ;  /* 0x00000000005e7805 */ /* 0x000fe2000001ff00 */
[----:B---3--:R-:W-:Y:S01]  /*24c0*/  IMAD.WIDE.U32 R2, R2, UR6, R10 ;  /* 0x0000000602027c25 */ /* 0x008fe2000f8e000a */
[----:B------:R-:W-:Y:S01]  /*24d0*/  IADD3 R10, R43, UR7, RZ ;  /* 0x000000072b0a7c10 */ /* 0x000fe2000fffe0ff */
[----:B------:R-:W-:Y:S01]  /*24e0*/  USHF.L.U32 UR7, UR6, 0x5, URZ ;  /* 0x0000000506077899 */ /* 0x000fe2000800063f */
[C---:B------:R-:W-:Y:S01]  /*24f0*/  LEA R5, P0, R4.reuse, R42, 0x5 ;  /* 0x0000002a04057211 */ /* 0x040fe200078028ff */
[----:B------:R-:W-:Y:S01]  /*2500*/  CS2R R92, SRZ ;  /* 0x00000000005c7805 */ /* 0x000fe2000001ff00 */
[----:B------:R-:W-:Y:S01]  /*2510*/  CS2R R90, SRZ ;  /* 0x00000000005a7805 */ /* 0x000fe2000001ff00 */
[----:B------:R2:W-:Y:S01]  /*2520*/  STL [R1+0xb0], R10 ;  /* 0x0000b00a01007387 */ /* 0x0005e20000100800 */
[----:B------:R-:W-:Y:S01]  /*2530*/  LEA.HI.X R4, R4, R10, R0, 0x5, P0 ;  /* 0x0000000a04047211 */ /* 0x000fe200000f2c00 */
[----:B------:R-:W-:Y:S01]  /*2540*/  CS2R R88, SRZ ;  /* 0x0000000000587805 */ /* 0x000fe2000001ff00 */
[----:B------:R-:W-:Y:S01]  /*2550*/  IADD3 R0, R3, UR21, RZ ;  /* 0x0000001503007c10 */ /* 0x000fe2000fffe0ff */
[----:B------:R-:W-:Y:S01]  /*2560*/  UIMAD UR21, UR16, UR5, UR4 ;  /* 0x00000005101572a4 */ /* 0x000fe2000f8e0204 */
[----:B------:R-:W-:Y:S01]  /*2570*/  LOP3.LUT R3, R14, 0x8, R37, 0xf8, !PT ;  /* 0x000000080e037812 */ /* 0x000fe200078ef825 */
[----:B------:R-:W-:Y:S01]  /*2580*/  CS2R R86, SRZ ;  /* 0x0000000000567805 */ /* 0x000fe2000001ff00 */
[----:B------:R-:W-:Y:S01]  /*2590*/  ULDC.64 UR4, c[0x0][0x238] ;  /* 0x00008e0000047ab9 */ /* 0x000fe20000000a00 */
[----:B------:R-:W-:Y:S01]  /*25a0*/  CS2R R82, SRZ ;  /* 0x0000000000527805 */ /* 0x000fe2000001ff00 */
[----:B------:R-:W-:Y:S01]  /*25b0*/  UIMAD UR4, UR20, UR4, URZ ;  /* 0x00000004140472a4 */ /* 0x000fe2000f8e023f */
[----:B------:R-:W-:Y:S01]  /*25c0*/  IADD3 R13, R29, UR21, RZ ;  /* 0x000000151d0d7c10 */ /* 0x000fe2000fffe0ff */
[----:B------:R-:W-:Y:S01]  /*25d0*/  UIADD3 UR20, -UR7, UR14, URZ ;  /* 0x0000000e07147290 */ /* 0x000fe2000fffe13f */
[----:B------:R-:W-:Y:S01]  /*25e0*/  CS2R R80, SRZ ;  /* 0x0000000000507805 */ /* 0x000fe2000001ff00 */
[----:B------:R-:W-:Y:S01]  /*25f0*/  UIMAD UR4, UR16, UR5, UR4 ;  /* 0x00000005100472a4 */ /* 0x000fe2000f8e0204 */
[----:B------:R-:W-:Y:S01]  /*2600*/  CS2R R78, SRZ ;  /* 0x00000000004e7805 */ /* 0x000fe2000001ff00 */
[----:B------:R-:W-:Y:S01]  /*2610*/  CS2R R76, SRZ ;  /* 0x00000000004c7805 */ /* 0x000fe2000001ff00 */
[----:B------:R-:W-:Y:S01]  /*2620*/  CS2R R74, SRZ ;  /* 0x00000000004a7805 */ /* 0x000fe2000001ff00 */
[----:B------:R-:W-:Y:S01]  /*2630*/  ISETP.LT.AND P1, PT, R41, UR20, PT ;  /* 0x0000001429007c0c */ /* 0x000fe2000bf21270 */
[----:B------:R-:W-:Y:S01]  /*2640*/  USHF.R.S32.HI UR20, URZ, 0x1f, UR7 ;  /* 0x0000001f3f147899 */ /* 0x000fe20008011407 */
[----:B-1----:R-:W-:Y:S01]  /*2650*/  IADD3 R7, R27, UR4, RZ ;  /* 0x000000041b077c10 */ /* 0x002fe2000fffe0ff */
[----:B------:R-:W-:Y:S01]  /*2660*/  ULDC.64 UR4, c[0x0][0x278] ;  /* 0x00009e0000047ab9 */ /* 0x000fe20000000a00 */
[C---:B------:R-:W-:Y:S01]  /*2670*/  ISETP.GE.OR P4, PT, R16.reuse, c[0x0][0x16c], !P1 ;  /* 0x00005b0010007a0c */ /* 0x040fe20004f86670 */
[----:B------:R-:W-:Y:S01]  /*2680*/  UIMAD UR4, UR11, UR4, URZ ;  /* 0x000000040b0472a4 */ /* 0x000fe2000f8e023f */
[----:B------:R-:W-:Y:S01]  /*2690*/  ISETP.GE.OR P6, PT, R16, c[0x0][0x1fc], !P1 ;  /* 0x00007f0010007a0c */ /* 0x000fe20004fc6670 */
[----:B------:R-:W-:Y:S01]  /*26a0*/  CS2R R72, SRZ ;  /* 0x0000000000487805 */ /* 0x000fe2000001ff00 */
[C---:B--2---:R-:W-:Y:S01]  /*26b0*/  LEA R10, P0, R2.reuse, c[0x0][0x1f0], 0x1 ;  /* 0x00007c00020a7a11 */ /* 0x044fe200078008ff */
[----:B------:R-:W-:Y:S01]  /*26c0*/  UIMAD UR5, UR12, UR5, UR4 ;  /* 0x000000050c0572a4 */ /* 0x000fe2000f8e0204 */
[----:B------:R-:W-:Y:S01]  /*26d0*/  P2R R29, PR, RZ, 0x40 ;  /* 0x00000040ff1d7803 */ /* 0x000fe20000000000 */
[----:B------:R-:W-:Y:S01]  /*26e0*/  CS2R R70, SRZ ;  /* 0x0000000000467805 */ /* 0x000fe2000001ff00 */
[----:B------:R-:W-:Y:S01]  /*26f0*/  LEA.HI.X R11, R2, c[0x0][0x1f4], R0, 0x1, P0 ;  /* 0x00007d00020b7a11 */ /* 0x000fe200000f0c00 */
[----:B------:R-:W-:Y:S01]  /*2700*/  IMAD R0, R24, 0x800, R38 ;  /* 0x0000080018007824 */ /* 0x000fe200078e0226 */
[----:B------:R-:W-:Y:S01]  /*2710*/  LOP3.LUT R2, R3, R20, RZ, 0x3c, !PT ;  /* 0x0000001403027212 */ /* 0x000fe200078e3cff */
[----:B------:R-:W-:Y:S01]  /*2720*/  IMAD.MOV.U32 R3, RZ, RZ, 0x40 ;  /* 0x00000040ff037424 */ /* 0x000fe200078e00ff */
[C---:B------:R-:W-:Y:S01]  /*2730*/  LEA R8, P0, R5.reuse, c[0x0][0x160], 0x1 ;  /* 0x0000580005087a11 */ /* 0x040fe200078008ff */
[----:B------:R-:W-:Y:S01]  /*2740*/  CS2R R68, SRZ ;  /* 0x0000000000447805 */ /* 0x000fe2000001ff00 */
[----:B------:R-:W-:Y:S01]  /*2750*/  ISETP.GT.AND P6, PT, R84, 0x7, PT ;  /* 0x000000075400780c */ /* 0x000fe20003fc4270 */
[----:B------:R-:W-:Y:S01]  /*2760*/  IMAD.IADD R2, R0, 0x1, R2 ;  /* 0x0000000100027824 */ /* 0x000fe200078e0202 */
[----:B------:R-:W-:Y:S01]  /*2770*/  SHF.R.S32.HI R0, RZ, 0x1f, R23 ;  /* 0x0000001fff007819 */ /* 0x000fe20000011417 */
[----:B------:R-:W-:Y:S01]  /*2780*/  CS2R R66, SRZ ;  /* 0x0000000000427805 */ /* 0x000fe2000001ff00 */
[----:B------:R-:W-:Y:S01]  /*2790*/  LEA.HI.X R9, R5, c[0x0][0x164], R4, 0x1, P0 ;  /* 0x0000590005097a11 */ /* 0x000fe200000f0c04 */
[----:B------:R-:W-:Y:S01]  /*27a0*/  BAR.SYNC.DEFER_BLOCKING 0x0 ;  /* 0x0000000000007b1d */ /* 0x000fe20000010000 */
[----:B------:R-:W-:Y:S01]  /*27b0*/  LEA.HI R4, R0, R23, RZ, 0x2 ;  /* 0x0000001700047211 */ /* 0x000fe200078f10ff */
[----:B------:R-:W-:Y:S01]  /*27c0*/  IMAD.SHL.U32 R2, R2, 0x2, RZ ;  /* 0x0000000202027824 */ /* 0x000fe200078e00ff */
[----:B------:R-:W-:Y:S01]  /*27d0*/  SEL R0, R148, 0xffffffe0, !P3 ;  /* 0xffffffe094007807 */ /* 0x000fe20005800000 */
[----:B------:R-:W-:Y:S01]  /*27e0*/  CS2R R64, SRZ ;  /* 0x0000000000407805 */ /* 0x000fe2000001ff00 */
[----:B------:R-:W-:Y:S01]  /*27f0*/  SEL R3, R3, 0xffffffc0, !P2 ;  /* 0xffffffc003037807 */ /* 0x000fe20005000000 */
[----:B------:R-:W-:Y:S01]  /*2800*/  CS2R R62, SRZ ;  /* 0x00000000003e7805 */ /* 0x000fe2000001ff00 */
[----:B------:R-:W-:Y:S01]  /*2810*/  ISETP.GE.AND P0, PT, R16, c[0x0][0x1fc], PT ;  /* 0x00007f0010007a0c */ /* 0x000fe20003f06270 */
[----:B------:R-:W-:Y:S01]  /*2820*/  IMAD.IADD R38, R2, 0x1, R0 ;  /* 0x0000000102267824 */ /* 0x000fe200078e0200 */
[----:B------:R-:W-:Y:S01]  /*2830*/  ISETP.GE.OR P3, PT, R32, c[0x0][0x16c], !P1 ;  /* 0x00005b0020007a0c */ /* 0x000fe20004f66670 */
[----:B------:R-:W-:Y:S01]  /*2840*/  IMAD.IADD R25, R2, 0x1, R3 ;  /* 0x0000000102197824 */ /* 0x000fe200078e0203 */
[----:B------:R-:W-:Y:S01]  /*2850*/  P2R R6, PR, RZ, 0x1 ;  /* 0x00000001ff067803 */ /* 0x000fe20000000000 */
[----:B------:R-:W-:Y:S01]  /*2860*/  IMAD.IADD R22, R3, 0x1, R38 ;  /* 0x0000000103167824 */ /* 0x000fe200078e0226 */
[----:B------:R-:W-:Y:S01]  /*2870*/  ISETP.GE.OR P2, PT, R34, c[0x0][0x16c], !P1 ;  /* 0x00005b0022007a0c */ /* 0x000fe20004f46670 */
[----:B------:R-:W-:Y:S01]  /*2880*/  STL [R1+0x28], R2 ;  /* 0x0000280201007387 */ /* 0x000fe20000100800 */
[----:B------:R-:W-:Y:S01]  /*2890*/  ISETP.GE.OR P0, PT, R33, c[0x0][0x16c], !P1 ;  /* 0x00005b0021007a0c */ /* 0x000fe20004f06670 */
[----:B------:R-:W-:Y:S01]  /*28a0*/  CS2R R60, SRZ ;  /* 0x00000000003c7805 */ /* 0x000fe2000001ff00 */
[----:B------:R-:W-:Y:S01]  /*28b0*/  IADD3 R5, R31, UR22, RZ ;  /* 0x000000161f057c10 */ /* 0x000fe2000fffe0ff */
[----:B------:R-:W-:Y:S01]  /*28c0*/  STL [R1+0x2c], R38 ;  /* 0x00002c2601007387 */ /* 0x000fe20000100800 */
[----:B------:R-:W-:Y:S01]  /*28d0*/  LOP3.LUT R0, R4, 0x1ffffffc, RZ, 0xc0, !PT ;  /* 0x1ffffffc04007812 */ /* 0x000fe200078ec0ff */
[----:B------:R-:W-:Y:S01]  /*28e0*/  IMAD.MOV.U32 R4, RZ, RZ, R30 ;  /* 0x000000ffff047224 */ /* 0x000fe200078e001e */
[----:B------:R-:W-:Y:S01]  /*28f0*/  ISETP.GE.OR P5, PT, R32, c[0x0][0x1fc], !P1 ;  /* 0x00007f0020007a0c */ /* 0x000fe20004fa6670 */
[----:B------:R-:W-:Y:S01]  /*2900*/  STL [R1+0x34], R25 ;  /* 0x0000341901007387 */ /* 0x000fe20000100800 */
[C---:B------:R-:W-:Y:S01]  /*2910*/  IMAD.WIDE.U32 R30, R15.reuse, c[0x0][0x290], R12 ;  /* 0x0000a4000f1e7a25 */ /* 0x040fe200078e000c */
[----:B------:R-:W-:Y:S01]  /*2920*/  CS2R R58, SRZ ;  /* 0x00000000003a7805 */ /* 0x000fe2000001ff00 */
[----:B------:R-:W-:Y:S01]  /*2930*/  CS2R R56, SRZ ;  /* 0x0000000000387805 */ /* 0x000fe2000001ff00 */
[----:B------:R-:W1:Y:S01]  /*2940*/  LDSM.16.M88.4 R164, [R2+0x8080] ;  /* 0x0080800002a4783b */ /* 0x000e620000000200 */
[----:B------:R-:W-:Y:S01]  /*2950*/  IMAD.WIDE.U32 R42, R15, c[0x0][0x278], R4 ;  /* 0x00009e000f2a7a25 */ /* 0x000fe200078e0004 */
[----:B------:R-:W-:Y:S01]  /*2960*/  CS2R R54, SRZ ;  /* 0x0000000000367805 */ /* 0x000fe2000001ff00 */
[----:B------:R-:W-:Y:S01]  /*2970*/  CS2R R52, SRZ ;  /* 0x0000000000347805 */ /* 0x000fe2000001ff00 */
[----:B------:R-:W2:Y:S01]  /*2980*/  LDSM.16.M88.4 R168, [R38+0x8080] ;  /* 0x0080800026a8783b */ /* 0x000ea20000000200 */
[----:B------:R-:W-:Y:S01]  /*2990*/  IMAD.IADD R23, R23, 0x1, -R0 ;  /* 0x0000000117177824 */ /* 0x000fe200078e0a00 */
[----:B------:R-:W-:Y:S01]  /*29a0*/  LOP3.LUT R0, R35, 0xffffffe0, RZ, 0xc0, !PT ;  /* 0xffffffe023007812 */ /* 0x000fe200078ec0ff */
[----:B------:R-:W-:Y:S01]  /*29b0*/  IMAD.SHL.U32 R12, R24, 0x20, RZ ;  /* 0x00000020180c7824 */ /* 0x000fe200078e00ff */
[----:B------:R-:W3:Y:S01]  /*29c0*/  LDSM.16.M88.4 R172, [R25+0x8080] ;  /* 0x0080800019ac783b */ /* 0x000ee20000000200 */
[----:B------:R-:W-:Y:S01]  /*29d0*/  CS2R R50, SRZ ;  /* 0x0000000000327805 */ /* 0x000fe2000001ff00 */
[----:B------:R-:W-:Y:S01]  /*29e0*/  CS2R R48, SRZ ;  /* 0x0000000000307805 */ /* 0x000fe2000001ff00 */
[----:B------:R-:W-:Y:S01]  /*29f0*/  IMAD.IADD R0, R84, 0x1, -R0 ;  /* 0x0000000154007824 */ /* 0x000fe200078e0a00 */
[----:B------:R-:W4:Y:S01]  /*2a00*/  LDSM.16.M88.4 R176, [R22+0x8080] ;  /* 0x0080800016b0783b */ /* 0x000f220000000200 */
        /* <DEDUP_REMOVED lines=16> */
[----:B--2---:R-:W-:-:S03]  /*2b10*/  LOP3.LUT R2, R39, 0xfffffff0, RZ, 0xc0, !PT ;  /* 0xfffffff027027812 */ /* 0x004fc600078ec0ff */
[----:B------:R2:W-:Y:S01]  /*2b20*/  STL.64 [R1+0x80], R42 ;  /* 0x0000802a01007387 */ /* 0x0005e20000100a00 */
[----:B---3--:R-:W-:Y:S01]  /*2b30*/  CS2R R38, SRZ ;  /* 0x0000000000267805 */ /* 0x008fe2000001ff00 */
[----:B------:R-:W-:-:S05]  /*2b40*/  IMAD.IADD R2, R84, 0x1, -R2 ;  /* 0x0000000154027824 */ /* 0x000fca00078e0a02 */
[----:B------:R-:W-:-:S04]  /*2b50*/  SHF.R.S32.HI R16, RZ, 0x1f, R2 ;  /* 0x0000001fff107819 */ /* 0x000fc80000011402 */
[----:B------:R-:W-:Y:S01]  /*2b60*/  LEA.HI R16, R16, R2, RZ, 0x3 ;  /* 0x0000000210107211 */ /* 0x000fe200078f18ff */
[----:B------:R-:W-:Y:S01]  /*2b70*/  @!PT LDS RZ, [RZ] ;  /* 0x00000000fffff984 */ /* 0x000fe20000000800 */
[----:B------:R-:W-:Y:S01]  /*2b80*/  @!PT LDS RZ, [RZ] ;  /* 0x00000000fffff984 */ /* 0x000fe20000000800 */
[----:B------:R-:W-:Y:S01]  /*2b90*/  @!PT LDS RZ, [RZ] ;  /* 0x00000000fffff984 */ /* 0x000fe20000000800 */
[----:B------:R3:W-:Y:S01]  /*2ba0*/  LDGSTS.E.BYPASS.LTC128B.128 [R40+0x8080], [R8.64], !P4 ;  /* 0x0808000008287fae */ /* 0x0007e2000e101d52 */
[----:B------:R-:W-:Y:S01]  /*2bb0*/  ISETP.NE.AND P4, PT, R6, RZ, PT ;  /* 0x000000ff0600720c */ /* 0x000fe20003f85270 */
[----:B------:R-:W-:Y:S02]  /*2bc0*/  IMAD.MOV.U32 R6, RZ, RZ, R26 ;  /* 0x000000ffff067224 */ /* 0x000fe400078e001a */
[----:B------:R3:W-:Y:S01]  /*2bd0*/  LDGSTS.E.BYPASS.LTC128B.128 [R40+0x9080], [R8.64+0x80], !P3 ;  /* 0x0908008008287fae */ /* 0x0007e2000d901d52 */
[----:B------:R-:W-:Y:S01]  /*2be0*/  ISETP.GE.AND P3, PT, R32, c[0x0][0x1fc], PT ;  /* 0x00007f0020007a0c */ /* 0x000fe20003f66270 */
[----:B------:R-:W-:Y:S01]  /*2bf0*/  IMAD.WIDE.U32 R150, R15, c[0x0][0x240], R6 ;  /* 0x000090000f967a25 */ /* 0x000fe200078e0006 */
[----:B----4-:R-:W-:Y:S01]  /*2c00*/  IADD3 R22, R43, UR5, RZ ;  /* 0x000000052b167c10 */ /* 0x010fe2000fffe0ff */
[----:B------:R3:W-:Y:S01]  /*2c10*/  LDGSTS.E.BYPASS.LTC128B.128 [R40+0xa080], [R8.64+0x100], !P2 ;  /* 0x0a08010008287fae */ /* 0x0007e2000d101d52 */
[----:B------:R-:W-:Y:S01]  /*2c20*/  LOP3.LUT R6, R16, 0xfffffff8, RZ, 0xc0, !PT ;  /* 0xfffffff810067812 */ /* 0x000fe200078ec0ff */
[----:B------:R-:W-:Y:S01]  /*2c30*/  ULDC.64 UR4, c[0x0][0x290] ;  /* 0x0000a40000047ab9 */ /* 0x000fe20000000a00 */
[----:B------:R-:W-:Y:S01]  /*2c40*/  ISETP.GE.AND P2, PT, R32, c[0x0][0x16c], PT ;  /* 0x00005b0020007a0c */ /* 0x000fe20003f46270 */
[----:B------:R3:W-:Y:S01]  /*2c50*/  LDGSTS.E.BYPASS.LTC128B.128 [R40+0xb080], [R8.64+0x180], !P0 ;  /* 0x0b08018008287fae */ /* 0x0007e2000c101d52 */
[----:B------:R-:W-:Y:S01]  /*2c60*/  ISETP.GE.AND P0, PT, R34, c[0x0][0x16c], PT ;  /* 0x00005b0022007a0c */ /* 0x000fe20003f06270 */
[----:B------:R-:W-:Y:S01]  /*2c70*/  UIMAD UR4, UR11, UR4, URZ ;  /* 0x000000040b0472a4 */ /* 0x000fe2000f8e023f */
[----:B------:R-:W-:Y:S01]  /*2c80*/  SEL R17, RZ, 0x1, P4 ;  /* 0x00000001ff117807 */ /* 0x000fe20002000000 */
[----:B------:R4:W-:Y:S01]  /*2c90*/  STL [R1+0xa8], R22 ;  /* 0x0000a81601007387 */ /* 0x0009e20000100800 */
[----:B------:R-:W-:Y:S01]  /*2ca0*/  SEL R27, RZ, 0x4, P0 ;  /* 0x00000004ff1b7807 */ /* 0x000fe20000000000 */
[----:B------:R-:W-:Y:S01]  /*2cb0*/  IMAD.IADD R2, R2, 0x1, -R6 ;  /* 0x0000000102027824 */ /* 0x000fe200078e0a06 */
[----:B------:R-:W-:Y:S01]  /*2cc0*/  ISETP.GE.AND P0, PT, R33, c[0x0][0x16c], PT ;  /* 0x00005b0021007a0c */ /* 0x000fe20003f06270 */
[----:B------:R-:W-:Y:S01]  /*2cd0*/  STL.64 [R1+0x78], R30 ;  /* 0x0000781e01007387 */ /* 0x000fe20000100a00 */
[----:B------:R-:W-:Y:S01]  /*2ce0*/  ISETP.GE.OR P4, PT, R34, c[0x0][0x1fc], !P1 ;  /* 0x00007f0022007a0c */ /* 0x000fe20004f86670 */
[----:B------:R-:W-:Y:S01]  /*2cf0*/  UIMAD UR4, UR12, UR5, UR4 ;  /* 0x000000050c0472a4 */ /* 0x000fe2000f8e0204 */
[----:B------:R-:W-:Y:S01]  /*2d00*/  SEL R26, RZ, 0x8, P0 ;  /* 0x00000008ff1a7807 */ /* 0x000fe20000000000 */
[----:B------:R-:W-:Y:S01]  /*2d10*/  STL.64 [R1+0xa0], R150 ;  /* 0x0000a09601007387 */ /* 0x000fe20000100a00 */
[----:B------:R-:W-:-:S02]  /*2d20*/  @!P6 IADD3 R5, P0, R42, UR7, RZ ;  /* 0x000000072a05ec10 */ /* 0x000fc4000ff1e0ff */
[----:B------:R-:W-:Y:S01]  /*2d30*/  SEL R25, RZ, 0xffffffff, P2 ;  /* 0xffffffffff197807 */ /* 0x000fe20001000000 */
[----:B--2---:R-:W-:Y:S01]  /*2d40*/  CS2R R42, SRZ ;  /* 0x00000000002a7805 */ /* 0x004fe2000001ff00 */
[----:B------:R-:W-:Y:S02]  /*2d50*/  ISETP.GE.AND P2, PT, R34, c[0x0][0x1fc], PT ;  /* 0x00007f0022007a0c */ /* 0x000fe40003f46270 */
[----:B------:R-:W-:Y:S01]  /*2d60*/  CS2R R34, SRZ ;  /* 0x0000000000227805 */ /* 0x000fe2000001ff00 */
[----:B---3--:R-:W-:Y:S01]  /*2d70*/  @!P6 IADD3.X R8, R22, UR20, RZ, P0, !PT ;  /* 0x000000141608ec10 */ /* 0x008fe200087fe4ff */
[----:B------:R-:W-:Y:S01]  /*2d80*/  IMAD.SHL.U32 R9, R18, 0x10, RZ ;  /* 0x0000001012097824 */ /* 0x000fe200078e00ff */
[C---:B------:R-:W-:Y:S02]  /*2d90*/  @!P6 LEA R4, P0, R5.reuse, c[0x0][0x258], 0x2 ;  /* 0x000096000504ea11 */ /* 0x040fe400078010ff */
[----:B----4-:R-:W-:Y:S02]  /*2da0*/  SEL R22, RZ, 0xffffffff, P3 ;  /* 0xffffffffff167807 */ /* 0x010fe40001800000 */
[----:B------:R-:W-:-:S02]  /*2db0*/  @!P6 LEA.HI.X R5, R5, c[0x0][0x25c], R8, 0x2, P0 ;  /* 0x000097000505ea11 */ /* 0x000fc400000f1408 */
[----:B------:R-:W-:Y:S02]  /*2dc0*/  SHF.R.S32.HI R8, RZ, 0x1f, R0 ;  /* 0x0000001fff087819 */ /* 0x000fe40000011400 */
[----:B------:R-:W-:Y:S02]  /*2dd0*/  LOP3.LUT R14, R14, 0x10, R9, 0xf8, !PT ;  /* 0x000000100e0e7812 */ /* 0x000fe400078ef809 */
[----:B------:R-:W-:Y:S02]  /*2de0*/  LEA.HI R8, R8, R0, RZ, 0x2 ;  /* 0x0000000008087211 */ /* 0x000fe400078f10ff */
[----:B------:R-:W-:Y:S02]  /*2df0*/  ISETP.GE.OR P3, PT, R33, c[0x0][0x1fc], !P1 ;  /* 0x00007f0021007a0c */ /* 0x000fe40004f66670 */
[----:B------:R-:W-:Y:S02]  /*2e00*/  LOP3.LUT R7, R8, 0x7ffffffc, RZ, 0xc0, !PT ;  /* 0x7ffffffc08077812 */ /* 0x000fe400078ec0ff */
[----:B------:R-:W-:-:S02]  /*2e10*/  ISETP.NE.AND P1, PT, R29, RZ, PT ;  /* 0x000000ff1d00720c */ /* 0x000fc40003f25270 */
[----:B------:R-:W-:Y:S01]  /*2e20*/  LOP3.LUT R6, R14, 0x8, R37, 0xf8, !PT ;  /* 0x000000080e067812 */ /* 0x000fe200078ef825 */
[----:B------:R-:W-:Y:S01]  /*2e30*/  IMAD.IADD R0, R0, 0x1, -R7 ;  /* 0x0000000100007824 */ /* 0x000fe200078e0a07 */
[----:B------:R-:W-:Y:S02]  /*2e40*/  LEA.HI.SX32 R7, R8, R9, 0x1e ;  /* 0x0000000908077211 */ /* 0x000fe400078ff2ff */
[----:B------:R-:W-:Y:S01]  /*2e50*/  ISETP.GE.AND P0, PT, R33, c[0x0][0x1fc], PT ;  /* 0x00007f0021007a0c */ /* 0x000fe20003f06270 */
[----:B------:R-:W-:Y:S01]  /*2e60*/  IMAD R15, R23, 0x4, R0 ;  /* 0x00000004170f7824 */ /* 0x000fe200078e0200 */
[----:B------:R-:W-:Y:S01]  /*2e70*/  LOP3.LUT R8, R6, R20, RZ, 0x3c, !PT ;  /* 0x0000001406087212 */ /* 0x000fe200078e3cff */
[----:B------:R2:W-:Y:S01]  /*2e80*/  STL [R1+0x58], R7 ;  /* 0x0000580701007387 */ /* 0x0005e20000100800 */
[----:B------:R-:W-:Y:S01]  /*2e90*/  IMAD.SHL.U32 R0, R22, 0x2, RZ ;  /* 0x0000000216007824 */ /* 0x000fe200078e00ff */
[----:B------:R-:W-:Y:S01]  /*2ea0*/  LOP3.LUT R14, R19, 0x20, R12, 0xf8, !PT ;  /* 0x00000020130e7812 */ /* 0x000fe200078ef80c */
[----:B------:R-:W-:Y:S01]  /*2eb0*/  IMAD.SHL.U32 R6, R25, 0x2, RZ ;  /* 0x0000000219067824 */ /* 0x000fe200078e00ff */
[----:B------:R-:W-:Y:S01]  /*2ec0*/  IADD3 R12, R31, UR4, RZ ;  /* 0x000000041f0c7c10 */ /* 0x000fe2000fffe0ff */
[----:B------:R-:W-:Y:S01]  /*2ed0*/  ULDC.64 UR4, c[0x0][0x240] ;  /* 0x0000900000047ab9 */ /* 0x000fe20000000a00 */
[----:B------:R-:W-:Y:S01]  /*2ee0*/  LOP3.LUT R17, R0, 0x2, R17, 0xe2, !PT ;  /* 0x0000000200117812 */ /* 0x000fe200078ee211 */
[----:B------:R-:W-:Y:S01]  /*2ef0*/  UIMAD UR4, UR11, UR4, URZ ;  /* 0x000000040b0472a4 */ /* 0x000fe2000f8e023f */
[----:B------:R-:W-:Y:S01]  /*2f00*/  LOP3.LUT R6, R6, 0x2, R28, 0xe2, !PT ;  /* 0x0000000206067812 */ /* 0x000fe200078ee21c */
[----:B------:R-:W-:Y:S01]  /*2f10*/  STL [R1+0x94], R12 ;  /* 0x0000940c01007387 */ /* 0x000fe20000100800 */
[----:B------:R-:W-:Y:S01]  /*2f20*/  CS2R R32, SRZ ;  /* 0x0000000000207805 */ /* 0x000fe2000001ff00 */
[----:B------:R-:W-:Y:S01]  /*2f30*/  UIMAD UR4, UR12, UR5, UR4 ;  /* 0x000000050c0472a4 */ /* 0x000fe2000f8e0204 */
[----:B------:R-:W-:Y:S01]  /*2f40*/  LOP3.LUT R6, R26, R6, R27, 0xfe, !PT ;  /* 0x000000061a067212 */ /* 0x000fe200078efe1b */
[----:B------:R-:W-:Y:S01]  /*2f50*/  CS2R R28, SRZ ;  /* 0x00000000001c7805 */ /* 0x000fe2000001ff00 */
[----:B------:R-:W-:Y:S01]  /*2f60*/  CS2R R26, SRZ ;  /* 0x00000000001a7805 */ /* 0x000fe2000001ff00 */
[----:B------:R-:W-:-:S02]  /*2f70*/  CS2R R22, SRZ ;  /* 0x0000000000167805 */ /* 0x000fc4000001ff00 */
[----:B------:R3:W-:Y:S01]  /*2f80*/  STL [R1+0x60], R6 ;  /* 0x0000600601007387 */ /* 0x0007e20000100800 */
[----:B--2---:R-:W-:-:S05]  /*2f90*/  @!P6 IMAD.SHL.U32 R7, R84, 0x10, RZ ;  /* 0x000000105407e824 */ /* 0x004fca00078e00ff */
[----:B------:R2:W-:Y:S04]  /*2fa0*/  @!P6 LDGSTS.E.BYPASS.LTC128B.128 [R7+0x14080], [R4.64] ;  /* 0x140800000407efae */ /* 0x0005e8000b901d52 */
[----:B------:R-:W0:Y:S04]  /*2fb0*/  LDGDEPBAR ;  /* 0x00000000000079af */ /* 0x000e280000000000 */
[----:B------:R4:W-:Y:S01]  /*2fc0*/  LDGSTS.E.BYPASS.LTC128B.128 [R40+0x10080], [R10.64], !P1 ;  /* 0x100800000a287fae */ /* 0x0009e2000c901d52 */
[----:B------:R-:W-:Y:S01]  /*2fd0*/  LOP3.LUT P1, RZ, R2, 0x2, RZ, 0xc0, !PT ;  /* 0x0000000202ff7812 */ /* 0x000fe2000782c0ff */
[----:B---3--:R-:W-:-:S02]  /*2fe0*/  IMAD.SHL.U32 R6, R16, 0x40, RZ ;  /* 0x0000004010067824 */ /* 0x008fc400078e00ff */
[----:B------:R4:W-:Y:S03]  /*2ff0*/  LDGSTS.E.BYPASS.LTC128B.128 [R40+0x11080], [R10.64+0x80], !P5 ;  /* 0x110800800a287fae */ /* 0x0009e6000e901d52 */
[----:B------:R-:W-:Y:S01]  /*3000*/  LOP3.LUT R6, R6, 0xfffffe00, RZ, 0xc0, !PT ;  /* 0xfffffe0006067812 */ /* 0x000fe200078ec0ff */
[----:B------:R4:W-:Y:S04]  /*3010*/  LDGSTS.E.BYPASS.LTC128B.128 [R40+0x12080], [R10.64+0x100], !P4 ;  /* 0x120801000a287fae */ /* 0x0009e8000e101d52 */
[----:B------:R4:W-:Y:S01]  /*3020*/  LDGSTS.E.BYPASS.LTC128B.128 [R40+0x13080], [R10.64+0x180], !P3 ;  /* 0x130801800a287fae */ /* 0x0009e2000d901d52 */
[----:B--2---:R-:W-:Y:S02]  /*3030*/  SEL R5, RZ, 0x8, P0 ;  /* 0x00000008ff057807 */ /* 0x004fe40000000000 */
[----:B------:R-:W-:-:S02]  /*3040*/  IADD3 R0, P0, R30, UR7, RZ ;  /* 0x000000071e007c10 */ /* 0x000fc4000ff1e0ff */
[----:B------:R-:W-:Y:S01]  /*3050*/  SEL R7, RZ, 0x4, P2 ;  /* 0x00000004ff077807 */ /* 0x000fe20001000000 */
[----:B------:R-:W-:Y:S01]  /*3060*/  CS2R R30, SRZ ;  /* 0x00000000001e7805 */ /* 0x000fe2000001ff00 */
[C---:B------:R-:W-:Y:S01]  /*3070*/  LOP3.LUT P2, RZ, R2.reuse, 0x4, RZ, 0xc0, !PT ;  /* 0x0000000402ff7812 */ /* 0x040fe2000784c0ff */
[----:B------:R-:W-:Y:S01]  /*3080*/  IMAD.SHL.U32 R2, R2, 0x40, RZ ;  /* 0x0000004002027824 */ /* 0x000fe200078e00ff */
[----:B------:R-:W-:Y:S02]  /*3090*/  IADD3.X R4, R12, UR20, RZ, P0, !PT ;  /* 0x000000140c047c10 */ /* 0x000fe400087fe4ff */
[C---:B------:R-:W-:Y:S02]  /*30a0*/  LEA R12, P0, R0.reuse, c[0x0][0x280], 0x2 ;  /* 0x0000a000000c7a11 */ /* 0x040fe400078010ff */
[----:B------:R-:W-:Y:S02]  /*30b0*/  LOP3.LUT R5, R5, R17, R7, 0xfe, !PT ;  /* 0x0000001105057212 */ /* 0x000fe400078efe07 */
[----:B------:R-:W-:Y:S01]  /*30c0*/  LEA.HI.X R13, R0, c[0x0][0x284], R4, 0x2, P0 ;  /* 0x0000a100000d7a11 */ /* 0x000fe200000f1404 */
[----:B------:R-:W-:Y:S01]  /*30d0*/  IMAD.SHL.U32 R4, R36, 0x8, RZ ;  /* 0x0000000824047824 */ /* 0x000fe200078e00ff */
[----:B------:R-:W-:Y:S01]  /*30e0*/  LOP3.LUT R0, R2, 0x1c0, RZ, 0xc0, !PT ;  /* 0x000001c002007812 */ /* 0x000fe200078ec0ff */
[----:B------:R2:W-:Y:S01]  /*30f0*/  STL [R1+0x5c], R5 ;  /* 0x00005c0501007387 */ /* 0x0005e20000100800 */
[----:B------:R-:W-:Y:S01]  /*3100*/  ISETP.GE.AND P0, PT, R84, 0x8, PT ;  /* 0x000000085400780c */ /* 0x000fe20003f06270 */
[----:B------:R-:W-:Y:S01]  /*3110*/  CS2R R36, SRZ ;  /* 0x0000000000247805 */ /* 0x000fe2000001ff00 */
[----:B------:R-:W-:-:S02]  /*3120*/  SHF.R.U32.HI R2, RZ, 0x3, R0 ;  /* 0x00000003ff027819 */ /* 0x000fc40000011600 */
[----:B----4-:R-:W-:Y:S01]  /*3130*/  IADD3 R10, R151, UR4, RZ ;  /* 0x00000004970a7c10 */ /* 0x010fe2000fffe0ff */
[----:B------:R-:W-:Y:S01]  /*3140*/  CS2R R40, SRZ ;  /* 0x0000000000287805 */ /* 0x000fe2000001ff00 */
[----:B------:R-:W-:-:S03]  /*3150*/  LOP3.LUT R9, R2, R14, R0, 0x1e, !PT ;  /* 0x0000000e02097212 */ /* 0x000fc600078e1e00 */
[----:B------:R-:W-:Y:S01]  /*3160*/  STL [R1+0xac], R10 ;  /* 0x0000ac0a01007387 */ /* 0x000fe20000100800 */
[----:B--2---:R-:W-:-:S05]  /*3170*/  IMAD.SHL.U32 R5, R24, 0x8, RZ ;  /* 0x0000000818057824 */ /* 0x004fca00078e00ff */
[C---:B------:R-:W-:Y:S02]  /*3180*/  LOP3.LUT R7, R0.reuse, 0x8, R5, 0xf8, !PT ;  /* 0x0000000800077812 */ /* 0x040fe400078ef805 */
[----:B------:R-:W-:Y:S01]  /*3190*/  LOP3.LUT R5, R0, 0x38, R4, 0xf8, !PT ;  /* 0x0000003800057812 */ /* 0x000fe200078ef804 */
[C---:B------:R-:W-:Y:S01]  /*31a0*/  IMAD R0, R24.reuse, 0x200, R8 ;  /* 0x0000020018007824 */ /* 0x040fe200078e0208 */
[----:B------:R-:W-:Y:S01]  /*31b0*/  LOP3.LUT R4, R7, R2, RZ, 0x3c, !PT ;  /* 0x0000000207047212 */ /* 0x000fe200078e3cff */
[----:B------:R-:W-:Y:S01]  /*31c0*/  IMAD R8, R24, 0x1000, R6 ;  /* 0x0000100018087824 */ /* 0x000fe200078e0206 */
[----:B------:R-:W-:Y:S01]  /*31d0*/  LOP3.LUT R7, R9, R6, RZ, 0xfc, !PT ;  /* 0x0000000609077212 */ /* 0x000fe200078efcff */
[----:B------:R-:W-:Y:S01]  /*31e0*/  IMAD.SHL.U32 R9, R15, 0x2, RZ ;  /* 0x000000020f097824 */ /* 0x000fe200078e00ff */
[----:B------:R-:W-:Y:S01]  /*31f0*/  LOP3.LUT R5, R5, R2, RZ, 0x3c, !PT ;  /* 0x0000000205057212 */ /* 0x000fe200078e3cff */
[----:B------:R-:W-:Y:S01]  /*3200*/  IMAD R3, R0, 0x2, R3 ;  /* 0x0000000200037824 */ /* 0x000fe200078e0203 */
[-C--:B------:R-:W-:Y:S01]  /*3210*/  IADD3 R2, R4, R6.reuse, R21 ;  /* 0x0000000604027210 */ /* 0x080fe20007ffe015 */
[----:B------:R-:W-:Y:S01]  /*3220*/  IMAD.SHL.U32 R0, R0, 0x2, RZ ;  /* 0x0000000200007824 */ /* 0x000fe200078e00ff */
[----:B------:R2:W-:Y:S01]  /*3230*/  STL [R1+0x90], R9 ;  /* 0x0000900901007387 */ /* 0x0005e20000100800 */
[----:B------:R-:W-:Y:S01]  /*3240*/  IMAD.IADD R8, R8, 0x1, R5 ;  /* 0x0000000108087824 */ /* 0x000fe200078e0205 */
[----:B------:R-:W-:Y:S01]  /*3250*/  LOP3.LUT R6, R4, R6, RZ, 0xfc, !PT ;  /* 0x0000000604067212 */ /* 0x000fe200078efcff */
[----:B------:R-:W-:Y:S01]  /*3260*/  IMAD.MOV.U32 R5, RZ, RZ, 0x10 ;  /* 0x00000010ff057424 */ /* 0x000fe200078e00ff */
[----:B------:R-:W-:Y:S01]  /*3270*/  CS2R R24, SRZ ;  /* 0x0000000000187805 */ /* 0x000fe2000001ff00 */
[----:B------:R-:W-:Y:S01]  /*3280*/  @!P0 IMAD.SHL.U32 R4, R84, 0x10, RZ ;  /* 0x0000001054048824 */ /* 0x000fe200078e00ff */
[----:B------:R-:W-:Y:S01]  /*3290*/  CS2R R20, SRZ ;  /* 0x0000000000147805 */ /* 0x000fe2000001ff00 */
[----:B------:R-:W-:Y:S01]  /*32a0*/  IMAD.SHL.U32 R2, R2, 0x2, RZ ;  /* 0x0000000202027824 */ /* 0x000fe200078e00ff */
[----:B------:R-:W-:Y:S01]  /*32b0*/  SEL R5, R5, 0xfffffff0, !P1 ;  /* 0xfffffff005057807 */ /* 0x000fe20004800000 */
[----:B------:R-:W-:Y:S01]  /*32c0*/  CS2R R84, SRZ ;  /* 0x0000000000547805 */ /* 0x000fe2000001ff00 */
[----:B------:R3:W-:Y:S04]  /*32d0*/  @!P0 LDGSTS.E.BYPASS.LTC128B.128 [R4+0x14100], [R12.64] ;  /* 0x141000000c048fae */ /* 0x0007e8000b901d52 */
[----:B------:R-:W0:Y:S01]  /*32e0*/  LDGDEPBAR ;  /* 0x00000000000079af */ /* 0x000e220000000000 */
[----:B--2---:R-:W-:-:S05]  /*32f0*/  IADD3 R9, -R9, UR8, RZ ;  /* 0x0000000809097c10 */ /* 0x004fca000fffe1ff */
[----:B------:R2:W-:Y:S04]  /*3300*/  STL [R1+0x6c], R9 ;  /* 0x00006c0901007387 */ /* 0x0005e80000100800 */
[----:B------:R4:W-:Y:S01]  /*3310*/  STL [R1+0x38], R3 ;  /* 0x0000380301007387 */ /* 0x0009e20000100800 */
[----:B---3--:R-:W-:-:S03]  /*3320*/  SEL R4, R148, 0xffffffe0, !P2 ;  /* 0xffffffe094047807 */ /* 0x008fc60005000000 */
[----:B------:R3:W-:Y:S01]  /*3330*/  STL [R1+0x3c], R0 ;  /* 0x00003c0001007387 */ /* 0x0007e20000100800 */
[----:B--2---:R-:W-:Y:S02]  /*3340*/  LEA R9, R6, 0x15180, 0x1 ;  /* 0x0001518006097811 */ /* 0x004fe400078e08ff */
[----:B------:R-:W-:Y:S01]  /*3350*/  LEA R6, R8, 0x80, 0x1 ;  /* 0x0000008008067811 */ /* 0x000fe200078e08ff */
[----:B----4-:R-:W-:Y:S02]  /*3360*/  IMAD R3, R5, 0x2, R2 ;  /* 0x0000000205037824 */ /* 0x010fe400078e0202 */
[----:B------:R-:W-:Y:S01]  /*3370*/  STL [R1+0x40], R9 ;  /* 0x0000400901007387 */ /* 0x000fe20000100800 */
[----:B---3--:R-:W-:-:S03]  /*3380*/  IMAD.SHL.U32 R0, R7, 0x2, RZ ;  /* 0x0000000207007824 */ /* 0x008fc600078e00ff */
[----:B------:R2:W-:Y:S01]  /*3390*/  STL [R1+0x24], R6 ;  /* 0x0000240601007387 */ /* 0x0005e20000100800 */
[C---:B------:R-:W-:Y:S02]  /*33a0*/  IMAD R7, R4.reuse, 0x2, R2 ;  /* 0x0000000204077824 */ /* 0x040fe400078e0202 */
[----:B------:R-:W-:-:S03]  /*33b0*/  IMAD R252, R4, 0x2, R3 ;  /* 0x0000000204fc7824 */ /* 0x000fc600078e0203 */
[----:B------:R3:W-:Y:S01]  /*33c0*/  STL [R1+0x20], R7 ;  /* 0x0000200701007387 */ /* 0x0007e20000100800 */
[--C-:B--2---:R-:W-:Y:S02]  /*33d0*/  IMAD R6, R5, 0x2, R9.reuse ;  /* 0x0000000205067824 */ /* 0x104fe400078e0209 */
[C---:B------:R-:W-:Y:S02]  /*33e0*/  IMAD R5, R4.reuse, 0x2, R9 ;  /* 0x0000000204057824 */ /* 0x040fe400078e0209 */
[----:B------:R-:W-:Y:S01]  /*33f0*/  IMAD R4, R4, 0x2, R6 ;  /* 0x0000000204047824 */ /* 0x000fe200078e0206 */
[----:B------:R3:W-:Y:S04]  /*3400*/  STL [R1+0x44], R6 ;  /* 0x0000440601007387 */ /* 0x0007e80000100800 */
[----:B------:R3:W-:Y:S04]  /*3410*/  STL [R1+0x4c], R5 ;  /* 0x00004c0501007387 */ /* 0x0007e80000100800 */
[----:B-1----:R3:W-:Y:S02]  /*3420*/  STL [R1+0x48], R4 ;  /* 0x0000480401007387 */ /* 0x0027e40000100800 */
.L_x_452:
[----:B-1----:R-:W2:Y:S01]  /*3430*/  LDL R159, [R1+0x28] ;  /* 0x00002800019f7983 */ /* 0x002ea20000100800 */
[----:B------:R-:W-:Y:S04]  /*3440*/  DEPBAR.LE SB0, 0x0 ;  /* 0x000080000000791a */ /* 0x000fe80000000000 */
[----:B------:R-:W4:Y:S01]  /*3450*/  LDL R158, [R1+0x2c] ;  /* 0x00002c00019e7983 */ /* 0x000f220000100800 */
[----:B------:R-:W-:Y:S02]  /*3460*/  USHF.L.U32 UR8, UR6, 0x5, URZ ;  /* 0x0000000506087899 */ /* 0x000fe4000800063f */
[----:B------:R-:W-:Y:S01]  /*3470*/  UIADD3 UR7, UR6, 0x1, URZ ;  /* 0x0000000106077890 */ /* 0x000fe2000fffe03f */
[----:B-----5:R-:W5:Y:S01]  /*3480*/  LDL R157, [R1+0x34] ;  /* 0x00003400019d7983 */ /* 0x020f620000100800 */
[----:B------:R-:W-:Y:S02]  /*3490*/  UIADD3 UR4, -UR9, 0x1, UR8 ;  /* 0x0000000109047890 */ /* 0x000fe4000fffe108 */
[----:B------:R-:W-:Y:S01]  /*34a0*/  UISETP.GE.AND UP0, UPT, UR7, UR10, UPT ;  /* 0x0000000a0700728c */ /* 0x000fe2000bf06270 */
[----:B---3--:R-:W3:Y:S01]  /*34b0*/  LDL R232, [R1+0x20] ;  /* 0x0000200001e87983 */ /* 0x008ee20000100800 */
[----:B------:R-:W-:Y:S03]  /*34c0*/  UIADD3 UR4, -UR14, UR4, UR13 ;  /* 0x000000040e047290 */ /* 0x000fe6000fffe10d */
[----:B------:R-:W3:Y:S04]  /*34d0*/  LDL R156, [R1+0x30] ;  /* 0x00003000019c7983 */ /* 0x000ee80000100800 */
[----:B------:R-:W-:Y:S01]  /*34e0*/  BAR.SYNC.DEFER_BLOCKING 0x0 ;  /* 0x0000000000007b1d */ /* 0x000fe20000010000 */
[----:B------:R-:W-:Y:S05]  /*34f0*/  PLOP3.LUT P5, PT, PT, PT, UP0, 0x80, 0x0 ;  /* 0x000000000000781c */ /* 0x000fea0003faf008 */
[----:B------:R-:W-:Y:S04]  /*3500*/  LDSM.16.M88.4 R8, [R2+0x8080] ;  /* 0x008080000208783b */ /* 0x000fe80000000200 */
[----:B------:R-:W-:Y:S04]  /*3510*/  LDSM.16.M88.4 R16, [R3+0x8080] ;  /* 0x008080000310783b */ /* 0x000fe80000000200 */
[----:B------:R-:W3:Y:S04]  /*3520*/  LDL R229, [R1+0x58] ;  /* 0x0000580001e57983 */ /* 0x000ee80000100800 */
[----:B------:R-:W3:Y:S04]  /*3530*/  LDL R231, [R1+0x90] ;  /* 0x0000900001e77983 */ /* 0x000ee80000100800 */
[----:B------:R-:W3:Y:S04]  /*3540*/  LDL R230, [R1+0x6c] ;  /* 0x00006c0001e67983 */ /* 0x000ee80000100800 */
[----:B------:R-:W3:Y:S04]  /*3550*/  LDL R241, [R1+0x3c] ;  /* 0x00003c0001f17983 */ /* 0x000ee80000100800 */
[----:B------:R-:W3:Y:S04]  /*3560*/  LDL R240, [R1+0x38] ;  /* 0x0000380001f07983 */ /* 0x000ee80000100800 */
[----:B--2---:R-:W1:Y:S04]  /*3570*/  LDSM.16.M88.4 R12, [R159+0x80] ;  /* 0x000080009f0c783b */ /* 0x004e680000000200 */
[----:B----4-:R-:W2:Y:S04]  /*3580*/  LDSM.16.M88.4 R148, [R158+0x80] ;  /* 0x000080009e94783b */ /* 0x010ea80000000200 */
[----:B-----5:R-:W-:Y:S01]  /*3590*/  LDSM.16.M88.4 R152, [R157+0x80] ;  /* 0x000080009d98783b */ /* 0x020fe20000000200 */
[C---:B-1----:R-:W-:Y:S08]  /*35a0*/  HMMA.16816.F32 R4, R8.reuse, R12, RZ ;  /* 0x0000000c0804723c */ /* 0x042ff000000018ff */
[----:B------:R-:W-:Y:S01]  /*35b0*/  HMMA.16816.F32 R8, R8, R14, RZ ;  /* 0x0000000e0808723c */ /* 0x000fe200000018ff */
[----:B---3--:R-:W1:Y:S04]  /*35c0*/  LDSM.16.M88.4 R12, [R232+0x8080] ;  /* 0x00808000e80c783b */ /* 0x008e680000000200 */
[----:B------:R-:W-:Y:S04]  /*35d0*/  LDS R160, [R229.X4+0x14080] ;  /* 0x01408000e5a07984 */ /* 0x000fe80000004800 */
[----:B------:R-:W-:Y:S07]  /*35e0*/  LDS R161, [R229.X4+0x140a0] ;  /* 0x0140a000e5a17984 */ /* 0x000fee0000004800 */
        /* <DEDUP_REMOVED lines=73> */
[----:B------:R-:W5:Y:S05]  /*3a80*/  MUFU.TANH R228, R6 ;  /* 0x0000000600e47308 */ /* 0x000f6a0000002400 */
[C---:B---3--:R-:W-:Y:S05]  /*3a90*/  HMMA.16816.F32 R12, R152.reuse, R168, R12 ;  /* 0x000000a8980c723c */ /* 0x048fea000000180c */
[----:B------:R3:W1:Y:S03]  /*3aa0*/  MUFU.TANH R163, R7 ;  /* 0x0000000700a37308 */ /* 0x0006660000002400 */
[----:B------:R-:W-:Y:S01]  /*3ab0*/  HMMA.16816.F32 R16, R152, R170, R16 ;  /* 0x000000aa9810723c */ /* 0x000fe20000001810 */
[----:B------:R-:W1:Y:S06]  /*3ac0*/  LDSM.16.M88.4 R152, [R252+0x10080] ;  /* 0x01008000fc98783b */ /* 0x000e6c0000000200 */
[----:B------:R-:W1:Y:S09]  /*3ad0*/  MUFU.TANH R157, R8 ;  /* 0x00000008009d7308 */ /* 0x000e720000002400 */
[C---:B--2---:R-:W-:Y:S01]  /*3ae0*/  HMMA.16816.F32 R12, R148.reuse, R172, R12 ;  /* 0x000000ac940c723c */ /* 0x044fe2000000180c */
[----:B------:R-:W2:Y:S01]  /*3af0*/  MUFU.TANH R156, R9 ;  /* 0x00000009009c7308 */ /* 0x000ea20000002400 */
[----:B---3--:R-:W-:Y:S06]  /*3b00*/  LDSM.16.M88.4 R4, [R232+0x13080] ;  /* 0x01308000e804783b */ /* 0x008fec0000000200 */
[----:B------:R-:W-:Y:S01]  /*3b10*/  HMMA.16816.F32 R16, R148, R174, R16 ;  /* 0x000000ae9410723c */ /* 0x000fe20000001810 */
[----:B------:R-:W3:Y:S02]  /*3b20*/  LDSM.16.M88.4 R148, [R2+0x11080] ;  /* 0x011080000294783b */ /* 0x000ee40000000200 */
[----:B------:R-:W2:-:S13]  /*3b30*/  MUFU.TANH R159, R10 ;  /* 0x0000000a009f7308 */ /* 0x000e9a0000002400 */
        /* <DEDUP_REMOVED lines=29> */
[----:B------:R-:W-:Y:S05]  /*3d10*/  IADD3 R148, -R231, UR4, R229 ;  /* 0x00000004e7947c10 */ /* 0x000fea000fffe1e5 */
[----:B------:R-:W-:Y:S02]  /*3d20*/  IMNMX R149, R230, R148, PT ;  /* 0x00000094e6957217 */ /* 0x000fe40003800200 */
[----:B------:R-:W-:Y:S02]  /*3d30*/  IADD3 R148, R148, 0x8, RZ ;  /* 0x0000000894947810 */ /* 0x000fe40007ffe0ff */
[C---:B------:R-:W-:Y:S01]  /*3d40*/  ISETP.GT.AND P0, PT, R149.reuse, RZ, PT ;  /* 0x000000ff9500720c */ /* 0x040fe20003f04270 */
[C---:B-1----:R-:W-:Y:S05]  /*3d50*/  HMMA.16816.F32 R12, R152.reuse, R216, R12 ;  /* 0x000000d8980c723c */ /* 0x042fea000000180c */
[----:B------:R-:W-:Y:S03]  /*3d60*/  IMNMX R148, R230, R148, PT ;  /* 0x00000094e6947217 */ /* 0x000fe60003800200 */
[----:B------:R-:W-:Y:S01]  /*3d70*/  HMMA.16816.F32 R16, R152, R218, R16 ;  /* 0x000000da9810723c */ /* 0x000fe20000001810 */
[----:B------:R-:W3:Y:S01]  /*3d80*/  LDL R155, [R1+0x64] ;  /* 0x00006400019b7983 */ /* 0x000ee20000100800 */
[----:B------:R1:W1:Y:S01]  /*3d90*/  MUFU.TANH R154, R11 ;  /* 0x0000000b009a7308 */ /* 0x0002620000002400 */
        /* <DEDUP_REMOVED lines=13> */
[----:B------:R-:W2:Y:S03]  /*3e70*/  LDS R4, [R229.X4+0x14120] ;  /* 0x01412000e5047984 */ /* 0x000ea60000004800 */
[----:B-----5:R-:W-:Y:S02]  /*3e80*/  FSEL R150, R228, -INF , P0 ;  /* 0xff800000e4967808 */ /* 0x020fe40000000000 */
        /* <DEDUP_REMOVED lines=8> */
[----:B------:R-:W5:Y:S01]  /*3f10*/  LDL R149, [R1+0x68] ;  /* 0x0000680001957983 */ /* 0x000f620000100800 */
[C---:B-1----:R-:W-:Y:S04]  /*3f20*/  HMMA.16816.F32 R12, R8.reuse, R224, R12 ;  /* 0x000000e0080c723c */ /* 0x042fe8000000180c */
[----:B------:R-:W-:Y:S01]  /*3f30*/  MUFU.EX2 R151, R151 ;  /* 0x0000009700977308 */ /* 0x000fe20000000800 */
[----:B--2---:R-:W-:Y:S01]  /*3f40*/  FSEL R7, R156, -INF , P0 ;  /* 0xff8000009c077808 */ /* 0x004fe20000000000 */
[--C-:B------:R-:W-:Y:S01]  /*3f50*/  FFMA.FTZ R6, R6, c[0x0][0x29c], -R160.reuse ;  /* 0x0000a70006067a23 */ /* 0x100fe200000108a0 */
[----:B------:R-:W-:Y:S01]  /*3f60*/  ISETP.GT.AND P0, PT, R148, 0x21, PT ;  /* 0x000000219400780c */ /* 0x000fe20003f04270 */
[----:B------:R-:W-:Y:S04]  /*3f70*/  HMMA.16816.F32 R16, R8, R226, R16 ;  /* 0x000000e20810723c */ /* 0x000fe80000001810 */
[----:B------:R-:W-:Y:S02]  /*3f80*/  FFMA.FTZ R160, R7, c[0x0][0x29c], -R160 ;  /* 0x0000a70007a07a23 */ /* 0x000fe400000108a0 */
[----:B------:R-:W1:Y:S01]  /*3f90*/  MUFU.EX2 R6, R6 ;  /* 0x0000000600067308 */ /* 0x000e620000000800 */
[----:B------:R-:W-:Y:S01]  /*3fa0*/  FFMA.FTZ R148, -R157, R157, 1 ;  /* 0x3f8000009d947423 */ /* 0x000fe2000001019d */
[----:B------:R-:W-:Y:S04]  /*3fb0*/  FSEL R11, R159, -INF , P1 ;  /* 0xff8000009f0b7808 */ /* 0x000fe80000800000 */
[----:B------:R-:W-:Y:S01]  /*3fc0*/  FSEL R8, R154, -INF , P0 ;  /* 0xff8000009a087808 */ /* 0x000fe20000000000 */
[----:B------:R-:W-:Y:S03]  /*3fd0*/  FFMA.FTZ R11, R11, c[0x0][0x29c], -R161 ;  /* 0x0000a7000b0b7a23 */ /* 0x000fe600000108a1 */
[----:B------:R-:W2:Y:S01]  /*3fe0*/  MUFU.EX2 R7, R160 ;  /* 0x000000a000077308 */ /* 0x000ea20000000800 */
        /* <DEDUP_REMOVED lines=13> */
[C---:B--2---:R-:W-:Y:S01]  /*40c0*/  FMUL.FTZ R5, R7.reuse, R5 ;  /* 0x0000000507057220 */ /* 0x044fe20000410000 */
        /* <DEDUP_REMOVED lines=30> */
[----:B-----5:R-:W-:Y:S04]  /*42b0*/  STS [R149], R7 ;  /* 0x0000000795007388 */ /* 0x020fe80000000800 */
        /* <DEDUP_REMOVED lines=77> */
[----:B-1--4-:R-:W1:Y:S04]  /*4790*/  S2R R0, SR_TID.X ;  /* 0x0000000000007919 */ /* 0x012e680000002100 */
[----:B--2---:R-:W2:Y:S01]  /*47a0*/  LDL R247, [R1+0x50] ;  /* 0x0000500001f77983 */ /* 0x004ea20000100800 */
[----:B------:R-:W-:Y:S01]  /*47b0*/  LEA R245, P0, R245, R246, 0x5 ;  /* 0x000000f6f5f57211 */ /* 0x000fe200078028ff */
[----:B------:R-:W-:Y:S02]  /*47c0*/  IMAD.U32 R246, RZ, RZ, UR11 ;  /* 0x0000000bfff67e24 */ /* 0x000fe4000f8e00ff */
[----:B---3--:R-:W3:Y:S03]  /*47d0*/  LDL R248, [R1+0x94] ;  /* 0x0000940001f87983 */ /* 0x008ee60000100800 */
[----:B------:R-:W-:Y:S02]  /*47e0*/  LEA.HI.X R246, R244, R249, R246, 0x5, P0 ;  /* 0x000000f9f4f67211 */ /* 0x000fe400000f2cf6 */
[C---:B------:R-:W-:Y:S02]  /*47f0*/  LEA R244, P0, R245.reuse, c[0x0][0x1f0], 0x1 ;  /* 0x00007c00f5f47a11 */ /* 0x040fe400078008ff */
[----:B-1----:R-:W-:Y:S02]  /*4800*/  SHF.R.S32.HI R249, RZ, 0x1f, R0 ;  /* 0x0000001ffff97819 */ /* 0x002fe40000011400 */
[----:B------:R-:W-:Y:S02]  /*4810*/  LEA.HI.X R245, R245, c[0x0][0x1f4], R246, 0x1, P0 ;  /* 0x00007d00f5f57a11 */ /* 0x000fe400000f0cf6 */
[----:B------:R-:W4:Y:S01]  /*4820*/  LDL R246, [R1+0x5c] ;  /* 0x00005c0001f67983 */ /* 0x000f220000100800 */
[----:B------:R-:W-:Y:S03]  /*4830*/  LEA.HI R249, R249, R0, RZ, 0x3 ;  /* 0x00000000f9f97211 */ /* 0x000fe600078f18ff */
[----:B------:R1:W5:Y:S01]  /*4840*/  LDL.LU R0, [R1+0xb4] ;  /* 0x0000b40001007983 */ /* 0x0003620000300800 */
[----:B------:R-:W-:Y:S02]  /*4850*/  SHF.R.S32.HI R249, RZ, 0x3, R249 ;  /* 0x00000003fff97819 */ /* 0x000fe400000114f9 */
[C---:B----4-:R-:W-:Y:S02]  /*4860*/  LOP3.LUT P2, RZ, R246.reuse, 0x1, RZ, 0xc0, !PT ;  /* 0x00000001f6ff7812 */ /* 0x050fe4000784c0ff */
        /* <DEDUP_REMOVED lines=10> */
[----:B--2---:R2:W-:Y:S04]  /*4910*/  LDGSTS.E.BYPASS.LTC128B.128 [R247+0x10080], [R244.64], !P4 ;  /* 0x10080000f4f77fae */ /* 0x0045e8000e101d52 */
[----:B------:R2:W-:Y:S04]  /*4920*/  LDGSTS.E.BYPASS.LTC128B.128 [R247+0x11080], [R244.64+0x80], !P2 ;  /* 0x11080080f4f77fae */ /* 0x0005e8000d101d52 */
[----:B------:R2:W-:Y:S04]  /*4930*/  LDGSTS.E.BYPASS.LTC128B.128 [R247+0x12080], [R244.64+0x100], !P1 ;  /* 0x12080100f4f77fae */ /* 0x0005e8000c901d52 */
[----:B------:R2:W-:Y:S04]  /*4940*/  LDGSTS.E.BYPASS.LTC128B.128 [R247+0x13080], [R244.64+0x180], !P0 ;  /* 0x13080180f4f77fae */ /* 0x0005e8000c101d52 */
[----:B--2---:R-:W2:Y:S01]  /*4950*/  S2R R247, SR_TID.X ;  /* 0x0000000000f77919 */ /* 0x004ea20000002100 */
[----:B------:R-:W-:Y:S05]  /*4960*/  IMAD.U32 R244, RZ, RZ, UR8 ;  /* 0x00000008fff47e24 */ /* 0x000fea000f8e00ff */
[----:B------:R-:W-:Y:S04]  /*4970*/  @!P6 IADD3 R244, R244, 0x20, RZ ;  /* 0x00000020f4f4e810 */ /* 0x000fe80007ffe0ff */
[C---:B------:R-:W-:Y:S04]  /*4980*/  @!P6 IADD3 R245, P0, R244.reuse, R250, RZ ;  /* 0x000000faf4f5e210 */ /* 0x040fe80007f1e0ff */
[----:B---3--:R-:W-:Y:S02]  /*4990*/  @!P6 LEA.HI.X.SX32 R246, R244, R248, 0x1, P0 ;  /* 0x000000f8f4f6e211 */ /* 0x008fe400000f0eff */
[C---:B------:R-:W-:Y:S04]  /*49a0*/  @!P6 LEA R244, P0, R245.reuse, c[0x0][0x280], 0x2 ;  /* 0x0000a000f5f4ea11 */ /* 0x040fe800078010ff */
[----:B------:R-:W-:Y:S01]  /*49b0*/  @!P6 LEA.HI.X R245, R245, c[0x0][0x284], R246, 0x2, P0 ;  /* 0x0000a100f5f5ea11 */ /* 0x000fe200000f14f6 */
[----:B--2---:R-:W-:Y:S05]  /*49c0*/  @!P6 IMAD.SHL.U32 R246, R247, 0x10, RZ ;  /* 0x00000010f7f6e824 */ /* 0x004fea00078e00ff */
[----:B------:R1:W-:Y:S03]  /*49d0*/  @!P6 LDGSTS.E.BYPASS.LTC128B.128 [R246+0x14100], [R244.64] ;  /* 0x14100000f4f6efae */ /* 0x0003e6000b901d52 */
.L_x_450:
        /* <DEDUP_REMOVED lines=98> */
.L_x_451:
        /* <DEDUP_REMOVED lines=110> */
[----:B-----5:R-:W-:-:S02]  /*56e0*/  FMUL.FTZ R0, R91, c[0x0][0x298] ;  /* 0x0000a6005b007a20 */ /* 0x020fc40000410000 */
        /* <DEDUP_REMOVED lines=56> */
.L_x_449:
[----:B------:R-:W-:Y:S05]  /*5a70*/  @P0 BRA `(.L_x_453) ;  /* 0x00001f8000000947 */ /* 0x000fea0003800000 */
[----:B------:R-:W1:Y:S01]  /*5a80*/  S2R R111, SR_TID.X ;  /* 0x00000000006f7919 */ /* 0x000e620000002100 */
[----:B------:R-:W-:Y:S01]  /*5a90*/  F2FP.PACK_AB R87, R33, R32 ;  /* 0x000000202157723e */ /* 0x000fe200000000ff */
[----:B------:R-:W-:Y:S01]  /*5aa0*/  ULDC.64 UR4, c[0x0][0x358] ;  /* 0x0000d60000047ab9 */ /* 0x000fe20000000a00 */
[----:B------:R-:W-:Y:S01]  /*5ab0*/  F2FP.PACK_AB R33, R2, R5 ;  /* 0x000000050221723e */ /* 0x000fe200000000ff */
[----:B------:R-:W-:Y:S01]  /*5ac0*/  UISETP.NE.U32.AND UP1, UPT, URZ, UR4, UPT ;  /* 0x000000043f00728c */ /* 0x000fe2000bf25070 */
[----:B------:R-:W-:Y:S01]  /*5ad0*/  F2FP.PACK_AB R32, R0, R3 ;  /* 0x000000030020723e */ /* 0x000fe200000000ff */
[----:B------:R-:W-:Y:S01]  /*5ae0*/  UMOV UR6, 0x4 ;  /* 0x0000000400067882 */ /* 0x000fe20000000000 */
[----:B------:R-:W-:Y:S01]  /*5af0*/  F2FP.PACK_AB R86, R35, R34 ;  /* 0x000000222356723e */ /* 0x000fe200000000ff */
[----:B------:R-:W-:Y:S01]  /*5b00*/  UISETP.NE.AND.EX UP1, UPT, URZ, UR5, UPT, UP1 ;  /* 0x000000053f00728c */ /* 0x000fe2000bf25310 */
[----:B------:R-:W-:-:S02]  /*5b10*/  F2FP.PACK_AB R35, R6, R149 ;  /* 0x000000950623723e */ /* 0x000fc400000000ff */
[----:B------:R-:W-:Y:S01]  /*5b20*/  F2FP.PACK_AB R36, R37, R36 ;  /* 0x000000242524723e */ /* 0x000fe200000000ff */
[----:B------:R-:W-:Y:S01]  /*5b30*/  ULDC.64 UR4, c[0x0][0x358] ;  /* 0x0000d60000047ab9 */ /* 0x000fe20000000a00 */
[----:B------:R-:W-:Y:S01]  /*5b40*/  F2FP.PACK_AB R90, R23, R22 ;  /* 0x00000016175a723e */ /* 0x000fe200000000ff */
[----:B------:R-:W-:Y:S01]  /*5b50*/  UIMAD.WIDE UR4, UR15, UR6, UR4 ;  /* 0x000000060f0472a5 */ /* 0x000fe2000f8e0204 */
[----:B------:R-:W-:Y:S02]  /*5b60*/  F2FP.PACK_AB R34, R4, R148 ;  /* 0x000000940422723e */ /* 0x000fe400000000ff */
[----:B------:R-:W-:Y:S02]  /*5b70*/  F2FP.PACK_AB R91, R21, R20 ;  /* 0x00000014155b723e */ /* 0x000fe400000000ff */
[----:B------:R-:W-:Y:S02]  /*5b80*/  F2FP.PACK_AB R89, R25, R24 ;  /* 0x000000181959723e */ /* 0x000fe400000000ff */
[----:B------:R-:W-:-:S02]  /*5b90*/  F2FP.PACK_AB R88, R27, R26 ;  /* 0x0000001a1b58723e */ /* 0x000fc400000000ff */
[----:B------:R-:W-:Y:S02]  /*5ba0*/  F2FP.PACK_AB R85, R29, R28 ;  /* 0x0000001c1d55723e */ /* 0x000fe400000000ff */
[----:B-1----:R-:W-:Y:S02]  /*5bb0*/  SHF.R.S32.HI R5, RZ, 0x1f, R111 ;  /* 0x0000001fff057819 */ /* 0x002fe4000001146f */
[----:B------:R-:W-:Y:S02]  /*5bc0*/  F2FP.PACK_AB R84, R31, R30 ;  /* 0x0000001e1f54723e */ /* 0x000fe400000000ff */
[CC--:B------:R-:W-:Y:S02]  /*5bd0*/  LEA.HI R3, R5.reuse, R111.reuse, RZ, 0x2 ;  /* 0x0000006f05037211 */ /* 0x0c0fe400078f10ff */
[----:B------:R-:W-:Y:S02]  /*5be0*/  LEA.HI R37, R5, R111, RZ, 0x5 ;  /* 0x0000006f05257211 */ /* 0x000fe400078f28ff */
[----:B------:R-:W-:-:S02]  /*5bf0*/  SHF.R.S32.HI R6, RZ, 0x2, R3 ;  /* 0x00000002ff067819 */ /* 0x000fc40000011403 */
[----:B------:R-:W-:Y:S02]  /*5c00*/  SHF.R.S32.HI R0, RZ, 0x1f, R3 ;  /* 0x0000001fff007819 */ /* 0x000fe40000011403 */
[----:B------:R-:W-:Y:S02]  /*5c10*/  SHF.R.S32.HI R22, RZ, 0x5, R37 ;  /* 0x00000005ff167819 */ /* 0x000fe40000011425 */
[----:B------:R-:W-:Y:S02]  /*5c20*/  LEA.HI R0, R0, R6, RZ, 0x3 ;  /* 0x0000000600007211 */ /* 0x000fe400078f18ff */
[----:B------:R-:W-:Y:S02]  /*5c30*/  LEA.HI R5, R5, R111, RZ, 0x6 ;  /* 0x0000006f05057211 */ /* 0x000fe400078f30ff */
[----:B------:R-:W-:Y:S02]  /*5c40*/  LOP3.LUT R0, R0, 0xfffffff8, RZ, 0xc0, !PT ;  /* 0xfffffff800007812 */ /* 0x000fe400078ec0ff */
[----:B------:R-:W-:-:S02]  /*5c50*/  LOP3.LUT R3, R3, 0x3ffffffc, RZ, 0xc0, !PT ;  /* 0x3ffffffc03037812 */ /* 0x000fc400078ec0ff */
[----:B------:R-:W-:Y:S01]  /*5c60*/  SHF.R.U32.HI R5, RZ, 0x3, R5 ;  /* 0x00000003ff057819 */ /* 0x000fe20000011605 */
[----:B------:R-:W-:Y:S01]  /*5c70*/  IMAD.IADD R6, R6, 0x1, -R0 ;  /* 0x0000000106067824 */ /* 0x000fe200078e0a00 */
[----:B------:R-:W-:Y:S02]  /*5c80*/  LEA.HI R0, R37, R22, RZ, 0x1 ;  /* 0x0000001625007211 */ /* 0x000fe400078f08ff */
        /* <DEDUP_REMOVED lines=64> */
[----:B-----5:R-:W-:Y:S01]  /*6090*/  F2FP.PACK_AB R13, R131, R130 ;  /* 0x00000082830d723e */ /* 0x020fe200000000ff */
        /* <DEDUP_REMOVED lines=19> */
[----:B------:R-:W-:-:S03]  /*61d0*/  PLOP3.LUT P0, PT, PT, PT, UP1, 0x80, 0x0 ;  /* 0x000000000000781c */ /* 0x000fc60003f0f018 */
        /* <DEDUP_REMOVED lines=45> */
[----:B------:R3:W-:Y:S01]  /*64b0*/  STS [R2+0x7480], R3 ;  /* 0x0074800302007388 */ /* 0x0007e20000000800 */
[----:B-1----:R-:W-:-:S02]  /*64c0*/  IMAD.U32 R9, RZ, RZ, UR5 ;  /* 0x00000005ff097e24 */ /* 0x002fc4000f8e00ff */
[----:B--2---:R-:W-:Y:S01]  /*64d0*/  IMAD.U32 R8, RZ, RZ, UR4 ;  /* 0x00000004ff087e24 */ /* 0x004fe2000f8e00ff */
[----:B------:R-:W-:Y:S06]  /*64e0*/  BAR.SYNC.DEFER_BLOCKING 0x1, 0x100 ;  /* 0x0044000000007b1d */ /* 0x000fec0000010000 */
[----:B------:R-:W-:Y:S02]  /*64f0*/  ULDC.64 UR4, c[0x0][0x360] ;  /* 0x0000d80000047ab9 */ /* 0x000fe40000000a00 */
[----:B------:R-:W-:Y:S01]  /*6500*/  UISETP.NE.U32.AND UP0, UPT, URZ, UR4, UPT ;  /* 0x000000043f00728c */ /* 0x000fe2000bf05070 */
[----:B---3--:R-:W2:Y:S03]  /*6510*/  @P0 LDG.E R0, [R8.64] ;  /* 0x0000001208000981 */ /* 0x008ea6000c1e1900 */
[----:B------:R-:W-:Y:S01]  /*6520*/  UISETP.NE.AND.EX UP0, UPT, URZ, UR5, UPT, UP0 ;  /* 0x000000053f00728c */ /* 0x000fe2000bf05300 */
[----:B----4-:R-:W-:-:S02]  /*6530*/  IMAD.MOV.U32 R4, RZ, RZ, c[0x0][0x2f0] ;  /* 0x0000bc00ff047624 */ /* 0x010fc400078e00ff */
[----:B------:R-:W-:-:S03]  /*6540*/  ULDC.64 UR4, c[0x0][0x360] ;  /* 0x0000d80000047ab9 */ /* 0x000fc60000000a00 */
[----:B------:R-:W-:-:S05]  /*6550*/  PLOP3.LUT P1, PT, PT, PT, UP0, 0x80, 0x0 ;  /* 0x000000000000781c */ /* 0x000fca0003f2f008 */
[----:B------:R-:W-:-:S06]  /*6560*/  @UP0 UIMAD.WIDE UR4, UR15, UR6, UR4 ;  /* 0x000000060f0402a5 */ /* 0x000fcc000f8e0204 */
[----:B------:R-:W-:Y:S02]  /*6570*/  IMAD.U32 R2, RZ, RZ, UR4 ;  /* 0x00000004ff027e24 */ /* 0x000fe4000f8e00ff */
[----:B------:R-:W-:-:S05]  /*6580*/  IMAD.U32 R3, RZ, RZ, UR5 ;  /* 0x00000005ff037e24 */ /* 0x000fca000f8e00ff */
[----:B------:R1:W5:Y:S01]  /*6590*/  @P1 LDG.E R4, [R2.64] ;  /* 0x0000001202041981 */ /* 0x000362000c1e1900 */
[----:B------:R-:W-:Y:S02]  /*65a0*/  UMOV UR10, URZ ;  /* 0x0000003f000a7c82 */ /* 0x000fe40008000000 */
[----:B------:R-:W-:Y:S01]  /*65b0*/  UMOV UR11, URZ ;  /* 0x0000003f000b7c82 */ /* 0x000fe20008000000 */
[----:B--2---:R-:W2:Y:S02]  /*65c0*/  @P0 R2UR UR5, R0 ;  /* 0x00000000000503c2 */ /* 0x004ea400000e0000 */
[----:B--2---:R-:W-:Y:S02]  /*65d0*/  @UP1 USHF.R.S32.HI UR4, URZ, 0x1f, UR5 ;  /* 0x0000001f3f041899 */ /* 0x004fe40008011405 */
[----:B------:R-:W-:-:S05]  /*65e0*/  @UP1 UMOV UR10, UR5 ;  /* 0x00000005000a1c82 */ /* 0x000fca0008000000 */
[----:B------:R-:W-:Y:S01]  /*65f0*/  @UP1 UMOV UR11, UR4 ;  /* 0x00000004000b1c82 */ /* 0x000fe20008000000 */
[----:B------:R-:W-:Y:S05]  /*6600*/  @P1 BRA `(.L_x_454) ;  /* 0x0000004000001947 */ /* 0x000fea0003800000 */
[----:B-1----:R-:W-:Y:S05]  /*6610*/  @!P0 BRA `(.L_x_454) ;  /* 0x0000003000008947 */ /* 0x002fea0003800000 */
[----:B------:R-:W2:Y:S04]  /*6620*/  LDG.E R0, [R8.64] ;  /* 0x0000001208007981 */ /* 0x000ea8000c1e1900 */
[----:B------:R-:W2:Y:S02]  /*6630*/  LDG.E R2, [R8.64+0x4] ;  /* 0x0000041208027981 */ /* 0x000ea4000c1e1900 */
[----:B--2--5:R-:W-:Y:S02]  /*6640*/  IADD3 R4, -R0, R2, RZ ;  /* 0x0000000200047210 */ /* 0x024fe40007ffe1ff */
.L_x_454:
[----:B-1----:R-:W-:Y:S01]  /*6650*/  LOP3.LUT R0, R37, 0xffffffe0, RZ, 0xc0, !PT ;  /* 0xffffffe025007812 */ /* 0x002fe200078ec0ff */
[----:B------:R-:W-:Y:S01]  /*6660*/  IMAD.SHL.U32 R2, R22, 0x40, RZ ;  /* 0x0000004016027824 */ /* 0x000fe200078e00ff */
[----:B------:R-:W-:Y:S01]  /*6670*/  USHF.R.S32.HI UR6, URZ, 0x1f, UR16 ;  /* 0x0000001f3f067899 */ /* 0x000fe20008011410 */
[----:B-----5:R-:W-:Y:S01]  /*6680*/  IADD3 R4, R4, -UR9, RZ ;  /* 0x8000000904047c10 */ /* 0x020fe2000fffe0ff */
[----:B------:R-:W-:Y:S01]  /*6690*/  ULDC.64 UR4, c[0x0][0x338] ;  /* 0x0000ce0000047ab9 */ /* 0x000fe20000000a00 */
[----:B------:R-:W-:Y:S01]  /*66a0*/  IMAD.IADD R0, R111, 0x1, -R0 ;  /* 0x000000016f007824 */ /* 0x000fe200078e0a00 */
[----:B------:R-:W-:Y:S01]  /*66b0*/  LOP3.LUT R2, R2, 0x1c0, RZ, 0xc0, !PT ;  /* 0x000001c002027812 */ /* 0x000fe200078ec0ff */
[----:B------:R-:W-:Y:S01]  /*66c0*/  UIMAD UR4, UR6, UR4, URZ ;  /* 0x00000004060472a4 */ /* 0x000fe2000f8e023f */
[----:B------:R-:W-:Y:S01]  /*66d0*/  IMNMX R14, R4, 0x40, PT ;  /* 0x00000040040e7817 */ /* 0x000fe20003800200 */
[----:B------:R-:W-:Y:S01]  /*66e0*/  IMAD.SHL.U32 R12, R0, 0x8, RZ ;  /* 0x00000008000c7824 */ /* 0x000fe200078e00ff */
[----:B------:R-:W-:Y:S01]  /*66f0*/  SHF.R.S32.HI R5, RZ, 0x1f, R0 ;  /* 0x0000001fff057819 */ /* 0x000fe20000011400 */
[----:B------:R-:W-:Y:S01]  /*6700*/  UIMAD UR5, UR16, UR5, UR4 ;  /* 0x00000005100572a4 */ /* 0x000fe2000f8e0204 */
[----:B------:R-:W-:Y:S01]  /*6710*/  SHF.R.U32.HI R3, RZ, 0x3, R2 ;  /* 0x00000003ff037819 */ /* 0x000fe20000011602 */
[----:B------:R-:W-:Y:S01]  /*6720*/  USHF.R.S32.HI UR7, URZ, 0x1f, UR15 ;  /* 0x0000001f3f077899 */ /* 0x000fe2000801140f */
[----:B------:R-:W-:Y:S01]  /*6730*/  LEA.HI R0, R5, R0, RZ, 0x3 ;  /* 0x0000000005007211 */ /* 0x000fe200078f18ff */
[----:B------:R-:W-:Y:S01]  /*6740*/  USEL UR15, UR15, URZ, !UP1 ;  /* 0x0000003f0f0f7287 */ /* 0x000fe2000c800000 */
[--C-:B------:R-:W-:Y:S01]  /*6750*/  LOP3.LUT R2, R2, 0x38, R12.reuse, 0xf8, !PT ;  /* 0x0000003802027812 */ /* 0x100fe200078ef80c */
[----:B------:R-:W-:Y:S01]  /*6760*/  USEL UR7, UR7, URZ, !UP1 ;  /* 0x0000003f07077287 */ /* 0x000fe2000c800000 */
[----:B------:R-:W-:Y:S01]  /*6770*/  SHF.R.S32.HI R13, RZ, 0x1f, R12 ;  /* 0x0000001fff0d7819 */ /* 0x000fe2000001140c */
[----:B------:R-:W-:Y:S01]  /*6780*/  IMAD.SHL.U32 R0, R0, 0x200, RZ ;  /* 0x0000020000007824 */ /* 0x000fe200078e00ff */
[----:B------:R-:W-:Y:S01]  /*6790*/  LOP3.LUT R2, R2, R3, RZ, 0x3c, !PT ;  /* 0x0000000302027212 */ /* 0x000fe200078e3cff */
[----:B------:R-:W-:Y:S01]  /*67a0*/  IMAD.U32 R15, RZ, RZ, UR15 ;  /* 0x0000000fff0f7e24 */ /* 0x000fe2000f8e00ff */
[----:B------:R-:W-:Y:S01]  /*67b0*/  IADD3 R4, P0, R22, UR10, RZ ;  /* 0x0000000a16047c10 */ /* 0x000fe2000ff1e0ff */
[----:B------:R-:W-:Y:S01]  /*67c0*/  IMAD.U32 R6, RZ, RZ, UR17 ;  /* 0x00000011ff067e24 */ /* 0x000fe2000f8e00ff */
[----:B------:R-:W-:Y:S01]  /*67d0*/  LOP3.LUT R0, R2, 0x7ffff000, R0, 0xf8, !PT ;  /* 0x7ffff00002007812 */ /* 0x000fe200078ef800 */
[----:B------:R-:W-:Y:S01]  /*67e0*/  IMAD.U32 R2, RZ, RZ, UR16 ;  /* 0x00000010ff027e24 */ /* 0x000fe2000f8e00ff */
[C---:B------:R-:W-:Y:S01]  /*67f0*/  ISETP.GE.AND P1, PT, R22.reuse, R14, PT ;  /* 0x0000000e1600720c */ /* 0x040fe20003f26270 */
[----:B------:R-:W-:Y:S01]  /*6800*/  BSSY B0, `(.L_x_455) ;  /* 0x0000026000007945 */ /* 0x000fe20003800000 */
[----:B------:R-:W-:Y:S01]  /*6810*/  LEA.HI.X.SX32 R5, R22, UR11, 0x1, P0 ;  /* 0x0000000b16057c11 */ /* 0x000fe200080f0eff */
[----:B------:R-:W-:Y:S01]  /*6820*/  IMAD.SHL.U32 R0, R0, 0x2, RZ ;  /* 0x0000000200007824 */ /* 0x000fe200078e00ff */
[----:B------:R-:W-:Y:S01]  /*6830*/  ISETP.GE.OR P0, PT, R12, c[0x0][0x324], P1 ;  /* 0x0000c9000c007a0c */ /* 0x000fe20000f06670 */
[----:B------:R-:W-:Y:S01]  /*6840*/  IMAD.WIDE.U32 R2, R2, c[0x0][0x338], R12 ;  /* 0x0000ce0002027a25 */ /* 0x000fe200078e000c */
[----:B------:R-:W-:-:S02]  /*6850*/  P2R R20, PR, RZ, 0x2 ;  /* 0x00000002ff147803 */ /* 0x000fc40000000000 */
[----:B------:R1:W2:Y:S01]  /*6860*/  LDS.128 R24, [R0+0x8480] ;  /* 0x0084800000187984 */ /* 0x0002a20000000c00 */
[----:B------:R-:W-:Y:S01]  /*6870*/  IMAD.WIDE R6, R6, 0x40, R4 ;  /* 0x0000004006067825 */ /* 0x000fe200078e0204 */
[----:B------:R-:W-:Y:S01]  /*6880*/  IADD3 R3, R3, UR5, RZ ;  /* 0x0000000503037c10 */ /* 0x000fe2000fffe0ff */
[----:B------:R-:W-:Y:S01]  /*6890*/  ULDC.64 UR4, c[0x0][0x340] ;  /* 0x0000d00000047ab9 */ /* 0x000fe20000000a00 */
[----:B------:R1:W3:Y:S01]  /*68a0*/  LDS.128 R28, [R0+0x8880] ;  /* 0x00888000001c7984 */ /* 0x0002e20000000c00 */
[----:B------:R-:W-:Y:S02]  /*68b0*/  UIMAD UR4, UR7, UR4, URZ ;  /* 0x00000004070472a4 */ /* 0x000fe4000f8e023f */
[----:B------:R-:W-:Y:S01]  /*68c0*/  IMAD.WIDE.U32 R10, R15, c[0x0][0x340], R2 ;  /* 0x0000d0000f0a7a25 */ /* 0x000fe200078e0002 */
[----:B------:R1:W4:Y:S01]  /*68d0*/  LDS.128 R32, [R0+0x8c80] ;  /* 0x008c800000207984 */ /* 0x0003220000000c00 */
[----:B------:R-:W-:-:S03]  /*68e0*/  UIMAD UR4, UR15, UR5, UR4 ;  /* 0x000000050f0472a4 */ /* 0x000fc6000f8e0204 */
[----:B------:R1:W1:Y:S03]  /*68f0*/  LDS.128 R36, [R0+0x9080] ;  /* 0x0090800000247984 */ /* 0x0002660000000c00 */
[----:B------:R-:W-:Y:S01]  /*6900*/  IADD3 R9, R11, UR4, RZ ;  /* 0x000000040b097c10 */ /* 0x000fe2000fffe0ff */
        /* <DEDUP_REMOVED lines=21> */
.L_x_456:
[----:B--234-:R-:W-:Y:S05]  /*6a60*/  BSYNC B0 ;  /* 0x0000000000007941 */ /* 0x01cfea0003800000 */
.L_x_455:
        /* <DEDUP_REMOVED lines=17> */
.L_x_458:
[----:B------:R-:W-:Y:S05]  /*6b80*/  BSYNC B0 ;  /* 0x0000000000007941 */ /* 0x000fea0003800000 */
.L_x_457:
        /* <DEDUP_REMOVED lines=16> */
.L_x_460:
[----:B------:R-:W-:Y:S05]  /*6c90*/  BSYNC B0 ;  /* 0x0000000000007941 */ /* 0x000fea0003800000 */
.L_x_459:
        /* <DEDUP_REMOVED lines=16> */
.L_x_462:
[----:B------:R-:W-:Y:S05]  /*6da0*/  BSYNC B0 ;  /* 0x0000000000007941 */ /* 0x000fea0003800000 */
.L_x_461:
        /* <DEDUP_REMOVED lines=16> */
.L_x_464:
[----:B------:R-:W-:Y:S05]  /*6eb0*/  BSYNC B0 ;  /* 0x0000000000007941 */ /* 0x000fea0003800000 */
.L_x_463:
        /* <DEDUP_REMOVED lines=16> */
.L_x_466:
[----:B------:R-:W-:Y:S05]  /*6fc0*/  BSYNC B0 ;  /* 0x0000000000007941 */ /* 0x000fea0003800000 */
.L_x_465:
        /* <DEDUP_REMOVED lines=16> */
.L_x_468:
[----:B------:R-:W-:Y:S05]  /*70d0*/  BSYNC B0 ;  /* 0x0000000000007941 */ /* 0x000fea0003800000 */
.L_x_467:
        /* <DEDUP_REMOVED lines=16> */
.L_x_470:
[----:B------:R-:W-:Y:S05]  /*71e0*/  BSYNC B0 ;  /* 0x0000000000007941 */ /* 0x000fea0003800000 */
.L_x_469:
[----:B------:R-:W-:Y:S01]  /*71f0*/  ULDC.64 UR4, c[0x0][0x308] ;  /* 0x0000c20000047ab9 */ /* 0x000fe20000000a00 */
[----:B-1----:R-:W-:Y:S01]  /*7200*/  IMAD.U32 R2, RZ, RZ, UR16 ;  /* 0x00000010ff027e24 */ /* 0x002fe2000f8e00ff */
[----:B------:R-:W-:Y:S01]  /*7210*/  UIMAD UR4, UR6, UR4, URZ ;  /* 0x00000004060472a4 */ /* 0x000fe2000f8e023f */
[----:B------:R-:W-:Y:S01]  /*7220*/  ISETP.NE.AND P0, PT, R20, RZ, PT ;  /* 0x000000ff1400720c */ /* 0x000fe20003f05270 */
[----:B------:R-:W-:Y:S01]  /*7230*/  BSSY B0, `(.L_x_471) ;  /* 0x0000013000007945 */ /* 0x000fe20003800000 */
[----:B------:R-:W-:Y:S01]  /*7240*/  IMAD.WIDE.U32 R2, R2, c[0x0][0x308], R12 ;  /* 0x0000c20002027a25 */ /* 0x000fe200078e000c */
[----:B------:R-:W-:Y:S01]  /*7250*/  UIMAD UR16, UR16, UR5, UR4 ;  /* 0x00000005101072a4 */ /* 0x000fe2000f8e0204 */
[----:B------:R-:W-:Y:S02]  /*7260*/  ISETP.GE.OR P0, PT, R12, c[0x0][0x2f4], P0 ;  /* 0x0000bd000c007a0c */ /* 0x000fe40000706670 */
        /* <DEDUP_REMOVED lines=15> */
.L_x_472:
[----:B------:R-:W-:Y:S05]  /*7360*/  BSYNC B0 ;  /* 0x0000000000007941 */ /* 0x000fea0003800000 */
.L_x_471:
        /* <DEDUP_REMOVED lines=15> */
.L_x_474:
[----:B------:R-:W-:Y:S05]  /*7460*/  BSYNC B0 ;  /* 0x0000000000007941 */ /* 0x000fea0003800000 */
.L_x_473:
        /* <DEDUP_REMOVED lines=14> */
.L_x_476:
[----:B------:R-:W-:Y:S05]  /*7550*/  BSYNC B0 ;  /* 0x0000000000007941 */ /* 0x000fea0003800000 */
.L_x_475:
        /* <DEDUP_REMOVED lines=14> */
.L_x_478:
[----:B------:R-:W-:Y:S05]  /*7640*/  BSYNC B0 ;  /* 0x0000000000007941 */ /* 0x000fea0003800000 */
.L_x_477:
        /* <DEDUP_REMOVED lines=14> */
.L_x_480:
[----:B------:R-:W-:Y:S05]  /*7730*/  BSYNC B0 ;  /* 0x0000000000007941 */ /* 0x000fea0003800000 */
.L_x_479:
        /* <DEDUP_REMOVED lines=14> */
.L_x_482:
[----:B------:R-:W-:Y:S05]  /*7820*/  BSYNC B0 ;  /* 0x0000000000007941 */ /* 0x000fea0003800000 */
.L_x_481:
        /* <DEDUP_REMOVED lines=14> */
.L_x_484:
[----:B------:R-:W-:Y:S05]  /*7910*/  BSYNC B0 ;  /* 0x0000000000007941 */ /* 0x000fea0003800000 */
.L_x_483:
        /* <DEDUP_REMOVED lines=14> */
.L_x_453:
[----:B------:R-:W-:Y:S02]  /*7a00*/  ULDC.64 UR4, c[0x0][0x358] ;  /* 0x0000d60000047ab9 */ /* 0x000fe40000000a00 */
[----:B------:R-:W-:Y:S02]  /*7a10*/  UISETP.NE.U32.AND UP1, UPT, URZ, UR4, UPT ;  /* 0x000000043f00728c */ /* 0x000fe4000bf25070 */
[----:B------:R-:W-:Y:S02]  /*7a20*/  UMOV UR6, 0x4 ;  /* 0x0000000400067882 */ /* 0x000fe40000000000 */
[----:B------:R-:W-:-:S03]  /*7a30*/  UISETP.NE.AND.EX UP1, UPT, URZ, UR5, UPT, UP1 ;  /* 0x000000053f00728c */ /* 0x000fc6000bf25310 */
[----:B------:R-:W-:Y:S02]  /*7a40*/  ULDC.64 UR4, c[0x0][0x358] ;  /* 0x0000d60000047ab9 */ /* 0x000fe40000000a00 */
[----:B------:R-:W-:Y:S01]  /*7a50*/  UIMAD.WIDE UR4, UR15, UR6, UR4 ;  /* 0x000000060f0472a5 */ /* 0x000fe2000f8e0204 */
[----:B------:R-:W-:-:S05]  /*7a60*/  PLOP3.LUT P0, PT, PT, PT, UP1, 0x80, 0x0 ;  /* 0x000000000000781c */ /* 0x000fca0003f0f018 */
[----:B------:R-:W-:Y:S01]  /*7a70*/  IMAD.U32 R4, RZ, RZ, UR4 ;  /* 0x00000004ff047e24 */ /* 0x000fe2000f8e00ff */
[----:B------:R-:W-:Y:S01]  /*7a80*/  MOV R5, UR5 ;  /* 0x0000000500057c02 */ /* 0x000fe20008000f00 */
[----:B------:R-:W-:-:S06]  /*7a90*/  ULDC.64 UR4, c[0x0][0x360] ;  /* 0x0000d80000047ab9 */ /* 0x000fcc0000000a00 */
[----:B------:R-:W2:Y:S01]  /*7aa0*/  @P0 LDG.E R0, [R4.64] ;  /* 0x0000001204000981 */ /* 0x000ea2000c1e1900 */
[----:B------:R-:W-:Y:S01]  /*7ab0*/  UISETP.NE.U32.AND UP0, UPT, URZ, UR4, UPT ;  /* 0x000000043f00728c */ /* 0x000fe2000bf05070 */
[----:B------:R-:W-:-:S03]  /*7ac0*/  IMAD.MOV.U32 R6, RZ, RZ, c[0x0][0x2f0] ;  /* 0x0000bc00ff067624 */ /* 0x000fc600078e00ff */
[----:B------:R-:W-:-:S03]  /*7ad0*/  UISETP.NE.AND.EX UP0, UPT, URZ, UR5, UPT, UP0 ;  /* 0x000000053f00728c */ /* 0x000fc6000bf05300 */
[----:B------:R-:W-:-:S03]  /*7ae0*/  ULDC.64 UR4, c[0x0][0x360] ;  /* 0x0000d80000047ab9 */ /* 0x000fc60000000a00 */
[----:B------:R-:W-:-:S05]  /*7af0*/  PLOP3.LUT P1, PT, PT, PT, UP0, 0x80, 0x0 ;  /* 0x000000000000781c */ /* 0x000fca0003f2f008 */
[----:B------:R-:W-:-:S06]  /*7b00*/  @UP0 UIMAD.WIDE UR4, UR15, UR6, UR4 ;  /* 0x000000060f0402a5 */ /* 0x000fcc000f8e0204 */
[----:B------:R-:W-:Y:S01]  /*7b10*/  MOV R2, UR4 ;  /* 0x0000000400027c02 */ /* 0x000fe20008000f00 */
        /* <DEDUP_REMOVED lines=13> */
.L_x_485:
[----:B-1----:R-:W1:Y:S01]  /*7bf0*/  S2R R2, SR_TID.X ;  /* 0x0000000000027919 */ /* 0x002e620000002100 */
[----:B------:R-:W-:Y:S01]  /*7c00*/  USHF.R.S32.HI UR6, URZ, 0x1f, UR16 ;  /* 0x0000001f3f067899 */ /* 0x000fe20008011410 */
[----:B-----5:R-:W-:Y:S01]  /*7c10*/  IADD3 R15, R6, -UR9, RZ ;  /* 0x80000009060f7c10 */ /* 0x020fe2000fffe0ff */
[----:B------:R-:W-:Y:S01]  /*7c20*/  ULDC.64 UR4, c[0x0][0x308] ;  /* 0x0000c20000047ab9 */ /* 0x000fe20000000a00 */
[----:B------:R-:W-:Y:S01]  /*7c30*/  IMAD.U32 R6, RZ, RZ, UR17 ;  /* 0x00000011ff067e24 */ /* 0x000fe2000f8e00ff */
[----:B------:R-:W-:Y:S01]  /*7c40*/  UIMAD UR4, UR6, UR4, URZ ;  /* 0x00000004060472a4 */ /* 0x000fe2000f8e023f */
[----:B------:R-:W-:Y:S01]  /*7c50*/  BSSY B0, `(.L_x_486) ;  /* 0x0000024000007945 */ /* 0x000fe20003800000 */
[----:B------:R-:W-:-:S02]  /*7c60*/  USHF.R.S32.HI UR7, URZ, 0x1f, UR15 ;  /* 0x0000001f3f077899 */ /* 0x000fc4000801140f */
[----:B------:R-:W-:Y:S02]  /*7c70*/  UIMAD UR5, UR16, UR5, UR4 ;  /* 0x00000005100572a4 */ /* 0x000fe4000f8e0204 */
[----:B------:R-:W-:Y:S02]  /*7c80*/  USEL UR15, UR15, URZ, !UP1 ;  /* 0x0000003f0f0f7287 */ /* 0x000fe4000c800000 */
[----:B------:R-:W-:-:S04]  /*7c90*/  USEL UR7, UR7, URZ, !UP1 ;  /* 0x0000003f07077287 */ /* 0x000fc8000c800000 */
[----:B------:R-:W-:Y:S01]  /*7ca0*/  IMAD.U32 R16, RZ, RZ, UR15 ;  /* 0x0000000fff107e24 */ /* 0x000fe2000f8e00ff */
[----:B-1----:R-:W-:-:S04]  /*7cb0*/  SHF.R.S32.HI R14, RZ, 0x1f, R2 ;  /* 0x0000001fff0e7819 */ /* 0x002fc80000011402 */
[----:B------:R-:W-:-:S04]  /*7cc0*/  LEA.HI R14, R14, R2, RZ, 0x5 ;  /* 0x000000020e0e7211 */ /* 0x000fc800078f28ff */
[----:B------:R-:W-:Y:S02]  /*7cd0*/  LOP3.LUT R0, R14, 0x1fffffe0, RZ, 0xc0, !PT ;  /* 0x1fffffe00e007812 */ /* 0x000fe400078ec0ff */
[----:B------:R-:W-:-:S03]  /*7ce0*/  SHF.R.S32.HI R14, RZ, 0x5, R14 ;  /* 0x00000005ff0e7819 */ /* 0x000fc6000001140e */
[----:B------:R-:W-:Y:S01]  /*7cf0*/  IMAD.IADD R0, R2, 0x1, -R0 ;  /* 0x0000000102007824 */ /* 0x000fe200078e0a00 */
[C---:B------:R-:W-:Y:S01]  /*7d00*/  IADD3 R4, P0, R14.reuse, UR10, RZ ;  /* 0x0000000a0e047c10 */ /* 0x040fe2000ff1e0ff */
[----:B------:R-:W-:Y:S01]  /*7d10*/  IMAD.U32 R2, RZ, RZ, UR16 ;  /* 0x00000010ff027e24 */ /* 0x000fe2000f8e00ff */
[----:B------:R-:W-:Y:S01]  /*7d20*/  ISETP.GE.AND P1, PT, R14, R15, PT ;  /* 0x0000000f0e00720c */ /* 0x000fe20003f26270 */
[----:B------:R-:W-:Y:S01]  /*7d30*/  IMAD.SHL.U32 R12, R0, 0x8, RZ ;  /* 0x00000008000c7824 */ /* 0x000fe200078e00ff */
[----:B------:R-:W-:Y:S02]  /*7d40*/  LEA.HI.X.SX32 R5, R14, UR11, 0x1, P0 ;  /* 0x0000000b0e057c11 */ /* 0x000fe400080f0eff */
[----:B------:R-:W-:Y:S02]  /*7d50*/  P2R R17, PR, RZ, 0x2 ;  /* 0x00000002ff117803 */ /* 0x000fe40000000000 */
[----:B------:R-:W-:Y:S01]  /*7d60*/  SHF.R.S32.HI R13, RZ, 0x1f, R12 ;  /* 0x0000001fff0d7819 */ /* 0x000fe2000001140c */
[----:B------:R-:W-:Y:S01]  /*7d70*/  IMAD.WIDE R6, R6, 0x40, R4 ;  /* 0x0000004006067825 */ /* 0x000fe200078e0204 */
        /* <DEDUP_REMOVED lines=17> */
.L_x_487:
[----:B------:R-:W-:Y:S05]  /*7e90*/  BSYNC B0 ;  /* 0x0000000000007941 */ /* 0x000fea0003800000 */
.L_x_486:
        /* <DEDUP_REMOVED lines=17> */
.L_x_489:
[----:B------:R-:W-:Y:S05]  /*7fb0*/  BSYNC B0 ;  /* 0x0000000000007941 */ /* 0x000fea0003800000 */
.L_x_488:
        /* <DEDUP_REMOVED lines=16> */
.L_x_491:
[----:B------:R-:W-:Y:S05]  /*80c0*/  BSYNC B0 ;  /* 0x0000000000007941 */ /* 0x000fea0003800000 */
.L_x_490:
        /* <DEDUP_REMOVED lines=16> */
.L_x_493:
[----:B------:R-:W-:Y:S05]  /*81d0*/  BSYNC B0 ;  /* 0x0000000000007941 */ /* 0x000fea0003800000 */
.L_x_492:
        /* <DEDUP_REMOVED lines=16> */
.L_x_495:
[----:B------:R-:W-:Y:S05]  /*82e0*/  BSYNC B0 ;  /* 0x0000000000007941 */ /* 0x000fea0003800000 */
.L_x_494:
        /* <DEDUP_REMOVED lines=16> */
.L_x_497:
[----:B------:R-:W-:Y:S05]  /*83f0*/  BSYNC B0 ;  /* 0x0000000000007941 */ /* 0x000fea0003800000 */
.L_x_496:
        /* <DEDUP_REMOVED lines=16> */
.L_x_499:
[----:B------:R-:W-:Y:S05]  /*8500*/  BSYNC B0 ;  /* 0x0000000000007941 */ /* 0x000fea0003800000 */
.L_x_498:
        /* <DEDUP_REMOVED lines=16> */
.L_x_501:
[----:B------:R-:W-:Y:S05]  /*8610*/  BSYNC B0 ;  /* 0x0000000000007941 */ /* 0x000fea0003800000 */
.L_x_500:
        /* <DEDUP_REMOVED lines=23> */
.L_x_503:
[----:B------:R-:W-:Y:S05]  /*8790*/  BSYNC B0 ;  /* 0x0000000000007941 */ /* 0x000fea0003800000 */
.L_x_502:
        /* <DEDUP_REMOVED lines=15> */
.L_x_505:
[----:B------:R-:W-:Y:S05]  /*8890*/  BSYNC B0 ;  /* 0x0000000000007941 */ /* 0x000fea0003800000 */
.L_x_504:
        /* <DEDUP_REMOVED lines=14> */
.L_x_507:
[----:B------:R-:W-:Y:S05]  /*8980*/  BSYNC B0 ;  /* 0x0000000000007941 */ /* 0x000fea0003800000 */
.L_x_506:
        /* <DEDUP_REMOVED lines=14> */
.L_x_509:
[----:B------:R-:W-:Y:S05]  /*8a70*/  BSYNC B0 ;  /* 0x0000000000007941 */ /* 0x000fea0003800000 */
.L_x_508:
        /* <DEDUP_REMOVED lines=14> */
.L_x_511:
[----:B------:R-:W-:Y:S05]  /*8b60*/  BSYNC B0 ;  /* 0x0000000000007941 */ /* 0x000fea0003800000 */
.L_x_510:
        /* <DEDUP_REMOVED lines=14> */
.L_x_513:
[----:B------:R-:W-:Y:S05]  /*8c50*/  BSYNC B0 ;  /* 0x0000000000007941 */ /* 0x000fea0003800000 */
.L_x_512:
        /* <DEDUP_REMOVED lines=14> */
.L_x_515:
[----:B------:R-:W-:Y:S05]  /*8d40*/  BSYNC B0 ;  /* 0x0000000000007941 */ /* 0x000fea0003800000 */
.L_x_514:
        /* <DEDUP_REMOVED lines=14> */
.L_x_516:
        /* <DEDUP_REMOVED lines=13> */
.L_x_1157:


//--------------------- .text._ZN7cutlass13device_kernelIN5flash32FlashAttnBwdPostprocessConvertdQIN4cute5tupleIJNS3_1CILi32EEENS5_ILi256EEEEEENS_6half_tEfNS_4arch4Sm80ELi256ENS3_8TiledMMAINS3_8MMA_AtomIJNS3_28SM80_16x8x16_F32F16F16F32_TNEEEENS3_6LayoutINS4_IJNS5_ILi1EEENS5_ILi8EEESH_EEENS4_IJNS5_ILi0EEESH_SK_EEEEENS4_IJNS5_ILi16EEENS5_ILi128EEESN_EEEEELb0EEEEEvNT_6ParamsE --------------------------
	.section	.text._ZN7cutlass13device_kernelIN5flash32FlashAttnBwdPostprocessConvertdQIN4cute5tupleIJNS3_1CILi32EEENS5_ILi256EEEEEENS_6half_tEfNS_4arch4Sm80ELi256ENS3_8TiledMMAINS3_8MMA_AtomIJNS3_28SM80_16x8x16_F32F16F16F32_TNEEEENS3_6LayoutINS4_IJNS5_ILi1EEENS5_ILi8EEESH_EEENS4_IJNS5_ILi0EEESH_SK_EEEEENS4_IJNS5_ILi16EEENS5_ILi128EEESN_EEEEELb0EEEEEvNT_6ParamsE,"ax",@progbits
	.sectioninfo	@"SHI_REGISTERS=51"
	.align	128
.text._ZN7cutlass13device_kernelIN5flash32FlashAttnBwdPostprocessConvertdQIN4cute5tupleIJNS3_1CILi32EEENS5_ILi256EEEEEENS_6half_tEfNS_4arch4Sm80ELi256ENS3_8TiledMMAINS3_8MMA_AtomIJNS3_28SM80_16x8x16_F32F16F16F32_TNEEEENS3_6LayoutINS4_IJNS5_ILi1EEENS5_ILi8EEESH_EEENS4_IJNS5_ILi0EEESH_SK_EEEEENS4_IJNS5_ILi16EEENS5_ILi128EEESN_EEEEELb0EEEEEvNT_6ParamsE:
        .type           _ZN7cutlass13device_kernelIN5flash32FlashAttnBwdPostprocessConvertdQIN4cute5tupleIJNS3_1CILi32EEENS5_ILi256EEEEEENS_6half_tEfNS_4arch4Sm80ELi256ENS3_8TiledMMAINS3_8MMA_AtomIJNS3_28SM80_16x8x16_F32F16F16F32_TNEEEENS3_6LayoutINS4_IJNS5_ILi1EEENS5_ILi8EEESH_EEENS4_IJNS5_ILi0EEESH_SK_EEEEENS4_IJNS5_ILi16EEENS5_ILi128EEESN_EEEEELb0EEEEEvNT_6ParamsE,@function
        .size           _ZN7cutlass13device_kernelIN5flash32FlashAttnBwdPostprocessConvertdQIN4cute5tupleIJNS3_1CILi32EEENS5_ILi256EEEEEENS_6half_tEfNS_4arch4Sm80ELi256ENS3_8TiledMMAINS3_8MMA_AtomIJNS3_28SM80_16x8x16_F32F16F16F32_TNEEEENS3_6LayoutINS4_IJNS5_ILi1EEENS5_ILi8EEESH_EEENS4_IJNS5_ILi0EEESH_SK_EEEEENS4_IJNS5_ILi16EEENS5_ILi128EEESN_EEEEELb0EEEEEvNT_6ParamsE,(.L_x_1158 - _ZN7cutlass13device_kernelIN5flash32FlashAttnBwdPostprocessConvertdQIN4cute5tupleIJNS3_1CILi32EEENS5_ILi256EEEEEENS_6half_tEfNS_4arch4Sm80ELi256ENS3_8TiledMMAINS3_8MMA_AtomIJNS3_28SM80_16x8x16_F32F16F16F32_TNEEEENS3_6LayoutINS4_IJNS5_ILi1EEENS5_ILi8EEESH_EEENS4_IJNS5_ILi0EEESH_SK_EEEEENS4_IJNS5_ILi16EEENS5_ILi128EEESN_EEEEELb0EEEEEvNT_6ParamsE)
        .other          _ZN7cutlass13device_kernelIN5flash32FlashAttnBwdPostprocessConvertdQIN4cute5tupleIJNS3_1CILi32EEENS5_ILi256EEEEEENS_6half_tEfNS_4arch4Sm80ELi256ENS3_8TiledMMAINS3_8MMA_AtomIJNS3_28SM80_16x8x16_F32F16F16F32_TNEEEENS3_6LayoutINS4_IJNS5_ILi1EEENS5_ILi8EEESH_EEENS4_IJNS5_ILi0EEESH_SK_EEEEENS4_IJNS5_ILi16EEENS5_ILi128EEESN_EEEEELb0EEEEEvNT_6ParamsE,@"STO_CUDA_ENTRY STV_DEFAULT"
_ZN7cutlass13device_kernelIN5flash32FlashAttnBwdPostprocessConvertdQIN4cute5tupleIJNS3_1CILi32EEENS5_ILi256EEEEEENS_6half_tEfNS_4arch4Sm80ELi256ENS3_8TiledMMAINS3_8MMA_AtomIJNS3_28SM80_16x8x16_F32F16F16F32_TNEEEENS3_6LayoutINS4_IJNS5_ILi1EEENS5_ILi8EEESH_EEENS4_IJNS5_ILi0EEESH_SK_EEEEENS4_IJNS5_ILi16EEENS5_ILi128EEESN_EEEEELb0EEEEEvNT_6ParamsE:
[----:B------:R-:W-:Y:S02]  /*0000*/  IMAD.MOV.U32 R1, RZ, RZ, c[0x0][0x28] ;  /* 0x00000a00ff017624 */ /* 0x000fe400078e00ff */
[----:B------:R-:W0:Y:S01]  /*0010*/  S2R R11, SR_CTAID.Z ;  /* 0x00000000000b7919 */ /* 0x000e220000002700 */
[----:B------:R-:W-:Y:S01]  /*0020*/  ISETP.NE.U32.AND P0, PT, RZ, c[0x0][0x1c8], PT ;  /* 0x00007200ff007a0c */ /* 0x000fe20003f05070 */
[----:B------:R-:W-:Y:S01]  /*0030*/  IMAD.MOV.U32 R6, RZ, RZ, 0x4 ;  /* 0x00000004ff067424 */ /* 0x000fe200078e00ff */
[----:B------:R-:W-:Y:S01]  /*0040*/  ISETP.NE.U32.AND P1, PT, RZ, c[0x0][0x1c0], PT ;  /* 0x00007000ff007a0c */ /* 0x000fe20003f25070 */
[----:B------:R-:W-:Y:S01]  /*0050*/  ULDC.64 UR4, c[0x0][0x118] ;  /* 0x0000460000047ab9 */ /* 0x000fe20000000a00 */
[----:B------:R-:W-:Y:S02]  /*0060*/  ISETP.NE.AND.EX P0, PT, RZ, c[0x0][0x1cc], PT, P0 ;  /* 0x00007300ff007a0c */ /* 0x000fe40003f05300 */
[----:B------:R-:W-:Y:S01]  /*0070*/  ISETP.NE.AND.EX P1, PT, RZ, c[0x0][0x1c4], PT, P1 ;  /* 0x00007100ff007a0c */ /* 0x000fe20003f25310 */
[----:B------:R-:W-:Y:S02]  /*0080*/  IMAD.MOV.U32 R41, RZ, RZ, c[0x0][0x190] ;  /* 0x00006400ff297624 */ /* 0x000fe400078e00ff */
[----:B0-----:R-:W-:-:S08]  /*0090*/  IMAD.WIDE R4, R11, R6, c[0x0][0x1c0] ;  /* 0x000070000b047625 */ /* 0x001fd000078e0206 */
[----:B------:R-:W-:Y:S02]  /*00a0*/  @P0 IMAD.WIDE R6, R11, R6, c[0x0][0x1c8] ;  /* 0x000072000b060625 */ /* 0x000fe400078e0206 */
[----:B------:R0:W5:Y:S01]  /*00b0*/  @P1 LDG.E R38, [R4.64] ;  /* 0x0000000404261981 */ /* 0x000162000c1e1900 */
[----:B------:R-:W-:-:S03]  /*00c0*/  ISETP.NE.U32.AND P2, PT, RZ, c[0x0][0x1c0], PT ;  /* 0x00007000ff007a0c */ /* 0x000fc60003f45070 */
[----:B------:R0:W5:Y:S04]  /*00d0*/  @P0 LDG.E R41, [R6.64] ;  /* 0x0000000406290981 */ /* 0x000168000c1e1900 */
[----:B------:R-:W1:Y:S02]  /*00e0*/  S2R R3, SR_CTAID.X ;  /* 0x0000000000037919 */ /* 0x000e640000002500 */
[----:B-1----:R-:W-:Y:S01]  /*00f0*/  IMAD.SHL.U32 R42, R3, 0x20, RZ ;  /* 0x00000020032a7824 */ /* 0x002fe200078e00ff */
[----:B------:R-:W-:Y:S05]  /*0100*/  @P0 BRA `(.L_x_517) ;  /* 0x0000004000000947 */ /* 0x000fea0003800000 */
[----:B0-----:R-:W-:Y:S05]  /*0110*/  @!P1 BRA `(.L_x_517) ;  /* 0x0000003000009947 */ /* 0x001fea0003800000 */
[----:B------:R-:W2:Y:S04]  /*0120*/  LDG.E R0, [R4.64] ;  /* 0x0000000404007981 */ /* 0x000ea8000c1e1900 */
[----:B-----5:R-:W2:Y:S02]  /*0130*/  LDG.E R41, [R4.64+0x4] ;  /* 0x0000040404297981 */ /* 0x020ea4000c1e1900 */
[----:B--2---:R-:W-:-:S03]  /*0140*/  IMAD.IADD R41, R41, 0x1, -R0 ;  /* 0x0000000129297824 */ /* 0x004fc600078e0a00 */
.L_x_517:
[----:B0-----:R-:W-:Y:S02]  /*0150*/  ISETP.NE.AND.EX P0, PT, RZ, c[0x0][0x1c4], PT, P2 ;  /* 0x00007100ff007a0c */ /* 0x001fe40003f05320 */
[----:B-----5:R-:W-:-:S02]  /*0160*/  ISETP.LE.AND P2, PT, R41, R42, PT ;  /* 0x0000002a2900720c */ /* 0x020fc40003f43270 */
[----:B------:R-:W-:-:S11]  /*0170*/  @P1 LEA R2, R11, R38, 0x5 ;  /* 0x000000260b021211 */ /* 0x000fd600078e28ff */
[----:B------:R-:W-:Y:S05]  /*0180*/  @P0 EXIT P2 ;  /* 0x000000000000094d */ /* 0x000fea0001000000 */
[----:B------:R-:W0:Y:S01]  /*0190*/  S2R R39, SR_TID.X ;  /* 0x0000000000277919 */ /* 0x000e220000002100 */
[----:B------:R-:W-:Y:S01]  /*01a0*/  @P1 SHF.R.S32.HI R5, RZ, 0x1f, R2 ;  /* 0x0000001fff051819 */ /* 0x000fe20000011402 */
[----:B------:R-:W-:Y:S01]  /*01b0*/  IMAD.SHL.U32 R9, R3, 0x2000, RZ ;  /* 0x0000200003097824 */ /* 0x000fe200078e00ff */
[----:B------:R-:W-:Y:S01]  /*01c0*/  SEL R36, R11, RZ, !P0 ;  /* 0x000000ff0b247207 */ /* 0x000fe20004000000 */
[----:B------:R-:W1:Y:S01]  /*01d0*/  S2R R0, SR_CTAID.Y ;  /* 0x0000000000007919 */ /* 0x000e620000002600 */
[----:B------:R-:W-:-:S05]  /*01e0*/  @P1 LEA.HI R5, R5, R2, RZ, 0x5 ;  /* 0x0000000205051211 */ /* 0x000fca00078f28ff */
[----:B------:R-:W-:-:S05]  /*01f0*/  @P1 IMAD.SHL.U32 R5, R5, 0x100, RZ ;  /* 0x0000010005051824 */ /* 0x000fca00078e00ff */
[----:B------:R-:W-:Y:S02]  /*0200*/  @P1 LOP3.LUT R7, R5, 0xffffe000, RZ, 0xc0, !PT ;  /* 0xffffe00005071812 */ /* 0x000fe400078ec0ff */
[----:B------:R-:W-:Y:S02]  /*0210*/  CS2R R4, SRZ ;  /* 0x0000000000047805 */ /* 0x000fe4000001ff00 */
[--C-:B------:R-:W-:Y:S01]  /*0220*/  @P1 SHF.R.S32.HI R5, RZ, 0x1f, R7.reuse ;  /* 0x0000001fff051819 */ /* 0x100fe20000011407 */
[----:B------:R-:W-:Y:S01]  /*0230*/  @P1 IMAD.MOV.U32 R4, RZ, RZ, R7 ;  /* 0x000000ffff041224 */ /* 0x000fe200078e0007 */
[----:B------:R-:W-:Y:S01]  /*0240*/  SHF.R.S32.HI R7, RZ, 0x1f, R9 ;  /* 0x0000001fff077819 */ /* 0x000fe20000011409 */
[----:B0-----:R-:W-:Y:S01]  /*0250*/  IMAD.SHL.U32 R2, R39, 0x4, RZ ;  /* 0x0000000427027824 */ /* 0x001fe200078e00ff */
[----:B-1----:R-:W-:-:S04]  /*0260*/  SHF.R.S32.HI R37, RZ, 0x1f, R0 ;  /* 0x0000001fff257819 */ /* 0x002fc80000011400 */
[----:B------:R-:W-:Y:S02]  /*0270*/  IADD3 R4, P2, P3, R4, R2, R9 ;  /* 0x0000000204047210 */ /* 0x000fe40007b5e009 */
[----:B------:R-:W-:Y:S01]  /*0280*/  SHF.R.S32.HI R6, RZ, 0x1f, R2 ;  /* 0x0000001fff067819 */ /* 0x000fe20000011402 */
[----:B------:R-:W-:Y:S01]  /*0290*/  IMAD R9, R37, c[0x0][0x178], RZ ;  /* 0x00005e0025097a24 */ /* 0x000fe200078e02ff */
[----:B------:R-:W-:Y:S02]  /*02a0*/  SHF.R.S32.HI R2, RZ, 0x1f, R11 ;  /* 0x0000001fff027819 */ /* 0x000fe4000001140b */
[----:B------:R-:W-:Y:S01]  /*02b0*/  IADD3.X R5, R5, R6, R7, P2, P3 ;  /* 0x0000000605057210 */ /* 0x000fe200017e6407 */
[----:B------:R-:W-:Y:S01]  /*02c0*/  IMAD R9, R0, c[0x0][0x17c], R9 ;  /* 0x00005f0000097a24 */ /* 0x000fe200078e0209 */
[----:B------:R-:W-:-:S03]  /*02d0*/  SEL R2, R2, RZ, !P0 ;  /* 0x000000ff02027207 */ /* 0x000fc60004000000 */
[----:B------:R-:W-:-:S04]  /*02e0*/  IMAD.WIDE.U32 R4, R0, c[0x0][0x178], R4 ;  /* 0x00005e0000047a25 */ /* 0x000fc800078e0004 */
[----:B------:R-:W-:Y:S02]  /*02f0*/  IMAD R7, R2, c[0x0][0x180], RZ ;  /* 0x0000600002077a24 */ /* 0x000fe400078e02ff */
[----:B------:R-:W-:Y:S02]  /*0300*/  IMAD.IADD R5, R5, 0x1, R9 ;  /* 0x0000000105057824 */ /* 0x000fe400078e0209 */
[C---:B------:R-:W-:Y:S02]  /*0310*/  IMAD R7, R36.reuse, c[0x0][0x184], R7 ;  /* 0x0000610024077a24 */ /* 0x040fe400078e0207 */
[----:B------:R-:W-:-:S05]  /*0320*/  IMAD.WIDE.U32 R4, R36, c[0x0][0x180], R4 ;  /* 0x0000600024047a25 */ /* 0x000fca00078e0004 */
[----:B------:R-:W-:Y:S02]  /*0330*/  IADD3 R5, R5, R7, RZ ;  /* 0x0000000705057210 */ /* 0x000fe40007ffe0ff */
[----:B------:R-:W-:-:S04]  /*0340*/  LEA R44, P0, R4, c[0x0][0x160], 0x2 ;  /* 0x00005800042c7a11 */ /* 0x000fc800078010ff */
[----:B------:R-:W-:-:S05]  /*0350*/  LEA.HI.X R45, R4, c[0x0][0x164], R5, 0x2, P0 ;  /* 0x00005900042d7a11 */ /* 0x000fca00000f1405 */
[----:B------:R0:W2:Y:S04]  /*0360*/  LDG.E.128 R4, [R44.64] ;  /* 0x000000042c047981 */ /* 0x0000a8000c1e1d00 */
[----:B------:R0:W3:Y:S04]  /*0370*/  LDG.E.128 R8, [R44.64+0x1000] ;  /* 0x001000042c087981 */ /* 0x0000e8000c1e1d00 */
[----:B------:R0:W4:Y:S04]  /*0380*/  LDG.E.128 R12, [R44.64+0x2000] ;  /* 0x002000042c0c7981 */ /* 0x000128000c1e1d00 */
[----:B------:R0:W5:Y:S04]  /*0390*/  LDG.E.128 R16, [R44.64+0x3000] ;  /* 0x003000042c107981 */ /* 0x000168000c1e1d00 */
[----:B------:R0:W5:Y:S04]  /*03a0*/  LDG.E.128 R20, [R44.64+0x4000] ;  /* 0x004000042c147981 */ /* 0x000168000c1e1d00 */
[----:B------:R0:W5:Y:S04]  /*03b0*/  LDG.E.128 R24, [R44.64+0x5000] ;  /* 0x005000042c187981 */ /* 0x000168000c1e1d00 */
[----:B------:R0:W5:Y:S04]  /*03c0*/  LDG.E.128 R28, [R44.64+0x6000] ;  /* 0x006000042c1c7981 */ /* 0x000168000c1e1d00 */
[----:B------:R0:W5:Y:S01]  /*03d0*/  LDG.E.128 R32, [R44.64+0x7000] ;  /* 0x007000042c207981 */ /* 0x000162000c1e1d00 */
[----:B------:R-:W-:Y:S01]  /*03e0*/  SHF.R.S32.HI R46, RZ, 0x1f, R39 ;  /* 0x0000001fff2e7819 */ /* 0x000fe20000011427 */
[----:B------:R-:W-:Y:S01]  /*03f0*/  IMAD.IADD R41, R41, 0x1, -R42 ;  /* 0x0000000129297824 */ /* 0x000fe200078e0a2a */
[----:B------:R-:W-:Y:S01]  /*0400*/  BSSY B0, `(.L_x_518) ;  /* 0x00000bd000007945 */ /* 0x000fe20003800000 */
[----:B------:R-:W-:Y:S01]  /*0410*/  IMAD R37, R37, c[0x0][0x1a8], RZ ;  /* 0x00006a0025257a24 */ /* 0x000fe200078e02ff */
[----:B------:R-:W-:-:S02]  /*0420*/  LEA.HI R40, R46, R39, RZ, 0x2 ;  /* 0x000000272e287211 */ /* 0x000fc400078f10ff */
[-C--:B------:R-:W-:Y:S01]  /*0430*/  LEA.HI R47, R46, R39.reuse, RZ, 0x6 ;  /* 0x000000272e2f7211 */ /* 0x080fe200078f30ff */
[----:B------:R-:W-:Y:S01]  /*0440*/  IMAD R37, R0, c[0x0][0x1ac], R37 ;  /* 0x00006b0000257a24 */ /* 0x000fe200078e0225 */
[--C-:B------:R-:W-:Y:S02]  /*0450*/  SHF.R.S32.HI R43, RZ, 0x2, R40.reuse ;  /* 0x00000002ff2b7819 */ /* 0x100fe40000011428 */
[----:B------:R-:W-:Y:S01]  /*0460*/  SHF.R.S32.HI R48, RZ, 0x1f, R40 ;  /* 0x0000001fff307819 */ /* 0x000fe20000011428 */
[----:B------:R-:W-:Y:S01]  /*0470*/  IMAD.SHL.U32 R47, R47, 0x8, RZ ;  /* 0x000000082f2f7824 */ /* 0x000fe200078e00ff */
[----:B0-----:R-:W-:Y:S02]  /*0480*/  LEA.HI R45, R46, R39, RZ, 0x5 ;  /* 0x000000272e2d7211 */ /* 0x001fe400078f28ff */
[----:B------:R-:W-:Y:S02]  /*0490*/  LEA.HI R48, R48, R43, RZ, 0x3 ;  /* 0x0000002b30307211 */ /* 0x000fe400078f18ff */
[----:B------:R-:W-:-:S02]  /*04a0*/  LEA.HI R46, R46, R39, RZ, 0x7 ;  /* 0x000000272e2e7211 */ /* 0x000fc400078f38ff */
[----:B------:R-:W-:Y:S02]  /*04b0*/  LOP3.LUT R44, R48, 0xfffffff8, RZ, 0xc0, !PT ;  /* 0xfffffff8302c7812 */ /* 0x000fe400078ec0ff */
[--C-:B------:R-:W-:Y:S02]  /*04c0*/  SHF.R.S32.HI R48, RZ, 0x1f, R45.reuse ;  /* 0x0000001fff307819 */ /* 0x100fe4000001142d */
[----:B------:R-:W-:Y:S01]  /*04d0*/  SHF.R.U32.HI R46, RZ, 0x1, R46 ;  /* 0x00000001ff2e7819 */ /* 0x000fe2000001162e */
[----:B------:R-:W-:Y:S01]  /*04e0*/  IMAD.IADD R44, R43, 0x1, -R44 ;  /* 0x000000012b2c7824 */ /* 0x000fe200078e0a2c */
[----:B------:R-:W-:Y:S02]  /*04f0*/  SHF.R.S32.HI R43, RZ, 0x5, R45 ;  /* 0x00000005ff2b7819 */ /* 0x000fe4000001142d */
[----:B------:R-:W-:Y:S02]  /*0500*/  LOP3.LUT R40, R40, 0x7ffffffc, RZ, 0xc0, !PT ;  /* 0x7ffffffc28287812 */ /* 0x000fe400078ec0ff */
[----:B------:R-:W-:-:S02]  /*0510*/  LEA.HI R48, R48, R43, RZ, 0x2 ;  /* 0x0000002b30307211 */ /* 0x000fc400078f10ff */
[----:B------:R-:W-:Y:S01]  /*0520*/  LOP3.LUT R47, R47, 0x7ffffe00, RZ, 0xc0, !PT ;  /* 0x7ffffe002f2f7812 */ /* 0x000fe200078ec0ff */
[----:B------:R-:W-:Y:S01]  /*0530*/  IMAD.IADD R40, R39, 0x1, -R40 ;  /* 0x0000000127287824 */ /* 0x000fe200078e0a28 */
[----:B------:R-:W-:Y:S02]  /*0540*/  LOP3.LUT R48, R48, 0x7fffffc, RZ, 0xc0, !PT ;  /* 0x07fffffc30307812 */ /* 0x000fe400078ec0ff */
[----:B------:R-:W-:Y:S01]  /*0550*/  IMNMX R41, R41, 0x20, PT ;  /* 0x0000002029297817 */ /* 0x000fe20003800200 */
[----:B------:R-:W-:Y:S01]  /*0560*/  IMAD R40, R40, 0x2, R47 ;  /* 0x0000000228287824 */ /* 0x000fe200078e022f */
[----:B--2---:R0:W-:Y:S04]  /*0570*/  STS.128 [R39.X16], R4 ;  /* 0x0000000427007388 */ /* 0x0041e8000000cc00 */
[----:B---3--:R1:W-:Y:S04]  /*0580*/  STS.128 [R39.X16+0x1000], R8 ;  /* 0x0010000827007388 */ /* 0x0083e8000000cc00 */
[----:B----4-:R-:W-:Y:S04]  /*0590*/  STS.128 [R39.X16+0x2000], R12 ;  /* 0x0020000c27007388 */ /* 0x010fe8000000cc00 */
[----:B-----5:R-:W-:Y:S04]  /*05a0*/  STS.128 [R39.X16+0x3000], R16 ;  /* 0x0030001027007388 */ /* 0x020fe8000000cc00 */
[----:B------:R-:W-:Y:S01]  /*05b0*/  STS.128 [R39.X16+0x4000], R20 ;  /* 0x0040001427007388 */ /* 0x000fe2000000cc00 */
[----:B0-----:R-:W-:-:S02]  /*05c0*/  LOP3.LUT R4, R45, 0xffffffe0, RZ, 0xc0, !PT ;  /* 0xffffffe02d047812 */ /* 0x001fc400078ec0ff */
[----:B------:R-:W-:Y:S01]  /*05d0*/  SHF.R.S32.HI R5, RZ, 0x1f, R44 ;  /* 0x0000001fff057819 */ /* 0x000fe2000001142c */
[----:B------:R-:W-:Y:S01]  /*05e0*/  STS.128 [R39.X16+0x5000], R24 ;  /* 0x0050001827007388 */ /* 0x000fe2000000cc00 */
[----:B-1----:R-:W-:Y:S01]  /*05f0*/  LOP3.LUT R9, R46, 0x40, RZ, 0xc0, !PT ;  /* 0x000000402e097812 */ /* 0x002fe200078ec0ff */
[----:B------:R-:W-:Y:S01]  /*0600*/  IMAD.IADD R4, R39, 0x1, -R4 ;  /* 0x0000000127047824 */ /* 0x000fe200078e0a04 */
[----:B------:R-:W-:Y:S01]  /*0610*/  LEA.HI R5, R5, R44, RZ, 0x2 ;  /* 0x0000002c05057211 */ /* 0x000fe200078f10ff */
[----:B------:R-:W-:Y:S01]  /*0620*/  STS.128 [R39.X16+0x6000], R28 ;  /* 0x0060001c27007388 */ /* 0x000fe2000000cc00 */
[----:B------:R-:W-:Y:S01]  /*0630*/  SHF.R.U32.HI R10, RZ, 0x3, R9 ;  /* 0x00000003ff0a7819 */ /* 0x000fe20000011609 */
[C---:B------:R-:W-:Y:S01]  /*0640*/  IMAD.IADD R11, R43.reuse, 0x1, -R48 ;  /* 0x000000012b0b7824 */ /* 0x040fe200078e0a30 */
[C---:B------:R-:W-:Y:S01]  /*0650*/  LEA.HI R7, R4.reuse, R4, RZ, 0x1 ;  /* 0x0000000404077211 */ /* 0x040fe200078f08ff */
[----:B------:R-:W-:Y:S01]  /*0660*/  STS.128 [R39.X16+0x7000], R32 ;  /* 0x0070002027007388 */ /* 0x000fe2000000cc00 */
[----:B------:R-:W-:Y:S01]  /*0670*/  IMAD.SHL.U32 R4, R4, 0x8, RZ ;  /* 0x0000000804047824 */ /* 0x000fe200078e00ff */
[----:B------:R-:W-:-:S02]  /*0680*/  SHF.L.U32 R6, R43, 0x3, RZ ;  /* 0x000000032b067819 */ /* 0x000fc400000006ff */
[----:B------:R-:W-:Y:S01]  /*0690*/  BAR.SYNC.DEFER_BLOCKING 0x0 ;  /* 0x0000000000007b1d */ /* 0x000fe20000010000 */
[----:B------:R-:W-:Y:S01]  /*06a0*/  IMAD.SHL.U32 R7, R7, 0x100, RZ ;  /* 0x0000010007077824 */ /* 0x000fe200078e00ff */
[----:B------:R-:W-:Y:S02]  /*06b0*/  LOP3.LUT R9, R9, 0x8, R4, 0xf8, !PT ;  /* 0x0000000809097812 */ /* 0x000fe400078ef804 */
[----:B------:R-:W-:Y:S02]  /*06c0*/  ISETP.GE.AND P0, PT, R4, c[0x0][0x194], PT ;  /* 0x0000650004007a0c */ /* 0x000fe40003f06270 */
[----:B------:R-:W-:Y:S02]  /*06d0*/  LOP3.LUT R8, R7, 0x7ffffe00, RZ, 0xc0, !PT ;  /* 0x7ffffe0007087812 */ /* 0x000fe400078ec0ff */
[C---:B------:R-:W-:Y:S01]  /*06e0*/  LOP3.LUT R7, R5.reuse, 0x7fffffc, RZ, 0xc0, !PT ;  /* 0x07fffffc05077812 */ /* 0x040fe200078ec0ff */
[----:B------:R-:W-:Y:S01]  /*06f0*/  IMAD.SHL.U32 R5, R5, 0x10, RZ ;  /* 0x0000001005057824 */ /* 0x000fe200078e00ff */
[----:B------:R-:W-:Y:S01]  /*0700*/  LOP3.LUT R10, R9, R10, RZ, 0x3c, !PT ;  /* 0x0000000a090a7212 */ /* 0x000fe200078e3cff */
[----:B------:R-:W-:Y:S01]  /*0710*/  IMAD R11, R11, 0x10, R8 ;  /* 0x000000100b0b7824 */ /* 0x000fe200078e0208 */
[----:B------:R-:W-:-:S02]  /*0720*/  IADD3 R9, R44, -R7, RZ ;  /* 0x800000072c097210 */ /* 0x000fc40007ffe0ff */
[----:B------:R-:W-:-:S04]  /*0730*/  LOP3.LUT R5, R5, 0x40, RZ, 0xc0, !PT ;  /* 0x0000004005057812 */ /* 0x000fc800078ec0ff */
[----:B------:R-:W-:Y:S01]  /*0740*/  LOP3.LUT R7, R5, 0x8, R6, 0xf8, !PT ;  /* 0x0000000805077812 */ /* 0x000fe200078ef806 */
[----:B------:R-:W-:Y:S01]  /*0750*/  IMAD.IADD R6, R11, 0x1, R10 ;  /* 0x000000010b067824 */ /* 0x000fe200078e020a */
[----:B------:R-:W-:Y:S01]  /*0760*/  SHF.R.U32.HI R8, RZ, 0x3, R5 ;  /* 0x00000003ff087819 */ /* 0x000fe20000011605 */
[----:B------:R-:W-:Y:S01]  /*0770*/  IMAD R5, R9, 0x10, R40 ;  /* 0x0000001009057824 */ /* 0x000fe200078e0228 */
[----:B------:R-:W0:Y:S02]  /*0780*/  LDS R34, [R39.X4+0x400] ;  /* 0x0004000027227984 */ /* 0x000e240000004800 */
[----:B------:R-:W-:Y:S02]  /*0790*/  LOP3.LUT R8, R7, R8, RZ, 0x3c, !PT ;  /* 0x0000000807087212 */ /* 0x000fe400078e3cff */
[----:B------:R-:W1:Y:S03]  /*07a0*/  LDS R33, [R39.X4+0x800] ;  /* 0x0008000027217984 */ /* 0x000e660000004800 */
[----:B------:R-:W-:Y:S01]  /*07b0*/  IMAD.IADD R8, R8, 0x1, R5 ;  /* 0x0000000108087824 */ /* 0x000fe200078e0205 */
[----:B------:R-:W2:Y:S04]  /*07c0*/  LDS R32, [R39.X4+0xc00] ;  /* 0x000c000027207984 */ /* 0x000ea80000004800 */
[----:B------:R-:W3:Y:S04]  /*07d0*/  LDS R35, [R39.X4] ;  /* 0x0000000027237984 */ /* 0x000ee80000004800 */
[----:B------:R-:W4:Y:S04]  /*07e0*/  LDS R26, [R39.X4+0x1000] ;  /* 0x00100000271a7984 */ /* 0x000f280000004800 */
[----:B------:R-:W5:Y:S04]  /*07f0*/  LDS R31, [R39.X4+0x1400] ;  /* 0x00140000271f7984 */ /* 0x000f680000004800 */
[----:B------:R-:W5:Y:S04]  /*0800*/  LDS R28, [R39.X4+0x2c00] ;  /* 0x002c0000271c7984 */ /* 0x000f680000004800 */
[----:B------:R-:W5:Y:S04]  /*0810*/  LDS R25, [R39.X4+0x3000] ;  /* 0x0030000027197984 */ /* 0x000f680000004800 */
[----:B------:R-:W5:Y:S04]  /*0820*/  LDS R27, [R39.X4+0x3400] ;  /* 0x00340000271b7984 */ /* 0x000f680000004800 */
[----:B------:R-:W5:Y:S04]  /*0830*/  LDS R22, [R39.X4+0x2800] ;  /* 0x0028000027167984 */ /* 0x000f680000004800 */
[----:B------:R-:W5:Y:S01]  /*0840*/  LDS R19, [R39.X4+0x4c00] ;  /* 0x004c000027137984 */ /* 0x000f620000004800 */
[----:B0-----:R-:W-:-:S03]  /*0850*/  FMUL.FTZ R40, R34, c[0x0][0x1b8] ;  /* 0x00006e0022287a20 */ /* 0x001fc60000410000 */
[----:B------:R-:W0:Y:S01]  /*0860*/  LDS R9, [R39.X4+0x4000] ;  /* 0x0040000027097984 */ /* 0x000e220000004800 */
[----:B-1----:R-:W-:-:S03]  /*0870*/  FMUL.FTZ R42, R33, c[0x0][0x1b8] ;  /* 0x00006e00212a7a20 */ /* 0x002fc60000410000 */
[----:B------:R-:W1:Y:S01]  /*0880*/  LDS R20, [R39.X4+0x4400] ;  /* 0x0044000027147984 */ /* 0x000e620000004800 */
[----:B--2---:R-:W-:-:S03]  /*0890*/  FMUL.FTZ R45, R32, c[0x0][0x1b8] ;  /* 0x00006e00202d7a20 */ /* 0x004fc60000410000 */
[----:B------:R-:W2:Y:S01]  /*08a0*/  LDS R12, [R39.X4+0x5000] ;  /* 0x00500000270c7984 */ /* 0x000ea20000004800 */
[----:B---3--:R-:W-:-:S03]  /*08b0*/  FMUL.FTZ R35, R35, c[0x0][0x1b8] ;  /* 0x00006e0023237a20 */ /* 0x008fc60000410000 */
[----:B------:R-:W3:Y:S01]  /*08c0*/  LDS R18, [R39.X4+0x5400] ;  /* 0x0054000027127984 */ /* 0x000ee20000004800 */
[----:B----4-:R-:W-:Y:S01]  /*08d0*/  FMUL.FTZ R26, R26, c[0x0][0x1b8] ;  /* 0x00006e001a1a7a20 */ /* 0x010fe20000410000 */
[----:B------:R-:W-:Y:S02]  /*08e0*/  F2FP.PACK_AB R35, R40, R35 ;  /* 0x000000232823723e */ /* 0x000fe400000000ff */
[----:B------:R-:W4:Y:S01]  /*08f0*/  LDS R24, [R39.X4+0x1800] ;  /* 0x0018000027187984 */ /* 0x000f220000004800 */
[----:B-----5:R-:W-:Y:S01]  /*0900*/  FMUL.FTZ R31, R31, c[0x0][0x1b8] ;  /* 0x00006e001f1f7a20 */ /* 0x020fe20000410000 */
[----:B------:R-:W-:Y:S02]  /*0910*/  F2FP.PACK_AB R40, R45, R42 ;  /* 0x0000002a2d28723e */ /* 0x000fe400000000ff */
[----:B------:R-:W5:Y:S01]  /*0920*/  LDS R30, [R39.X4+0x1c00] ;  /* 0x001c0000271e7984 */ /* 0x000f620000004800 */
[----:B------:R-:W-:-:S03]  /*0930*/  FMUL.FTZ R47, R28, c[0x0][0x1b8] ;  /* 0x00006e001c2f7a20 */ /* 0x000fc60000410000 */
[----:B------:R-:W5:Y:S01]  /*0940*/  LDS R23, [R39.X4+0x2000] ;  /* 0x0020000027177984 */ /* 0x000f620000004800 */
[----:B------:R-:W-:-:S03]  /*0950*/  FMUL.FTZ R28, R25, c[0x0][0x1b8] ;  /* 0x00006e00191c7a20 */ /* 0x000fc60000410000 */
[----:B------:R-:W5:Y:S01]  /*0960*/  LDS R29, [R39.X4+0x2400] ;  /* 0x00240000271d7984 */ /* 0x000f620000004800 */
[----:B------:R-:W-:-:S03]  /*0970*/  FMUL.FTZ R27, R27, c[0x0][0x1b8] ;  /* 0x00006e001b1b7a20 */ /* 0x000fc60000410000 */
[----:B------:R-:W5:Y:S01]  /*0980*/  LDS R14, [R39.X4+0x3800] ;  /* 0x00380000270e7984 */ /* 0x000f620000004800 */
[----:B------:R-:W-:Y:S01]  /*0990*/  FMUL.FTZ R42, R22, c[0x0][0x1b8] ;  /* 0x00006e00162a7a20 */ /* 0x000fe20000410000 */
[----:B------:R-:W-:Y:S02]  /*09a0*/  F2FP.PACK_AB R22, R31, R26 ;  /* 0x0000001a1f16723e */ /* 0x000fe400000000ff */
[----:B------:R-:W5:Y:S01]  /*09b0*/  LDS R21, [R39.X4+0x3c00] ;  /* 0x003c000027157984 */ /* 0x000f620000004800 */
[----:B------:R-:W-:Y:S01]  /*09c0*/  F2FP.PACK_AB R26, R27, R28 ;  /* 0x0000001c1b1a723e */ /* 0x000fe200000000ff */
[----:B------:R-:W-:Y:S01]  /*09d0*/  FMUL.FTZ R28, R19, c[0x0][0x1b8] ;  /* 0x00006e00131c7a20 */ /* 0x000fe20000410000 */
[----:B------:R-:W-:Y:S01]  /*09e0*/  F2FP.PACK_AB R25, R47, R42 ;  /* 0x0000002a2f19723e */ /* 0x000fe200000000ff */
[----:B------:R-:W5:Y:S01]  /*09f0*/  LDS R13, [R39.X4+0x4800] ;  /* 0x00480000270d7984 */ /* 0x000f620000004800 */
[----:B0-----:R-:W-:-:S03]  /*0a00*/  FMUL.FTZ R9, R9, c[0x0][0x1b8] ;  /* 0x00006e0009097a20 */ /* 0x001fc60000410000 */
[----:B------:R-:W0:Y:S01]  /*0a10*/  LDS R11, [R39.X4+0x5800] ;  /* 0x00580000270b7984 */ /* 0x000e220000004800 */
[----:B-1----:R-:W-:-:S03]  /*0a20*/  FMUL.FTZ R20, R20, c[0x0][0x1b8] ;  /* 0x00006e0014147a20 */ /* 0x002fc60000410000 */
[----:B------:R-:W1:Y:S01]  /*0a30*/  LDS R17, [R39.X4+0x5c00] ;  /* 0x005c000027117984 */ /* 0x000e620000004800 */
[----:B--2---:R-:W-:Y:S01]  /*0a40*/  FMUL.FTZ R12, R12, c[0x0][0x1b8] ;  /* 0x00006e000c0c7a20 */ /* 0x004fe20000410000 */
[----:B------:R-:W-:Y:S02]  /*0a50*/  F2FP.PACK_AB R20, R20, R9 ;  /* 0x000000091414723e */ /* 0x000fe400000000ff */
[----:B------:R-:W2:Y:S01]  /*0a60*/  LDS R5, [R39.X4+0x6000] ;  /* 0x0060000027057984 */ /* 0x000ea20000004800 */
[----:B---3--:R-:W-:-:S03]  /*0a70*/  FMUL.FTZ R19, R18, c[0x0][0x1b8] ;  /* 0x00006e0012137a20 */ /* 0x008fc60000410000 */
[----:B------:R-:W3:Y:S01]  /*0a80*/  LDS R16, [R39.X4+0x6400] ;  /* 0x0064000027107984 */ /* 0x000ee20000004800 */
[----:B----4-:R-:W-:Y:S01]  /*0a90*/  FMUL.FTZ R24, R24, c[0x0][0x1b8] ;  /* 0x00006e0018187a20 */ /* 0x010fe20000410000 */
[----:B------:R-:W-:Y:S02]  /*0aa0*/  F2FP.PACK_AB R19, R19, R12 ;  /* 0x0000000c1313723e */ /* 0x000fe400000000ff */
[----:B------:R-:W4:Y:S01]  /*0ab0*/  LDS R7, [R39.X4+0x6800] ;  /* 0x0068000027077984 */ /* 0x000f220000004800 */
[----:B-----5:R-:W-:-:S03]  /*0ac0*/  FMUL.FTZ R45, R30, c[0x0][0x1b8] ;  /* 0x00006e001e2d7a20 */ /* 0x020fc60000410000 */
[----:B------:R-:W5:Y:S01]  /*0ad0*/  LDS R15, [R39.X4+0x6c00] ;  /* 0x006c0000270f7984 */ /* 0x000f620000004800 */
[----:B------:R-:W-:Y:S01]  /*0ae0*/  FMUL.FTZ R30, R23, c[0x0][0x1b8] ;  /* 0x00006e00171e7a20 */ /* 0x000fe20000410000 */
[----:B------:R-:W-:Y:S02]  /*0af0*/  F2FP.PACK_AB R23, R45, R24 ;  /* 0x000000182d17723e */ /* 0x000fe400000000ff */
[----:B------:R-:W5:Y:S01]  /*0b00*/  LDS R10, [R39.X4+0x7000] ;  /* 0x00700000270a7984 */ /* 0x000f620000004800 */
[----:B------:R-:W-:-:S03]  /*0b10*/  FMUL.FTZ R29, R29, c[0x0][0x1b8] ;  /* 0x00006e001d1d7a20 */ /* 0x000fc60000410000 */
[----:B------:R-:W5:Y:S01]  /*0b20*/  LDS R33, [R39.X4+0x7400] ;  /* 0x0074000027217984 */ /* 0x000f620000004800 */
[----:B------:R-:W-:Y:S01]  /*0b30*/  FMUL.FTZ R14, R14, c[0x0][0x1b8] ;  /* 0x00006e000e0e7a20 */ /* 0x000fe20000410000 */
[----:B------:R-:W-:Y:S02]  /*0b40*/  F2FP.PACK_AB R24, R29, R30 ;  /* 0x0000001e1d18723e */ /* 0x000fe400000000ff */
[----:B------:R-:W5:Y:S01]  /*0b50*/  LDS R32, [R39.X4+0x7800] ;  /* 0x0078000027207984 */ /* 0x000f620000004800 */
[----:B------:R-:W-:-:S03]  /*0b60*/  FMUL.FTZ R21, R21, c[0x0][0x1b8] ;  /* 0x00006e0015157a20 */ /* 0x000fc60000410000 */
[----:B------:R-:W5:Y:S01]  /*0b70*/  LDS R34, [R39.X4+0x7c00] ;  /* 0x007c000027227984 */ /* 0x000f620000004800 */
[----:B------:R-:W-:Y:S01]  /*0b80*/  FMUL.FTZ R13, R13, c[0x0][0x1b8] ;  /* 0x00006e000d0d7a20 */ /* 0x000fe20000410000 */
[----:B------:R-:W-:Y:S01]  /*0b90*/  F2FP.PACK_AB R14, R21, R14 ;  /* 0x0000000e150e723e */ /* 0x000fe200000000ff */
[----:B0-----:R-:W-:-:S03]  /*0ba0*/  FMUL.FTZ R11, R11, c[0x0][0x1b8] ;  /* 0x00006e000b0b7a20 */ /* 0x001fc60000410000 */
[----:B------:R-:W-:Y:S01]  /*0bb0*/  F2FP.PACK_AB R13, R28, R13 ;  /* 0x0000000d1c0d723e */ /* 0x000fe200000000ff */
[----:B-1----:R-:W-:Y:S02]  /*0bc0*/  FMUL.FTZ R18, R17, c[0x0][0x1b8] ;  /* 0x00006e0011127a20 */ /* 0x002fe40000410000 */
[----:B------:R-:W-:Y:S02]  /*0bd0*/  IMAD R17, R2, c[0x0][0x1b0], RZ ;  /* 0x00006c0002117a24 */ /* 0x000fe400078e02ff */
[----:B--2---:R-:W-:Y:S01]  /*0be0*/  FMUL.FTZ R5, R5, c[0x0][0x1b8] ;  /* 0x00006e0005057a20 */ /* 0x004fe20000410000 */
[----:B------:R-:W-:Y:S01]  /*0bf0*/  F2FP.PACK_AB R18, R18, R11 ;  /* 0x0000000b1212723e */ /* 0x000fe200000000ff */
[----:B------:R-:W-:Y:S02]  /*0c00*/  IMAD R17, R36, c[0x0][0x1b4], R17 ;  /* 0x00006d0024117a24 */ /* 0x000fe400078e0211 */
[----:B---3--:R-:W-:Y:S02]  /*0c10*/  FMUL.FTZ R16, R16, c[0x0][0x1b8] ;  /* 0x00006e0010107a20 */ /* 0x008fe40000410000 */
[----:B----4-:R-:W-:-:S03]  /*0c20*/  FMUL.FTZ R7, R7, c[0x0][0x1b8] ;  /* 0x00006e0007077a20 */ /* 0x010fc60000410000 */
[----:B------:R-:W-:Y:S02]  /*0c30*/  F2FP.PACK_AB R5, R16, R5 ;  /* 0x000000051005723e */ /* 0x000fe400000000ff */
[----:B------:R-:W-:Y:S01]  /*0c40*/  IADD3 R16, R43, 0x10, RZ ;  /* 0x000000102b107810 */ /* 0x000fe20007ffe0ff */
[----:B-----5:R-:W-:Y:S01]  /*0c50*/  FMUL.FTZ R12, R15, c[0x0][0x1b8] ;  /* 0x00006e000f0c7a20 */ /* 0x020fe20000410000 */
[----:B------:R-:W-:Y:S02]  /*0c60*/  SHF.L.U32 R15, R8, 0x1, RZ ;  /* 0x00000001080f7819 */ /* 0x000fe400000006ff */
[----:B------:R-:W-:Y:S01]  /*0c70*/  ISETP.GE.OR P3, PT, R16, R41, P0 ;  /* 0x000000291000720c */ /* 0x000fe20000766670 */
[----:B------:R-:W-:Y:S01]  /*0c80*/  FMUL.FTZ R10, R10, c[0x0][0x1b8] ;  /* 0x00006e000a0a7a20 */ /* 0x000fe20000410000 */
[----:B------:R-:W-:Y:S01]  /*0c90*/  F2FP.PACK_AB R12, R12, R7 ;  /* 0x000000070c0c723e */ /* 0x000fe200000000ff */
[----:B------:R-:W-:Y:S01]  /*0ca0*/  STS [R15+0x8000], R35 ;  /* 0x008000230f007388 */ /* 0x000fe20000000800 */
[----:B------:R-:W-:-:S02]  /*0cb0*/  IMAD.SHL.U32 R7, R6, 0x2, RZ ;  /* 0x0000000206077824 */ /* 0x000fc400078e00ff */
[----:B------:R-:W-:Y:S01]  /*0cc0*/  FMUL.FTZ R33, R33, c[0x0][0x1b8] ;  /* 0x00006e0021217a20 */ /* 0x000fe20000410000 */
[----:B------:R-:W-:Y:S01]  /*0cd0*/  STS [R15+0x8100], R40 ;  /* 0x008100280f007388 */ /* 0x000fe20000000800 */
[----:B------:R-:W-:-:S03]  /*0ce0*/  FMUL.FTZ R32, R32, c[0x0][0x1b8] ;  /* 0x00006e0020207a20 */ /* 0x000fc60000410000 */
[----:B------:R-:W-:Y:S01]  /*0cf0*/  F2FP.PACK_AB R33, R33, R10 ;  /* 0x0000000a2121723e */ /* 0x000fe200000000ff */
[----:B------:R-:W-:Y:S01]  /*0d00*/  STS [R15+0x9000], R24 ;  /* 0x009000180f007388 */ /* 0x000fe20000000800 */
[----:B------:R-:W-:-:S03]  /*0d10*/  FMUL.FTZ R9, R34, c[0x0][0x1b8] ;  /* 0x00006e0022097a20 */ /* 0x000fc60000410000 */
[----:B------:R-:W-:Y:S02]  /*0d20*/  STS [R15+0x9100], R25 ;  /* 0x009100190f007388 */ /* 0x000fe40000000800 */
[----:B------:R-:W-:Y:S02]  /*0d30*/  F2FP.PACK_AB R32, R9, R32 ;  /* 0x000000200920723e */ /* 0x000fe400000000ff */
        /* <DEDUP_REMOVED lines=8> */
[----:B0-----:R-:W-:-:S03]  /*0dc0*/  IADD3 R13, R43, 0x8, RZ ;  /* 0x000000082b0d7810 */ /* 0x001fc60007ffe0ff */
[----:B------:R-:W-:Y:S01]  /*0dd0*/  STS [R15+0xa200], R19 ;  /* 0x00a200130f007388 */ /* 0x000fe20000000800 */
[----:B-1----:R-:W-:-:S03]  /*0de0*/  SHF.R.S32.HI R5, RZ, 0x1f, R4 ;  /* 0x0000001fff057819 */ /* 0x002fc60000011404 */
[----:B------:R-:W-:Y:S01]  /*0df0*/  STS [R15+0xa300], R18 ;  /* 0x00a300120f007388 */ /* 0x000fe20000000800 */
[----:B------:R-:W-:Y:S02]  /*0e00*/  ISETP.GE.OR P2, PT, R13, R41, P0 ;  /* 0x000000290d00720c */ /* 0x000fe40000746670 */
[----:B--2---:R-:W-:Y:S01]  /*0e10*/  CS2R R12, SRZ ;  /* 0x00000000000c7805 */ /* 0x004fe2000001ff00 */
[----:B------:R-:W-:Y:S01]  /*0e20*/  STS [R15+0xb200], R33 ;  /* 0x00b200210f007388 */ /* 0x000fe20000000800 */
[--C-:B------:R-:W-:Y:S01]  /*0e30*/  @P1 SHF.R.S32.HI R13, RZ, 0x1f, R38.reuse ;  /* 0x0000001fff0d1819 */ /* 0x100fe20000011426 */
[----:B------:R-:W-:Y:S02]  /*0e40*/  @P1 IMAD.MOV.U32 R12, RZ, RZ, R38 ;  /* 0x000000ffff0c1224 */ /* 0x000fe400078e0026 */
[----:B------:R0:W-:Y:S04]  /*0e50*/  STS [R15+0xb300], R32 ;  /* 0x00b300200f007388 */ /* 0x0001e80000000800 */
[----:B------:R-:W-:Y:S01]  /*0e60*/  BAR.SYNC.DEFER_BLOCKING 0x0 ;  /* 0x0000000000007b1d */ /* 0x000fe20000010000 */
[----:B0-----:R-:W-:Y:S01]  /*0e70*/  IMAD.WIDE.U32 R14, R0, c[0x0][0x1a8], R4 ;  /* 0x00006a00000e7a25 */ /* 0x001fe200078e0004 */
[----:B------:R-:W-:-:S02]  /*0e80*/  IADD3 R0, R43, 0x18, RZ ;  /* 0x000000182b007810 */ /* 0x000fc40007ffe0ff */
[----:B------:R-:W-:Y:S01]  /*0e90*/  IADD3 R4, P4, R43, R12, RZ ;  /* 0x0000000c2b047210 */ /* 0x000fe20007f9e0ff */
[----:B------:R-:W-:Y:S01]  /*0ea0*/  IMAD.IADD R15, R15, 0x1, R37 ;  /* 0x000000010f0f7824 */ /* 0x000fe200078e0225 */
[-C--:B------:R-:W-:Y:S02]  /*0eb0*/  ISETP.GE.OR P1, PT, R0, R41.reuse, P0 ;  /* 0x000000290000720c */ /* 0x080fe40000726670 */
[C---:B------:R-:W-:Y:S01]  /*0ec0*/  ISETP.GE.OR P0, PT, R43.reuse, R41, P0 ;  /* 0x000000292b00720c */ /* 0x040fe20000706670 */
[----:B------:R-:W-:Y:S01]  /*0ed0*/  IMAD.WIDE.U32 R36, R36, c[0x0][0x1b0], R14 ;  /* 0x00006c0024247a25 */ /* 0x000fe200078e000e */
[----:B------:R-:W-:Y:S02]  /*0ee0*/  LEA.HI.X.SX32 R5, R43, R13, 0x1, P4 ;  /* 0x0000000d2b057211 */ /* 0x000fe400020f0eff */
[----:B------:R-:W-:-:S03]  /*0ef0*/  LEA R12, R6, 0x8000, 0x1 ;  /* 0x00008000060c7811 */ /* 0x000fc600078e08ff */
[----:B------:R-:W-:Y:S01]  /*0f00*/  IMAD.WIDE R2, R3, 0x20, R4 ;  /* 0x0000002003027825 */ /* 0x000fe200078e0204 */
[----:B------:R0:W1:Y:S03]  /*0f10*/  LDS.128 R8, [R7+0x8300] ;  /* 0x0083000007087984 */ /* 0x0000660000000c00 */
[----:B------:R-:W-:Y:S02]  /*0f20*/  IMAD.IADD R5, R37, 0x1, R17 ;  /* 0x0000000125057824 */ /* 0x000fe400078e0211 */
[----:B------:R-:W-:Y:S05]  /*0f30*/  @P0 BRA `(.L_x_519) ;  /* 0x0000009000000947 */ /* 0x000fea0003800000 */
[----:B------:R-:W2:Y:S01]  /*0f40*/  LDS.128 R12, [R12] ;  /* 0x000000000c0c7984 */ /* 0x000ea20000000c00 */
[----:B------:R-:W-:Y:S01]  /*0f50*/  MOV R4, R36 ;  /* 0x0000002400047202 */ /* 0x000fe20000000f00 */
[----:B------:R-:W-:-:S04]  /*0f60*/  IMAD R19, R3, c[0x0][0x1a0], RZ ;  /* 0x0000680003137a24 */ /* 0x000fc800078e02ff */
[----:B------:R-:W-:-:S04]  /*0f70*/  IMAD.WIDE.U32 R16, R2, c[0x0][0x1a0], R4 ;  /* 0x0000680002107a25 */ /* 0x000fc800078e0004 */
[----:B------:R-:W-:Y:S01]  /*0f80*/  IMAD R19, R2, c[0x0][0x1a4], R19 ;  /* 0x0000690002137a24 */ /* 0x000fe200078e0213 */
[----:B------:R-:W-:-:S03]  /*0f90*/  LEA R18, P0, R16, c[0x0][0x188], 0x1 ;  /* 0x0000620010127a11 */ /* 0x000fc600078008ff */
[----:B------:R-:W-:-:S05]  /*0fa0*/  IMAD.IADD R17, R17, 0x1, R19 ;  /* 0x0000000111117824 */ /* 0x000fca00078e0213 */
[----:B------:R-:W-:-:S05]  /*0fb0*/  LEA.HI.X R19, R16, c[0x0][0x18c], R17, 0x1, P0 ;  /* 0x0000630010137a11 */ /* 0x000fca00000f0c11 */
[----:B--2---:R2:W-:Y:S02]  /*0fc0*/  STG.E.128 [R18.64], R12 ;  /* 0x0000000c12007986 */ /* 0x0045e4000c101d04 */
.L_x_519:
[----:B------:R-:W-:Y:S05]  /*0fd0*/  BSYNC B0 ;  /* 0x0000000000007941 */ /* 0x000fea0003800000 */
.L_x_518:
[----:B--2---:R2:W3:Y:S01]  /*0fe0*/  LDS.128 R12, [R7+0x8100] ;  /* 0x00810000070c7984 */ /* 0x0044e20000000c00 */
[----:B------:R-:W-:Y:S01]  /*0ff0*/  BSSY B0, `(.L_x_520) ;  /* 0x000000d000007945 */ /* 0x000fe20003800000 */
[----:B------:R-:W-:Y:S05]  /*1000*/  @P2 BRA `(.L_x_521) ;  /* 0x000000b000002947 */ /* 0x000fea0003800000 */
[----:B------:R-:W-:Y:S01]  /*1010*/  IADD3 R19, P0, R2, 0x8, RZ ;  /* 0x0000000802137810 */ /* 0x000fe20007f1e0ff */
[----:B------:R-:W-:Y:S02]  /*1020*/  IMAD.MOV.U32 R16, RZ, RZ, R36 ;  /* 0x000000ffff107224 */ /* 0x000fe400078e0024 */
[----:B------:R-:W-:Y:S02]  /*1030*/  IMAD.MOV.U32 R17, RZ, RZ, R5 ;  /* 0x000000ffff117224 */ /* 0x000fe400078e0005 */
[----:B------:R-:W-:Y:S02]  /*1040*/  IMAD.X R0, RZ, RZ, R3, P0 ;  /* 0x000000ffff007224 */ /* 0x000fe400000e0603 */
[----:B------:R-:W-:-:S04]  /*1050*/  IMAD.WIDE.U32 R16, R19, c[0x0][0x1a0], R16 ;  /* 0x0000680013107a25 */ /* 0x000fc800078e0010 */
[----:B------:R-:W-:Y:S01]  /*1060*/  IMAD R0, R0, c[0x0][0x1a0], RZ ;  /* 0x0000680000007a24 */ /* 0x000fe200078e02ff */
[----:B------:R-:W-:-:S03]  /*1070*/  LEA R18, P0, R16, c[0x0][0x188], 0x1 ;  /* 0x0000620010127a11 */ /* 0x000fc600078008ff */
[----:B------:R-:W-:-:S05]  /*1080*/  IMAD R19, R19, c[0x0][0x1a4], R0 ;  /* 0x0000690013137a24 */ /* 0x000fca00078e0200 */
[----:B------:R-:W-:-:S04]  /*1090*/  IADD3 R17, R17, R19, RZ ;  /* 0x0000001311117210 */ /* 0x000fc80007ffe0ff */
[----:B------:R-:W-:-:S05]  /*10a0*/  LEA.HI.X R19, R16, c[0x0][0x18c], R17, 0x1, P0 ;  /* 0x0000630010137a11 */ /* 0x000fca00000f0c11 */
[----:B---3--:R3:W-:Y:S02]  /*10b0*/  STG.E.128 [R18.64], R12 ;  /* 0x0000000c12007986 */ /* 0x0087e4000c101d04 */
.L_x_521:
[----:B------:R-:W-:Y:S05]  /*10c0*/  BSYNC B0 ;  /* 0x0000000000007941 */ /* 0x000fea0003800000 */
.L_x_520:
[----:B---3--:R3:W4:Y:S01]  /*10d0*/  LDS.128 R12, [R7+0x8200] ;  /* 0x00820000070c7984 */ /* 0x0087220000000c00 */
[----:B------:R-:W-:Y:S01]  /*10e0*/  BSSY B0, `(.L_x_522) ;  /* 0x000000d000007945 */ /* 0x000fe20003800000 */
[----:B------:R-:W-:Y:S05]  /*10f0*/  @P3 BRA `(.L_x_523) ;  /* 0x000000b000003947 */ /* 0x000fea0003800000 */
[----:B------:R-:W-:Y:S01]  /*1100*/  IADD3 R17, P0, R2, 0x10, RZ ;  /* 0x0000001002117810 */ /* 0x000fe20007f1e0ff */
[----:B------:R-:W-:Y:S02]  /*1110*/  IMAD.MOV.U32 R6, RZ, RZ, R36 ;  /* 0x000000ffff067224 */ /* 0x000fe400078e0024 */
[----:B0-23--:R-:W-:Y:S02]  /*1120*/  IMAD.MOV.U32 R7, RZ, RZ, R5 ;  /* 0x000000ffff077224 */ /* 0x00dfe400078e0005 */
[----:B------:R-:W-:Y:S02]  /*1130*/  IMAD.X R0, RZ, RZ, R3, P0 ;  /* 0x000000ffff007224 */ /* 0x000fe400000e0603 */
[----:B------:R-:W-:-:S04]  /*1140*/  IMAD.WIDE.U32 R6, R17, c[0x0][0x1a0], R6 ;  /* 0x0000680011067a25 */ /* 0x000fc800078e0006 */
[----:B------:R-:W-:Y:S01]  /*1150*/  IMAD R0, R0, c[0x0][0x1a0], RZ ;  /* 0x0000680000007a24 */ /* 0x000fe200078e02ff */
[----:B------:R-:W-:-:S03]  /*1160*/  LEA R16, P0, R6, c[0x0][0x188], 0x1 ;  /* 0x0000620006107a11 */ /* 0x000fc600078008ff */
[----:B------:R-:W-:-:S04]  /*1170*/  IMAD R17, R17, c[0x0][0x1a4], R0 ;  /* 0x0000690011117a24 */ /* 0x000fc800078e0200 */
[----:B------:R-:W-:-:S05]  /*1180*/  IMAD.IADD R7, R7, 0x1, R17 ;  /* 0x0000000107077824 */ /* 0x000fca00078e0211 */
[----:B------:R-:W-:-:S05]  /*1190*/  LEA.HI.X R17, R6, c[0x0][0x18c], R7, 0x1, P0 ;  /* 0x0000630006117a11 */ /* 0x000fca00000f0c07 */
[----:B----4-:R0:W-:Y:S02]  /*11a0*/  STG.E.128 [R16.64], R12 ;  /* 0x0000000c10007986 */ /* 0x0101e4000c101d04 */
.L_x_523:
[----:B------:R-:W-:Y:S05]  /*11b0*/  BSYNC B0 ;  /* 0x0000000000007941 */ /* 0x000fea0003800000 */
.L_x_522:
[----:B------:R-:W-:Y:S05]  /*11c0*/  @P1 EXIT ;  /* 0x000000000000194d */ /* 0x000fea0003800000 */
[----:B0-23--:R-:W-:-:S04]  /*11d0*/  IADD3 R7, P0, R2, 0x18, RZ ;  /* 0x0000001802077810 */ /* 0x00dfc80007f1e0ff */
[----:B------:R-:W-:Y:S01]  /*11e0*/  IADD3.X R2, RZ, R3, RZ, P0, !PT ;  /* 0x00000003ff027210 */ /* 0x000fe200007fe4ff */
[----:B------:R-:W-:-:S04]  /*11f0*/  IMAD.MOV.U32 R3, RZ, RZ, R5 ;  /* 0x000000ffff037224 */ /* 0x000fc800078e0005 */
[----:B------:R-:W-:Y:S02]  /*1200*/  IMAD R0, R2, c[0x0][0x1a0], RZ ;  /* 0x0000680002007a24 */ /* 0x000fe400078e02ff */
[----:B------:R-:W-:-:S04]  /*1210*/  IMAD.MOV.U32 R2, RZ, RZ, R36 ;  /* 0x000000ffff027224 */ /* 0x000fc800078e0024 */
[----:B------:R-:W-:-:S04]  /*1220*/  IMAD.WIDE.U32 R2, R7, c[0x0][0x1a0], R2 ;  /* 0x0000680007027a25 */ /* 0x000fc800078e0002 */
[----:B------:R-:W-:Y:S01]  /*1230*/  IMAD R7, R7, c[0x0][0x1a4], R0 ;  /* 0x0000690007077a24 */ /* 0x000fe200078e0200 */
[----:B------:R-:W-:-:S03]  /*1240*/  LEA R4, P0, R2, c[0x0][0x188], 0x1 ;  /* 0x0000620002047a11 */ /* 0x000fc600078008ff */
[----:B------:R-:W-:-:S05]  /*1250*/  IMAD.IADD R3, R3, 0x1, R7 ;  /* 0x0000000103037824 */ /* 0x000fca00078e0207 */
[----:B------:R-:W-:-:S05]  /*1260*/  LEA.HI.X R5, R2, c[0x0][0x18c], R3, 0x1, P0 ;  /* 0x0000630002057a11 */ /* 0x000fca00000f0c03 */
[----:B-1----:R-:W-:Y:S01]  /*1270*/  STG.E.128 [R4.64], R8 ;  /* 0x0000000804007986 */ /* 0x002fe2000c101d04 */
[----:B------:R-:W-:Y:S05]  /*1280*/  EXIT ;  /* 0x000000000000794d */ /* 0x000fea0003800000 */
.L_x_524:
        /* <DEDUP_REMOVED lines=15> */
.L_x_1158:


//--------------------- .text._ZN7cutlass13device_kernelIN5flash19enable_sm80_to_sm89INS1_16FlashAttnBwdSm80INS1_25CollectiveMainloopBwdSm80ILi1ELi1EN4cute5tupleIJNS5_1CILi32EEENS7_ILi64EEENS7_ILi256EEEEEENS_6half_tEfNS_4arch4Sm80ELb1ELb0ELb1ELb1ELb0ELb0ELb0ELb0ELi2ELi2ELi2ELi1ELb1EEENS1_24CollectiveEpilogueBwdGQAISB_fSE_Li256ELb1ELb0EEENS1_25SingleTileBwdLPTSchedulerILb1ELi64ELb0EEEEEEEEEvNT_6ParamsE --------------------------
	.section	.text._ZN7cutlass13device_kernelIN5flash19enable_sm80_to_sm89INS1_16FlashAttnBwdSm80INS1_25CollectiveMainloopBwdSm80ILi1ELi1EN4cute5tupleIJNS5_1CILi32EEENS7_ILi64EEENS7_ILi256EEEEEENS_6half_tEfNS_4arch4Sm80ELb1ELb0ELb1ELb1ELb0ELb0ELb0ELb0ELi2ELi2ELi2ELi1ELb1EEENS1_24CollectiveEpilogueBwdGQAISB_fSE_Li256ELb1ELb0EEENS1_25SingleTileBwdLPTSchedulerILb1ELi64ELb0EEEEEEEEEvNT_6ParamsE,"ax",@progbits
	.sectioninfo	@"SHI_REGISTERS=255"
	.align	128
.text._ZN7cutlass13device_kernelIN5flash19enable_sm80_to_sm89INS1_16FlashAttnBwdSm80INS1_25CollectiveMainloopBwdSm80ILi1ELi1EN4cute5tupleIJNS5_1CILi32EEENS7_ILi64EEENS7_ILi256EEEEEENS_6half_tEfNS_4arch4Sm80ELb1ELb0ELb1ELb1ELb0ELb0ELb0ELb0ELi2ELi2ELi2ELi1ELb1EEENS1_24CollectiveEpilogueBwdGQAISB_fSE_Li256ELb1ELb0EEENS1_25SingleTileBwdLPTSchedulerILb1ELi64ELb0EEEEEEEEEvNT_6ParamsE:
        .type           _ZN7cutlass13device_kernelIN5flash19enable_sm80_to_sm89INS1_16FlashAttnBwdSm80INS1_25CollectiveMainloopBwdSm80ILi1ELi1EN4cute5tupleIJNS5_1CILi32EEENS7_ILi64EEENS7_ILi256EEEEEENS_6half_tEfNS_4arch4Sm80ELb1ELb0ELb1ELb1ELb0ELb0ELb0ELb0ELi2ELi2ELi2ELi1ELb1EEENS1_24CollectiveEpilogueBwdGQAISB_fSE_Li256ELb1ELb0EEENS1_25SingleTileBwdLPTSchedulerILb1ELi64ELb0EEEEEEEEEvNT_6ParamsE,@function
        .size           _ZN7cutlass13device_kernelIN5flash19enable_sm80_to_sm89INS1_16FlashAttnBwdSm80INS1_25CollectiveMainloopBwdSm80ILi1ELi1EN4cute5tupleIJNS5_1CILi32EEENS7_ILi64EEENS7_ILi256EEEEEENS_6half_tEfNS_4arch4Sm80ELb1ELb0ELb1ELb1ELb0ELb0ELb0ELb0ELi2ELi2ELi2ELi1ELb1EEENS1_24CollectiveEpilogueBwdGQAISB_fSE_Li256ELb1ELb0EEENS1_25SingleTileBwdLPTSchedulerILb1ELi64ELb0EEEEEEEEEvNT_6ParamsE,(.L_x_1159 - _ZN7cutlass13device_kernelIN5flash19enable_sm80_to_sm89INS1_16FlashAttnBwdSm80INS1_25CollectiveMainloopBwdSm80ILi1ELi1EN4cute5tupleIJNS5_1CILi32EEENS7_ILi64EEENS7_ILi256EEEEEENS_6half_tEfNS_4arch4Sm80ELb1ELb0ELb1ELb1ELb0ELb0ELb0ELb0ELi2ELi2ELi2ELi1ELb1EEENS1_24CollectiveEpilogueBwdGQAISB_fSE_Li256ELb1ELb0EEENS1_25SingleTileBwdLPTSchedulerILb1ELi64ELb0EEEEEEEEEvNT_6ParamsE)
        .other          _ZN7cutlass13device_kernelIN5flash19enable_sm80_to_sm89INS1_16FlashAttnBwdSm80INS1_25CollectiveMainloopBwdSm80ILi1ELi1EN4cute5tupleIJNS5_1CILi32EEENS7_ILi64EEENS7_ILi256EEEEEENS_6half_tEfNS_4arch4Sm80ELb1ELb0ELb1ELb1ELb0ELb0ELb0ELb0ELi2ELi2ELi2ELi1ELb1EEENS1_24CollectiveEpilogueBwdGQAISB_fSE_Li256ELb1ELb0EEENS1_25SingleTileBwdLPTSchedulerILb1ELi64ELb0EEEEEEEEEvNT_6ParamsE,@"STO_CUDA_ENTRY STV_DEFAULT"
_ZN7cutlass13device_kernelIN5flash19enable_sm80_to_sm89INS1_16FlashAttnBwdSm80INS1_25CollectiveMainloopBwdSm80ILi1ELi1EN4cute5tupleIJNS5_1CILi32EEENS7_ILi64EEENS7_ILi256EEEEEENS_6half_tEfNS_4arch4Sm80ELb1ELb0ELb1ELb1ELb0ELb0ELb0ELb0ELi2ELi2ELi2ELi1ELb1EEENS1_24CollectiveEpilogueBwdGQAISB_fSE_Li256ELb1ELb0EEENS1_25SingleTileBwdLPTSchedulerILb1ELi64ELb0EEEEEEEEEvNT_6ParamsE:
        /* <DEDUP_REMOVED lines=31> */
.L_x_526:
        /* <DEDUP_REMOVED lines=8> */
.L_x_527:
        /* <DEDUP_REMOVED lines=8> */
[----:B------:R-:W-:Y:S02]  /*02f0*/  UMOV UR7, UR5 ;  /* 0x0000000500077c82 */ /* 0x000fe40008000000 */
        /* <DEDUP_REMOVED lines=12> */
.L_x_528:
        /* <DEDUP_REMOVED lines=14> */
.L_x_530:
[----:B------:R-:W-:Y:S02]  /*04a0*/  ULDC UR5, c[0x0][0x3dc] ;  /* 0x0000f70000057ab9 */ /* 0x000fe40000000800 */
.L_x_529:
[----:B------:R-:W-:-:S04]  /*04b0*/  UIADD3 UR5, UR5, 0x3f, URZ ;  /* 0x0000003f05057890 */ /* 0x000fc8000fffe03f */
[----:B------:R-:W-:-:S04]  /*04c0*/  USHF.R.S32.HI UR4, URZ, 0x1f, UR5 ;  /* 0x0000001f3f047899 */ /* 0x000fc80008011405 */
[----:B------:R-:W-:-:S04]  /*04d0*/  ULEA.HI UR4, UR4, UR5, URZ, 0x6 ;  /* 0x0000000504047291 */ /* 0x000fc8000f8f303f */
[----:B------:R-:W-:-:S04]  /*04e0*/  USHF.R.S32.HI UR4, URZ, 0x6, UR4 ;  /* 0x000000063f047899 */ /* 0x000fc80008011404 */
[----:B------:R-:W-:-:S04]  /*04f0*/  UISETP.GE.AND UP0, UPT, UR15, UR4, UPT ;  /* 0x000000040f00728c */ /* 0x000fc8000bf06270 */
[----:B------:R-:W-:-:S06]  /*0500*/  USEL UR7, UR7, 0xffffffff, !UP0 ;  /* 0xffffffff07077887 */ /* 0x000fcc000c000000 */
[----:B------:R-:W-:-:S05]  /*0510*/  MOV R0, UR7 ;  /* 0x0000000700007c02 */ /* 0x000fca0008000f00 */
[----:B------:R1:W-:Y:S01]  /*0520*/  STL [R1+0xb4], R0 ;  /* 0x0000b40001007387 */ /* 0x0003e20000100800 */
[----:B------:R-:W-:Y:S05]  /*0530*/  BRA `(.L_x_531) ;  /* 0x000004a000007947 */ /* 0x000fea0003800000 */
.L_x_525:
        /* <DEDUP_REMOVED lines=22> */
.L_x_532:
        /* <DEDUP_REMOVED lines=8> */
.L_x_533:
        /* <DEDUP_REMOVED lines=21> */
.L_x_534:
        /* <DEDUP_REMOVED lines=14> */
.L_x_536:
[----:B------:R-:W-:Y:S02]  /*0950*/  ULDC UR5, c[0x0][0x3dc] ;  /* 0x0000f70000057ab9 */ /* 0x000fe40000000800 */
.L_x_535:
[----:B------:R-:W-:-:S04]  /*0960*/  UIADD3 UR5, UR5, 0x3f, URZ ;  /* 0x0000003f05057890 */ /* 0x000fc8000fffe03f */
[----:B------:R-:W-:-:S04]  /*0970*/  USHF.R.S32.HI UR4, URZ, 0x1f, UR5 ;  /* 0x0000001f3f047899 */ /* 0x000fc80008011405 */
[----:B------:R-:W-:-:S04]  /*0980*/  ULEA.HI UR4, UR4, UR5, URZ, 0x6 ;  /* 0x0000000504047291 */ /* 0x000fc8000f8f303f */
[----:B------:R-:W-:-:S04]  /*0990*/  USHF.R.S32.HI UR4, URZ, 0x6, UR4 ;  /* 0x000000063f047899 */ /* 0x000fc80008011404 */
[----:B------:R-:W-:-:S04]  /*09a0*/  UISETP.GE.AND UP0, UPT, UR15, UR4, UPT ;  /* 0x000000040f00728c */ /* 0x000fc8000bf06270 */
[----:B------:R-:W-:-:S06]  /*09b0*/  USEL UR7, UR7, 0xffffffff, !UP0 ;  /* 0xffffffff07077887 */ /* 0x000fcc000c000000 */
[----:B------:R-:W-:-:S05]  /*09c0*/  MOV R0, UR7 ;  /* 0x0000000700007c02 */ /* 0x000fca0008000f00 */
[----:B------:R1:W-:Y:S02]  /*09d0*/  STL [R1+0xb4], R0 ;  /* 0x0000b40001007387 */ /* 0x0003e40000100800 */
.L_x_531:
[----:B------:R-:W2:Y:S02]  /*09e0*/  LDL R148, [R1+0xb4] ;  /* 0x0000b40001947983 */ /* 0x000ea40000100800 */
[----:B--2---:R-:W-:-:S13]  /*09f0*/  ISETP.GE.AND P0, PT, R148, RZ, PT ;  /* 0x000000ff9400720c */ /* 0x004fda0003f06270 */
[----:B------:R-:W-:Y:S05]  /*0a00*/  @!P0 EXIT ;  /* 0x000000000000894d */ /* 0x000fea0003800000 */
[----:B------:R-:W-:Y:S01]  /*0a10*/  ISETP.NE.U32.AND P0, PT, RZ, c[0x0][0x2d8], PT ;  /* 0x0000b600ff007a0c */ /* 0x000fe20003f05070 */
[----:B------:R-:W-:Y:S01]  /*0a20*/  IMAD.MOV.U32 R13, RZ, RZ, 0x4 ;  /* 0x00000004ff0d7424 */ /* 0x000fe200078e00ff */
[----:B------:R-:W-:Y:S02]  /*0a30*/  ISETP.NE.U32.AND P2, PT, RZ, c[0x0][0x2c8], PT ;  /* 0x0000b200ff007a0c */ /* 0x000fe40003f45070 */
[----:B------:R-:W-:Y:S01]  /*0a40*/  ISETP.NE.AND.EX P0, PT, RZ, c[0x0][0x2dc], PT, P0 ;  /* 0x0000b700ff007a0c */ /* 0x000fe20003f05300 */
[----:B------:R-:W-:Y:S01]  /*0a50*/  IMAD.WIDE R4, R148, R13, c[0x0][0x2c8] ;  /* 0x0000b20094047625 */ /* 0x000fe200078e020d */
[----:B------:R-:W-:Y:S02]  /*0a60*/  ISETP.NE.AND.EX P2, PT, RZ, c[0x0][0x2cc], PT, P2 ;  /* 0x0000b300ff007a0c */ /* 0x000fe40003f45320 */
[----:B------:R-:W-:-:S04]  /*0a70*/  ISETP.NE.U32.AND P5, PT, RZ, c[0x0][0x2d0], PT ;  /* 0x0000b400ff007a0c */ /* 0x000fc80003fa5070 */
[----:B------:R-:W-:-:S05]  /*0a80*/  ISETP.NE.AND.EX P5, PT, RZ, c[0x0][0x2d4], PT, P5 ;  /* 0x0000b500ff007a0c */ /* 0x000fca0003fa5350 */
[CC--:B------:R-:W-:Y:S02]  /*0a90*/  @P0 IMAD.WIDE R2, R148.reuse, R13.reuse, c[0x0][0x2d8] ;  /* 0x0000b60094020625 */ /* 0x0c0fe400078e020d */
[----:B-1----:R-:W2:Y:S04]  /*0aa0*/  @P2 LDG.E R0, [R4.64] ;  /* 0x0000001004002981 */ /* 0x002ea8000c1e1900 */
        /* <DEDUP_REMOVED lines=9> */
[----:B---3--:R1:W2:Y:S04]  /*0b40*/  @P0 R2UR UR13, R8 ;  /* 0x00000000080d03c2 */ /* 0x0082a800000e0000 */
[----:B-1----:R-:W-:-:S04]  /*0b50*/  @P2 SHF.R.S32.HI R8, RZ, 0x1f, R0 ;  /* 0x0000001fff082819 */ /* 0x002fc80000011400 */
[----:B------:R-:W-:Y:S02]  /*0b60*/  @P2 LEA.HI R0, R8, R0, RZ, 0x5 ;  /* 0x0000000008002211 */ /* 0x000fe400078f28ff */
[----:B------:R-:W-:Y:S01]  /*0b70*/  CS2R R8, SRZ ;  /* 0x0000000000087805 */ /* 0x000fe2000001ff00 */
[--C-:B-----5:R-:W-:Y:S01]  /*0b80*/  @P5 SHF.R.S32.HI R11, RZ, 0x1f, R6.reuse ;  /* 0x0000001fff0b5819 */ /* 0x120fe20000011406 */
[--C-:B----4-:R-:W-:Y:S01]  /*0b90*/  @P2 IMAD.MOV.U32 R8, RZ, RZ, R7.reuse ;  /* 0x000000ffff082224 */ /* 0x110fe200078e0007 */
[----:B------:R-:W-:Y:S01]  /*0ba0*/  @P2 SHF.R.S32.HI R9, RZ, 0x1f, R7 ;  /* 0x0000001fff092819 */ /* 0x000fe20000011407 */
[----:B------:R-:W-:Y:S01]  /*0bb0*/  @P5 IMAD.MOV.U32 R10, RZ, RZ, R6 ;  /* 0x000000ffff0a5224 */ /* 0x000fe200078e0006 */
[----:B------:R-:W-:Y:S01]  /*0bc0*/  @P2 LOP3.LUT R12, R0, 0xffffffe0, RZ, 0xc0, !PT ;  /* 0xffffffe0000c2812 */ /* 0x000fe200078ec0ff */
[----:B--2---:R-:W-:Y:S05]  /*0bd0*/  @P0 BRA `(.L_x_537) ;  /* 0x0000006000000947 */ /* 0x004fea0003800000 */
[----:B------:R-:W-:Y:S05]  /*0be0*/  @!P2 BRA `(.L_x_537) ;  /* 0x000000500000a947 */ /* 0x000fea0003800000 */
[----:B------:R1:W2:Y:S04]  /*0bf0*/  LDG.E R0, [R4.64] ;  /* 0x0000001004007981 */ /* 0x0002a8000c1e1900 */
[----:B-1----:R-:W3:Y:S01]  /*0c00*/  LDG.E R4, [R4.64+0x4] ;  /* 0x0000041004047981 */ /* 0x002ee2000c1e1900 */
[----:B--2---:R-:W1:Y:S08]  /*0c10*/  R2UR UR13, R0 ;  /* 0x00000000000d73c2 */ /* 0x004e7000000e0000 */
[----:B---3--:R-:W1:Y:S02]  /*0c20*/  R2UR UR4, R4 ;  /* 0x00000000040473c2 */ /* 0x008e6400000e0000 */
[----:B-1----:R-:W-:-:S06]  /*0c30*/  UIADD3 UR13, -UR13, UR4, URZ ;  /* 0x000000040d0d7290 */ /* 0x002fcc000fffe13f */
.L_x_537:
[----:B------:R-:W-:-:S04]  /*0c40*/  ISETP.NE.U32.AND P0, PT, RZ, c[0x0][0x2e0], PT ;  /* 0x0000b800ff007a0c */ /* 0x000fc80003f05070 */
[----:B------:R-:W-:-:S13]  /*0c50*/  ISETP.NE.AND.EX P0, PT, RZ, c[0x0][0x2e4], PT, P0 ;  /* 0x0000b900ff007a0c */ /* 0x000fda0003f05300 */
[----:B------:R-:W-:Y:S05]  /*0c60*/  @!P0 BRA `(.L_x_538) ;  /* 0x0000004000008947 */ /* 0x000fea0003800000 */
[----:B------:R-:W-:-:S05]  /*0c70*/  IMAD.WIDE R2, R148, R13, c[0x0][0x2e0] ;  /* 0x0000b80094027625 */ /* 0x000fca00078e020d */
[----:B------:R-:W2:Y:S02]  /*0c80*/  LDG.E R0, [R2.64] ;  /* 0x0000001002007981 */ /* 0x000ea4000c1e1900 */
[----:B--2---:R1:W2:Y:S02]  /*0c90*/  R2UR UR12, R0 ;  /* 0x00000000000c73c2 */ /* 0x0042a400000e0000 */
[----:B-12---:R-:W-:Y:S05]  /*0ca0*/  BRA `(.L_x_539) ;  /* 0x0000006000007947 */ /* 0x006fea0003800000 */
.L_x_538:
[----:B------:R-:W-:Y:S05]  /*0cb0*/  @!P5 BRA `(.L_x_539) ;  /* 0x000000500000d947 */ /* 0x000fea0003800000 */
[----:B------:R1:W2:Y:S04]  /*0cc0*/  LDG.E R0, [R2.64] ;  /* 0x0000001002007981 */ /* 0x0002a8000c1e1900 */
[----:B-1----:R-:W3:Y:S01]  /*0cd0*/  LDG.E R2, [R2.64+0x4] ;  /* 0x0000041002027981 */ /* 0x002ee2000c1e1900 */
[----:B--2---:R-:W1:Y:S08]  /*0ce0*/  R2UR UR12, R0 ;  /* 0x00000000000c73c2 */ /* 0x004e7000000e0000 */
[----:B---3--:R-:W1:Y:S02]  /*0cf0*/  R2UR UR4, R2 ;  /* 0x00000000020473c2 */ /* 0x008e6400000e0000 */
[----:B-1----:R-:W-:-:S06]  /*0d00*/  UIADD3 UR12, -UR12, UR4, URZ ;  /* 0x000000040c0c7290 */ /* 0x002fcc000fffe13f */
.L_x_539:
        /* <DEDUP_REMOVED lines=81> */
[----:B------:R-:W-:Y:S01]  /*1220*/  SHF.R.S32.HI R37, RZ, 0x1f, R149 ;  /* 0x0000001fff257819 */ /* 0x000fe20000011495 */
[----:B------:R-:W-:Y:S01]  /*1230*/  IMAD.SHL.U32 R5, R149, 0x4, RZ ;  /* 0x0000000495057824 */ /* 0x000fe200078e00ff */
[----:B------:R-:W-:Y:S01]  /*1240*/  SHF.R.S32.HI R3, RZ, 0x1f, R12 ;  /* 0x0000001fff037819 */ /* 0x000fe2000001140c */
[----:B------:R-:W-:Y:S01]  /*1250*/  IMAD.SHL.U32 R0, R12, 0x100, RZ ;  /* 0x000001000c007824 */ /* 0x000fe200078e00ff */
[-C--:B------:R-:W-:Y:S01]  /*1260*/  LEA.HI R39, R37, R149.reuse, RZ, 0x3 ;  /* 0x0000009525277211 */ /* 0x080fe200078f18ff */
[----:B------:R-:W-:Y:S01]  /*1270*/  ULDC.64 UR4, c[0x0][0x248] ;  /* 0x0000920000047ab9 */ /* 0x000fe20000000a00 */
[----:B------:R-:W-:Y:S01]  /*1280*/  IADD3 R2, P3, R5, R12, RZ ;  /* 0x0000000c05027210 */ /* 0x000fe20007f7e0ff */
[----:B------:R-:W-:Y:S01]  /*1290*/  UISETP.NE.AND UP0, UPT, UR4, 0x1, UPT ;  /* 0x000000010400788c */ /* 0x000fe2000bf05270 */
[----:B------:R-:W-:Y:S01]  /*12a0*/  SHF.R.S32.HI R43, RZ, 0x3, R39 ;  /* 0x00000003ff2b7819 */ /* 0x000fe20000011427 */
[----:B------:R-:W-:Y:S01]  /*12b0*/  UIMAD.WIDE.U32 UR20, UR14, UR5, URZ ;  /* 0x000000050e1472a5 */ /* 0x000fe2000f8e003f */
[----:B------:R-:W-:Y:S01]  /*12c0*/  SHF.R.S32.HI R7, RZ, 0x1f, R149 ;  /* 0x0000001fff077819 */ /* 0x000fe20000011495 */
[----:B------:R-:W-:Y:S01]  /*12d0*/  ULDC UR4, c[0x0][0x250] ;  /* 0x0000940000047ab9 */ /* 0x000fe20000000800 */
[----:B------:R-:W-:Y:S01]  /*12e0*/  IADD3 R4, P1, R0, R149, RZ ;  /* 0x0000009500047210 */ /* 0x000fe20007f3e0ff */
[----:B------:R-:W-:Y:S01]  /*12f0*/  UMOV UR7, UR14 ;  /* 0x0000000e00077c82 */ /* 0x000fe20008000000 */
[----:B------:R-:W-:Y:S01]  /*1300*/  SHF.R.S32.HI R6, RZ, 0x1f, R43 ;  /* 0x0000001fff067819 */ /* 0x000fe2000001142b */
[----:B------:R-:W-:Y:S01]  /*1310*/  UIADD3 UR8, -UR9, UR12, URZ ;  /* 0x0000000c09087290 */ /* 0x000fe2000fffe13f */
[C---:B------:R-:W-:Y:S01]  /*1320*/  IADD3 R12, P4, R43.reuse, R8, RZ ;  /* 0x000000082b0c7210 */ /* 0x040fe20007f9e0ff */
[----:B------:R-:W-:Y:S01]  /*1330*/  USHF.R.S32.HI UR11, URZ, 0x1f, UR14 ;  /* 0x0000001f3f0b7899 */ /* 0x000fe2000801140e */
[----:B------:R-:W-:Y:S01]  /*1340*/  IADD3 R8, P0, R43, R10, RZ ;  /* 0x0000000a2b087210 */ /* 0x000fe20007f1e0ff */
[----:B------:R-:W-:Y:S01]  /*1350*/  @UP0 UMOV UR5, UR21 ;  /* 0x0000001500050c82 */ /* 0x000fe20008000000 */
[----:B------:R-:W-:Y:S01]  /*1360*/  LEA.HI.X.SX32 R3, R5, R3, 0x1, P3 ;  /* 0x0000000305037211 */ /* 0x000fe200018f0eff */
[----:B------:R-:W-:Y:S01]  /*1370*/  IMAD.X R19, R6, 0x1, R9, P4 ;  /* 0x0000000106137824 */ /* 0x000fe200020e0609 */
[----:B------:R-:W-:Y:S01]  /*1380*/  LEA.HI.X.SX32 R5, R0, R7, 0x1, P1 ;  /* 0x0000000700057211 */ /* 0x000fe200008f0eff */
[----:B------:R-:W-:Y:S01]  /*1390*/  IMAD.U32 R0, RZ, RZ, UR14 ;  /* 0x0000000eff007e24 */ /* 0x000fe2000f8e00ff */
[CC--:B------:R-:W-:Y:S01]  /*13a0*/  LEA.HI R41, R37.reuse, R149.reuse, RZ, 0x4 ;  /* 0x0000009525297211 */ /* 0x0c0fe200078f20ff */
[----:B------:R-:W-:Y:S01]  /*13b0*/  IMAD.X R9, R6, 0x1, R11, P0 ;  /* 0x0000000106097824 */ /* 0x000fe200000e060b */
[----:B------:R-:W-:Y:S01]  /*13c0*/  LEA.HI R28, R37, R149, RZ, 0x2 ;  /* 0x00000095251c7211 */ /* 0x000fe200078f10ff */
[----:B------:R-:W-:Y:S01]  /*13d0*/  IMAD.U32 R7, RZ, RZ, UR14 ;  /* 0x0000000eff077e24 */ /* 0x000fe2000f8e00ff */
[----:B------:R-:W-:Y:S01]  /*13e0*/  @UP0 USHF.R.U32.HI UR7, URZ, UR4, UR5 ;  /* 0x000000043f070299 */ /* 0x000fe20008011605 */
[----:B------:R-:W-:Y:S01]  /*13f0*/  IMAD.U32 R6, RZ, RZ, UR14 ;  /* 0x0000000eff067e24 */ /* 0x000fe2000f8e00ff */
[----:B------:R-:W-:Y:S01]  /*1400*/  SHF.R.S32.HI R26, RZ, 0x1f, R148 ;  /* 0x0000001fff1a7819 */ /* 0x000fe20000011494 */
[----:B------:R-:W-:Y:S01]  /*1410*/  IMAD.WIDE.U32 R34, R0, c[0x0][0x238], R4 ;  /* 0x00008e0000227a25 */ /* 0x000fe200078e0004 */
[----:B------:R-:W-:Y:S01]  /*1420*/  SHF.R.S32.HI R4, RZ, 0x4, R41 ;  /* 0x00000004ff047819 */ /* 0x000fe20000011429 */
[----:B------:R-:W-:Y:S01]  /*1430*/  USHF.R.S32.HI UR6, URZ, 0x1f, UR7 ;  /* 0x0000001f3f067899 */ /* 0x000fe20008011407 */
[----:B------:R-:W-:Y:S01]  /*1440*/  SHF.R.S32.HI R5, RZ, 0x2, R28 ;  /* 0x00000002ff057819 */ /* 0x000fe2000001141c */
[----:B------:R-:W-:Y:S01]  /*1450*/  IMAD.WIDE.U32 R30, R7, c[0x0][0x270], R2 ;  /* 0x00009c00071e7a25 */ /* 0x000fe200078e0002 */
[----:B------:R-:W-:Y:S01]  /*1460*/  SHF.R.S32.HI R0, RZ, 0x1f, R28 ;  /* 0x0000001fff007819 */ /* 0x000fe2000001141c */
[----:B------:R-:W-:Y:S01]  /*1470*/  ULDC.64 UR4, c[0x0][0x1e0] ;  /* 0x0000780000047ab9 */ /* 0x000fe20000000a00 */
[----:B------:R-:W-:Y:S01]  /*1480*/  SEL R16, R26, RZ, !P5 ;  /* 0x000000ff1a107207 */ /* 0x000fe20006800000 */
[----:B------:R-:W-:Y:S01]  /*1490*/  IMAD.WIDE.U32 R32, R6, c[0x0][0x288], R2 ;  /* 0x0000a20006207a25 */ /* 0x000fe200078e0002 */
[----:B------:R-:W-:Y:S01]  /*14a0*/  LEA.HI R2, R41, R4, RZ, 0x1 ;  /* 0x0000000429027211 */ /* 0x000fe200078f08ff */
[----:B------:R-:W-:Y:S01]  /*14b0*/  UIMAD UR4, UR6, UR4, URZ ;  /* 0x00000004060472a4 */ /* 0x000fe2000f8e023f */
[----:B------:R-:W-:Y:S01]  /*14c0*/  LEA.HI R0, R0, R5, RZ, 0x3 ;  /* 0x0000000500007211 */ /* 0x000fe200078f18ff */
[----:B------:R-:W-:Y:S01]  /*14d0*/  IMAD.U32 R10, RZ, RZ, UR15 ;  /* 0x0000000fff0a7e24 */ /* 0x000fe2000f8e00ff */
[----:B------:R-:W-:Y:S01]  /*14e0*/  LOP3.LUT R3, R39, 0xfffffff8, RZ, 0xc0, !PT ;  /* 0xfffffff827037812 */ /* 0x000fe200078ec0ff */
[----:B------:R-:W-:Y:S01]  /*14f0*/  UIMAD UR4, UR7, UR5, UR4 ;  /* 0x00000005070472a4 */ /* 0x000fe2000f8e0204 */
[----:B------:R-:W-:Y:S01]  /*1500*/  LOP3.LUT R2, R2, 0xfffffffe, RZ, 0xc0, !PT ;  /* 0xfffffffe02027812 */ /* 0x000fe200078ec0ff */
[----:B------:R-:W-:Y:S01]  /*1510*/  IMAD.WIDE R10, R10, 0x40, R8 ;  /* 0x000000400a0a7825 */ /* 0x000fe200078e0208 */
[----:B------:R-:W-:Y:S01]  /*1520*/  LOP3.LUT R0, R0, 0xfffffff8, RZ, 0xc0, !PT ;  /* 0xfffffff800007812 */ /* 0x000fe200078ec0ff */
[----:B------:R-:W-:Y:S01]  /*1530*/  CS2R R146, SRZ ;  /* 0x0000000000927805 */ /* 0x000fe2000001ff00 */
[----:B------:R-:W-:Y:S01]  /*1540*/  SEL R17, R148, RZ, !P5 ;  /* 0x000000ff94117207 */ /* 0x000fe20006800000 */
[----:B------:R-:W-:Y:S01]  /*1550*/  IMAD.IADD R22, R149, 0x1, -R3 ;  /* 0x0000000195167824 */ /* 0x000fe200078e0a03 */
[-C--:B------:R-:W-:Y:S01]  /*1560*/  LEA.HI R38, R37, R149.reuse, RZ, 0x5 ;  /* 0x0000009525267211 */ /* 0x080fe200078f28ff */
[----:B------:R-:W-:Y:S01]  /*1570*/  IMAD.IADD R27, R4, 0x1, -R2 ;  /* 0x00000001041b7824 */ /* 0x000fe200078e0a02 */
[----:B------:R-:W-:Y:S01]  /*1580*/  CS2R R144, SRZ ;  /* 0x0000000000907805 */ /* 0x000fe2000001ff00 */
[----:B------:R-:W-:Y:S01]  /*1590*/  IMAD.IADD R25, R5, 0x1, -R0 ;  /* 0x0000000105197824 */ /* 0x000fe200078e0a00 */
[----:B------:R-:W-:Y:S01]  /*15a0*/  LEA.HI R0, R37, R149, RZ, 0x6 ;  /* 0x0000009525007211 */ /* 0x000fe200078f30ff */
[----:B------:R-:W-:Y:S01]  /*15b0*/  IMAD.SHL.U32 R14, R22, 0x8, RZ ;  /* 0x00000008160e7824 */ /* 0x000fe200078e00ff */
[----:B------:R-:W-:Y:S01]  /*15c0*/  SHF.R.S32.HI R37, RZ, 0x5, R38 ;  /* 0x00000005ff257819 */ /* 0x000fe20000011426 */
[----:B------:R-:W-:Y:S01]  /*15d0*/  IMAD.SHL.U32 R2, R43, 0x40, RZ ;  /* 0x000000402b027824 */ /* 0x000fe200078e00ff */
[----:B------:R-:W-:Y:S01]  /*15e0*/  SHF.R.S32.HI R24, RZ, 0x6, R0 ;  /* 0x00000006ff187819 */ /* 0x000fe20000011400 */
[----:B------:R-:W-:Y:S01]  /*15f0*/  IMAD.U32 R5, RZ, RZ, UR7 ;  /* 0x00000007ff057e24 */ /* 0x000fe2000f8e00ff */
[--C-:B------:R-:W-:Y:S01]  /*1600*/  SHF.R.S32.HI R15, RZ, 0x1f, R14.reuse ;  /* 0x0000001fff0f7819 */ /* 0x100fe2000001140e */
[----:B------:R-:W-:Y:S01]  /*1610*/  IMAD R6, R16, c[0x0][0x1e8], RZ ;  /* 0x00007a0010067a24 */ /* 0x000fe200078e02ff */
[----:B------:R-:W-:Y:S01]  /*1620*/  LOP3.LUT R0, R2, 0x1c0, RZ, 0xc0, !PT ;  /* 0x000001c002007812 */ /* 0x000fe200078ec0ff */
[----:B------:R-:W-:Y:S01]  /*1630*/  IMAD.SHL.U32 R40, R24, 0x200, RZ ;  /* 0x0000020018287824 */ /* 0x000fe200078e00ff */
[----:B------:R-:W-:Y:S01]  /*1640*/  ISETP.GE.AND P5, PT, R14, c[0x0][0x1cc], PT ;  /* 0x000073000e007a0c */ /* 0x000fe20003fa6270 */
[--C-:B------:R-:W-:Y:S01]  /*1650*/  IMAD.WIDE.U32 R2, R5, c[0x0][0x1e0], R14.reuse ;  /* 0x0000780005027a25 */ /* 0x100fe200078e000e */
[----:B------:R-:W-:Y:S01]  /*1660*/  LOP3.LUT R4, R0, 0x38, R14, 0xf8, !PT ;  /* 0x0000003800047812 */ /* 0x000fe200078ef80e */
[----:B------:R-:W-:Y:S01]  /*1670*/  CS2R R142, SRZ ;  /* 0x00000000008e7805 */ /* 0x000fe2000001ff00 */
[----:B------:R-:W-:Y:S01]  /*1680*/  SHF.R.U32.HI R0, RZ, 0x3, R0 ;  /* 0x00000003ff007819 */ /* 0x000fe20000011600 */
[----:B------:R-:W-:Y:S01]  /*1690*/  IMAD.WIDE.U32 R8, R12, c[0x0][0x178], R14 ;  /* 0x00005e000c087a25 */ /* 0x000fe200078e000e */
[----:B------:R-:W-:Y:S01]  /*16a0*/  IADD3 R3, R3, UR4, RZ ;  /* 0x0000000403037c10 */ /* 0x000fe2000fffe0ff */
[----:B------:R-:W-:Y:S01]  /*16b0*/  ULDC.64 UR4, c[0x0][0x1b0] ;  /* 0x00006c0000047ab9 */ /* 0x000fe20000000a00 */
[----:B------:R-:W-:Y:S01]  /*16c0*/  LOP3.LUT R23, R40, R4, R0, 0xf6, !PT ;  /* 0x0000000428177212 */ /* 0x000fe200078ef600 */
[----:B------:R-:W-:Y:S01]  /*16d0*/  IMAD R0, R19, c[0x0][0x178], RZ ;  /* 0x00005e0013007a24 */ /* 0x000fe200078e02ff */
[----:B------:R-:W-:Y:S01]  /*16e0*/  UIMAD UR4, UR6, UR4, URZ ;  /* 0x00000004060472a4 */ /* 0x000fe2000f8e023f */
[----:B------:R-:W-:Y:S01]  /*16f0*/  IMAD.WIDE.U32 R4, R5, c[0x0][0x1b0], R14 ;  /* 0x00006c0005047a25 */ /* 0x000fe200078e000e */
[C---:B------:R-:W-:Y:S01]  /*1700*/  IADD3 R36, R14.reuse, 0x80, RZ ;  /* 0x000000800e247810 */ /* 0x040fe20007ffe0ff */
[----:B------:R-:W-:Y:S01]  /*1710*/  USHF.R.S32.HI UR6, URZ, 0x1f, UR18 ;  /* 0x0000001f3f067899 */ /* 0x000fe20008011412 */
[----:B------:R-:W-:Y:S01]  /*1720*/  IADD3 R29, R14, 0xc0, RZ ;  /* 0x000000c00e1d7810 */ /* 0x000fe20007ffe0ff */
[----:B------:R-:W-:Y:S01]  /*1730*/  IMAD R0, R12, c[0x0][0x17c], R0 ;  /* 0x00005f000c007a24 */ /* 0x000fe200078e0200 */
[----:B------:R-:W-:Y:S01]  /*1740*/  UIMAD UR4, UR7, UR5, UR4 ;  /* 0x00000005070472a4 */ /* 0x000fe2000f8e0204 */
[----:B------:R-:W-:Y:S01]  /*1750*/  IMAD R19, R19, c[0x0][0x208], RZ ;  /* 0x0000820013137a24 */ /* 0x000fe200078e02ff */
[----:B------:R-:W-:Y:S01]  /*1760*/  ISETP.GE.AND P3, PT, R36, c[0x0][0x1cc], PT ;  /* 0x0000730024007a0c */ /* 0x000fe20003f66270 */
[----:B------:R-:W-:Y:S01]  /*1770*/  IMAD R18, R17, c[0x0][0x1ec], R6 ;  /* 0x00007b0011127a24 */ /* 0x000fe200078e0206 */
[----:B------:R-:W-:Y:S01]  /*1780*/  CS2R R140, SRZ ;  /* 0x00000000008c7805 */ /* 0x000fe2000001ff00 */
[----:B------:R-:W-:Y:S01]  /*1790*/  IMAD.IADD R13, R9, 0x1, R0 ;  /* 0x00000001090d7824 */ /* 0x000fe200078e0200 */
[----:B------:R-:W-:Y:S01]  /*17a0*/  CS2R R138, SRZ ;  /* 0x00000000008a7805 */ /* 0x000fe2000001ff00 */
[----:B------:R-:W-:Y:S01]  /*17b0*/  IMAD.WIDE.U32 R6, R17, c[0x0][0x1e8], R2 ;  /* 0x00007a0011067a25 */ /* 0x000fe200078e0002 */
[----:B------:R-:W-:Y:S01]  /*17c0*/  IADD3 R3, R5, UR4, RZ ;  /* 0x0000000405037c10 */ /* 0x000fe2000fffe0ff */
[----:B------:R-:W-:Y:S01]  /*17d0*/  ULDC.64 UR4, c[0x0][0x180] ;  /* 0x0000600000047ab9 */ /* 0x000fe20000000a00 */
[----:B------:R-:W-:Y:S01]  /*17e0*/  CS2R R136, SRZ ;  /* 0x0000000000887805 */ /* 0x000fe2000001ff00 */
[----:B------:R-:W-:Y:S01]  /*17f0*/  IMAD R0, R11, c[0x0][0x1d8], RZ ;  /* 0x000076000b007a24 */ /* 0x000fe200078e02ff */
[----:B------:R-:W-:Y:S01]  /*1800*/  UIMAD UR4, UR11, UR4, URZ ;  /* 0x000000040b0472a4 */ /* 0x000fe2000f8e023f */
[C---:B------:R-:W-:Y:S01]  /*1810*/  IMAD R19, R12.reuse, c[0x0][0x20c], R19 ;  /* 0x000083000c137a24 */ /* 0x040fe200078e0213 */
[----:B------:R-:W-:Y:S01]  /*1820*/  CS2R R134, SRZ ;  /* 0x0000000000867805 */ /* 0x000fe2000001ff00 */
[----:B------:R-:W-:Y:S01]  /*1830*/  IMAD.WIDE.U32 R20, R12, c[0x0][0x208], R14 ;  /* 0x000082000c147a25 */ /* 0x000fe200078e000e */
[----:B------:R-:W-:Y:S01]  /*1840*/  UIMAD UR4, UR14, UR5, UR4 ;  /* 0x000000050e0472a4 */ /* 0x000fe2000f8e0204 */
[----:B------:R-:W-:Y:S01]  /*1850*/  CS2R R132, SRZ ;  /* 0x0000000000847805 */ /* 0x000fe2000001ff00 */
[----:B------:R-:W-:Y:S01]  /*1860*/  CS2R R130, SRZ ;  /* 0x0000000000827805 */ /* 0x000fe2000001ff00 */
[----:B------:R-:W-:Y:S01]  /*1870*/  IMAD.MOV.U32 R12, RZ, RZ, R8 ;  /* 0x000000ffff0c7224 */ /* 0x000fe200078e0008 */
[----:B------:R-:W-:Y:S01]  /*1880*/  CS2R R128, SRZ ;  /* 0x0000000000807805 */ /* 0x000fe2000001ff00 */
[----:B------:R-:W-:Y:S01]  /*1890*/  IMAD.MOV.U32 R2, RZ, RZ, R4 ;  /* 0x000000ffff027224 */ /* 0x000fe200078e0004 */
[----:B------:R-:W-:Y:S01]  /*18a0*/  CS2R R126, SRZ ;  /* 0x00000000007e7805 */ /* 0x000fe2000001ff00 */
[----:B------:R-:W-:Y:S01]  /*18b0*/  IMAD.IADD R5, R7, 0x1, R18 ;  /* 0x0000000107057824 */ /* 0x000fe200078e0212 */
[----:B------:R-:W-:Y:S01]  /*18c0*/  CS2R R124, SRZ ;  /* 0x00000000007c7805 */ /* 0x000fe2000001ff00 */
[----:B------:R-:W-:Y:S01]  /*18d0*/  IMAD.MOV.U32 R4, RZ, RZ, R6 ;  /* 0x000000ffff047224 */ /* 0x000fe200078e0006 */
[----:B------:R-:W-:Y:S01]  /*18e0*/  CS2R R122, SRZ ;  /* 0x00000000007a7805 */ /* 0x000fe2000001ff00 */
[----:B------:R-:W-:Y:S01]  /*18f0*/  IMAD R8, R10, c[0x0][0x1dc], R0 ;  /* 0x000077000a087a24 */ /* 0x000fe200078e0200 */
[----:B------:R-:W-:Y:S01]  /*1900*/  IADD3 R0, -R43, UR8, RZ ;  /* 0x000000082b007c10 */ /* 0x000fe2000fffe1ff */
[----:B------:R-:W-:Y:S01]  /*1910*/  IMAD R7, R16, c[0x0][0x1b8], RZ ;  /* 0x00006e0010077a24 */ /* 0x000fe200078e02ff */
[----:B------:R-:W-:Y:S01]  /*1920*/  IADD3 R16, R14, 0x40, RZ ;  /* 0x000000400e107810 */ /* 0x000fe20007ffe0ff */
[----:B------:R-:W-:Y:S01]  /*1930*/  IMAD.WIDE.U32 R4, R10, c[0x0][0x1d8], R4 ;  /* 0x000076000a047a25 */ /* 0x000fe200078e0004 */
[----:B------:R-:W-:Y:S01]  /*1940*/  ISETP.LT.OR P1, PT, R0, 0x1, P5 ;  /* 0x000000010000780c */ /* 0x000fe20002f21670 */
[----:B------:R-:W-:Y:S01]  /*1950*/  CS2R R120, SRZ ;  /* 0x0000000000787805 */ /* 0x000fe2000001ff00 */
[----:B------:R-:W-:Y:S01]  /*1960*/  ISETP.GE.AND P4, PT, R16, c[0x0][0x1cc], PT ;  /* 0x0000730010007a0c */ /* 0x000fe20003f86270 */
[C---:B------:R-:W-:Y:S01]  /*1970*/  IMAD R9, R17.reuse, c[0x0][0x1bc], R7 ;  /* 0x00006f0011097a24 */ /* 0x040fe200078e0207 */
[----:B------:R-:W-:Y:S01]  /*1980*/  ISETP.LT.OR P5, PT, R0, 0x21, P5 ;  /* 0x000000210000780c */ /* 0x000fe20002fa1670 */
[----:B------:R-:W-:Y:S01]  /*1990*/  IMAD.WIDE.U32 R6, R17, c[0x0][0x1b8], R2 ;  /* 0x00006e0011067a25 */ /* 0x000fe200078e0002 */
[----:B------:R-:W-:Y:S01]  /*19a0*/  LEA R2, P0, R4, c[0x0][0x1c0], 0x1 ;  /* 0x0000700004027a11 */ /* 0x000fe200078008ff */
[----:B------:R-:W-:Y:S01]  /*19b0*/  CS2R R118, SRZ ;  /* 0x0000000000767805 */ /* 0x000fe2000001ff00 */
[C---:B------:R-:W-:Y:S01]  /*19c0*/  ISETP.LT.OR P6, PT, R0.reuse, 0x1, P4 ;  /* 0x000000010000780c */ /* 0x040fe200027c1670 */
[----:B------:R-:W-:Y:S01]  /*19d0*/  IMAD.IADD R3, R5, 0x1, R8 ;  /* 0x0000000105037824 */ /* 0x000fe200078e0208 */
[----:B------:R-:W-:Y:S01]  /*19e0*/  ISETP.LT.OR P4, PT, R0, 0x21, P4 ;  /* 0x000000210000780c */ /* 0x000fe20002781670 */
[----:B------:R-:W-:Y:S01]  /*19f0*/  IMAD.SHL.U32 R42, R23, 0x2, RZ ;  /* 0x00000002172a7824 */ /* 0x000fe200078e00ff */
[----:B------:R-:W-:Y:S01]  /*1a00*/  CS2R R116, SRZ ;  /* 0x0000000000747805 */ /* 0x000fe2000001ff00 */
[----:B------:R-:W-:Y:S01]  /*1a10*/  IMAD.MOV.U32 R17, RZ, RZ, c[0x0][0x1d8] ;  /* 0x00007600ff117624 */ /* 0x000fe200078e00ff */
[----:B------:R-:W-:Y:S01]  /*1a20*/  LEA.HI.X R3, R4, c[0x0][0x1c4], R3, 0x1, P0 ;  /* 0x0000710004037a11 */ /* 0x000fe200000f0c03 */
[----:B------:R-:W-:Y:S01]  /*1a30*/  IMAD.MOV.U32 R18, RZ, RZ, c[0x0][0x1dc] ;  /* 0x00007700ff127624 */ /* 0x000fe200078e00ff */
[C---:B------:R-:W-:Y:S01]  /*1a40*/  ISETP.LT.OR P0, PT, R0.reuse, 0x1, P3 ;  /* 0x000000010000780c */ /* 0x040fe20001f01670 */
[----:B------:R-:W-:Y:S01]  /*1a50*/  IMAD R5, R11, c[0x0][0x1a8], RZ ;  /* 0x00006a000b057a24 */ /* 0x000fe200078e02ff */
[----:B------:R-:W-:Y:S01]  /*1a60*/  ISETP.LT.OR P3, PT, R0, 0x21, P3 ;  /* 0x000000210000780c */ /* 0x000fe20001f61670 */
[----:B------:R-:W-:Y:S01]  /*1a70*/  @!PT LDS RZ, [RZ] ;  /* 0x00000000fffff984 */ /* 0x000fe20000000800 */
[----:B------:R-:W-:Y:S01]  /*1a80*/  @!PT LDS RZ, [RZ] ;  /* 0x00000000fffff984 */ /* 0x000fe20000000800 */
[----:B------:R-:W-:Y:S01]  /*1a90*/  @!PT LDS RZ, [RZ] ;  /* 0x00000000fffff984 */ /* 0x000fe20000000800 */
[----:B------:R1:W-:Y:S01]  /*1aa0*/  LDGSTS.E.BYPASS.LTC128B.128 [R42+0x8080], [R2.64], !P1 ;  /* 0x08080000022a7fae */ /* 0x0003e2000c901d50 */
[C---:B------:R-:W-:Y:S01]  /*1ab0*/  LEA R4, P1, R17.reuse, R2, 0x6 ;  /* 0x0000000211047211 */ /* 0x040fe200078230ff */
[C---:B------:R-:W-:Y:S01]  /*1ac0*/  IMAD R15, R10.reuse, c[0x0][0x1ac], R5 ;  /* 0x00006b000a0f7a24 */ /* 0x040fe200078e0205 */
[----:B------:R-:W-:Y:S01]  /*1ad0*/  CS2R R114, SRZ ;  /* 0x0000000000727805 */ /* 0x000fe2000001ff00 */
[----:B------:R1:W-:Y:S01]  /*1ae0*/  LDGSTS.E.BYPASS.LTC128B.128 [R42+0xa080], [R2.64+0x80], !P6 ;  /* 0x0a080080022a7fae */ /* 0x0003e2000f101d50 */
[----:B------:R-:W-:Y:S01]  /*1af0*/  LEA.HI.X R5, R17, R3, R18, 0x6, P1 ;  /* 0x0000000311057211 */ /* 0x000fe200008f3412 */
[----:B------:R-:W-:Y:S01]  /*1b00*/  IMAD.IADD R7, R7, 0x1, R9 ;  /* 0x0000000107077824 */ /* 0x000fe200078e0209 */
[----:B------:R-:W-:Y:S01]  /*1b10*/  ISETP.GE.AND P1, PT, R29, c[0x0][0x1cc], PT ;  /* 0x000073001d007a0c */ /* 0x000fe20003f26270 */
[----:B------:R-:W-:Y:S01]  /*1b20*/  IMAD.U32 R11, RZ, RZ, UR14 ;  /* 0x0000000eff0b7e24 */ /* 0x000fe2000f8e00ff */
[----:B------:R-:W-:Y:S01]  /*1b30*/  STL [R1+0x50], R42 ;  /* 0x0000502a01007387 */ /* 0x000fe20000100800 */
[----:B------:R-:W-:Y:S01]  /*1b40*/  IMAD.WIDE.U32 R8, R10, c[0x0][0x1a8], R6 ;  /* 0x00006a000a087a25 */ /* 0x000fe200078e0006 */
[C---:B------:R-:W-:Y:S01]  /*1b50*/  ISETP.LT.OR P6, PT, R0.reuse, 0x1, P1 ;  /* 0x000000010000780c */ /* 0x040fe20000fc1670 */
[----:B------:R-:W-:Y:S01]  /*1b60*/  CS2R R112, SRZ ;  /* 0x0000000000707805 */ /* 0x000fe2000001ff00 */
[----:B------:R1:W-:Y:S01]  /*1b70*/  LDGSTS.E.BYPASS.LTC128B.128 [R42+0xc080], [R2.64+0x100], !P0 ;  /* 0x0c080100022a7fae */ /* 0x0003e2000c101d50 */
[----:B------:R-:W-:Y:S01]  /*1b80*/  IMAD.SHL.U32 R7, R25, 0x40, RZ ;  /* 0x0000004019077824 */ /* 0x000fe200078e00ff */
[----:B------:R-:W-:Y:S01]  /*1b90*/  ISETP.LT.OR P1, PT, R0, 0x21, P1 ;  /* 0x000000210000780c */ /* 0x000fe20000f21670 */
[----:B------:R-:W-:Y:S01]  /*1ba0*/  IMAD.SHL.U32 R6, R24, 0x8, RZ ;  /* 0x0000000818067824 */ /* 0x000fe200078e00ff */
[----:B------:R-:W-:Y:S01]  /*1bb0*/  SEL R17, R148, RZ, !P2 ;  /* 0x000000ff94117207 */ /* 0x000fe20005000000 */
[----:B------:R-:W-:Y:S01]  /*1bc0*/  IMAD.IADD R9, R9, 0x1, R15 ;  /* 0x0000000109097824 */ /* 0x000fe200078e020f */
[----:B------:R-:W-:Y:S01]  /*1bd0*/  LOP3.LUT R7, R7, 0x1c0, RZ, 0xc0, !PT ;  /* 0x000001c007077812 */ /* 0x000fe200078ec0ff */
[----:B------:R-:W-:Y:S01]  /*1be0*/  IMAD.MOV.U32 R148, RZ, RZ, 0x20 ;  /* 0x00000020ff947424 */ /* 0x000fe200078e00ff */
[----:B------:R-:W-:Y:S01]  /*1bf0*/  LOP3.LUT R23, R6, 0x18, RZ, 0xc0, !PT ;  /* 0x0000001806177812 */ /* 0x000fe200078ec0ff */
[----:B------:R-:W-:Y:S01]  /*1c00*/  CS2R R110, SRZ ;  /* 0x00000000006e7805 */ /* 0x000fe2000001ff00 */
[----:B------:R-:W-:Y:S01]  /*1c10*/  SHF.R.U32.HI R10, RZ, 0x3, R7 ;  /* 0x00000003ff0a7819 */ /* 0x000fe20000011607 */
[----:B------:R1:W-:Y:S01]  /*1c20*/  LDGSTS.E.BYPASS.LTC128B.128 [R42+0xe080], [R2.64+0x180], !P6 ;  /* 0x0e080180022a7fae */ /* 0x0003e2000f101d50 */
[----:B------:R-:W-:Y:S01]  /*1c30*/  LEA R6, P0, R8, c[0x0][0x190], 0x1 ;  /* 0x0000640008067a11 */ /* 0x000fe200078008ff */
[----:B------:R-:W-:Y:S01]  /*1c40*/  CS2R R108, SRZ ;  /* 0x00000000006c7805 */ /* 0x000fe2000001ff00 */
[----:B------:R-:W-:Y:S01]  /*1c50*/  ISETP.GE.AND P6, PT, R14, c[0x0][0x19c], PT ;  /* 0x000067000e007a0c */ /* 0x000fe20003fc6270 */
[----:B------:R2:W-:Y:S01]  /*1c60*/  LDGSTS.E.BYPASS.LTC128B.128 [R42+0x9080], [R4.64], !P5 ;  /* 0x09080000042a7fae */ /* 0x0005e2000e901d50 */
[----:B------:R-:W-:Y:S01]  /*1c70*/  ISETP.GE.AND P5, PT, R16, c[0x0][0x19c], PT ;  /* 0x0000670010007a0c */ /* 0x000fe20003fa6270 */
[----:B------:R-:W-:Y:S01]  /*1c80*/  CS2R R106, SRZ ;  /* 0x00000000006a7805 */ /* 0x000fe2000001ff00 */
[----:B------:R-:W-:Y:S01]  /*1c90*/  LOP3.LUT R15, R10, R7, R23, 0x1e, !PT ;  /* 0x000000070a0f7212 */ /* 0x000fe200078e1e17 */
[----:B------:R2:W-:Y:S01]  /*1ca0*/  LDGSTS.E.BYPASS.LTC128B.128 [R42+0xb080], [R4.64+0x80], !P4 ;  /* 0x0b080080042a7fae */ /* 0x0005e2000e101d50 */
[----:B------:R-:W-:Y:S01]  /*1cb0*/  ISETP.GE.AND P4, PT, R36, c[0x0][0x19c], PT ;  /* 0x0000670024007a0c */ /* 0x000fe20003f86270 */
[----:B------:R-:W-:Y:S01]  /*1cc0*/  IMAD.WIDE.U32 R10, R11, c[0x0][0x180], R12 ;  /* 0x000060000b0a7a25 */ /* 0x000fe200078e000c */
[----:B------:R-:W-:Y:S01]  /*1cd0*/  LEA.HI.X R7, R8, c[0x0][0x194], R9, 0x1, P0 ;  /* 0x0000650008077a11 */ /* 0x000fe200000f0c09 */
[----:B------:R2:W-:Y:S01]  /*1ce0*/  LDGSTS.E.BYPASS.LTC128B.128 [R42+0xd080], [R4.64+0x100], !P3 ;  /* 0x0d080100042a7fae */ /* 0x0005e2000d901d50 */
[C---:B------:R-:W-:Y:S01]  /*1cf0*/  ISETP.LT.OR P0, PT, R0.reuse, 0x1, P5 ;  /* 0x000000010000780c */ /* 0x040fe20002f01670 */
[----:B------:R-:W-:Y:S01]  /*1d00*/  IMAD.MOV.U32 R8, RZ, RZ, R10 ;  /* 0x000000ffff087224 */ /* 0x000fe200078e000a */
[C---:B------:R-:W-:Y:S01]  /*1d10*/  ISETP.LT.OR P3, PT, R0.reuse, 0x1, P4 ;  /* 0x000000010000780c */ /* 0x040fe20002761670 */
[----:B------:R2:W-:Y:S01]  /*1d20*/  LDGSTS.E.BYPASS.LTC128B.128 [R42+0xf080], [R4.64+0x180], !P1 ;  /* 0x0f080180042a7fae */ /* 0x0005e2000c901d50 */
[C---:B------:R-:W-:Y:S01]  /*1d30*/  ISETP.LT.OR P1, PT, R0.reuse, 0x1, P6 ;  /* 0x000000010000780c */ /* 0x040fe20003721670 */
[----:B------:R-:W-:Y:S01]  /*1d40*/  IMAD.MOV.U32 R10, RZ, RZ, c[0x0][0x1ac] ;  /* 0x00006b00ff0a7624 */ /* 0x000fe200078e00ff */
[----:B------:R-:W-:Y:S01]  /*1d50*/  IADD3 R9, R11, UR4, RZ ;  /* 0x000000040b097c10 */ /* 0x000fe2000fffe0ff */
[----:B------:R-:W0:Y:S01]  /*1d60*/  LDGDEPBAR ;  /* 0x00000000000079af */ /* 0x000e220000000000 */
[C---:B------:R-:W-:Y:S01]  /*1d70*/  ISETP.LT.OR P6, PT, R0.reuse, 0x21, P6 ;  /* 0x000000210000780c */ /* 0x040fe200037c1670 */
[----:B------:R-:W-:Y:S01]  /*1d80*/  ULDC.64 UR4, c[0x0][0x210] ;  /* 0x0000840000047ab9 */ /* 0x000fe20000000a00 */
[C---:B------:R-:W-:Y:S01]  /*1d90*/  ISETP.LT.OR P5, PT, R0.reuse, 0x21, P5 ;  /* 0x000000210000780c */ /* 0x040fe20002fa1670 */
[----:B------:R-:W-:Y:S01]  /*1da0*/  UIMAD UR4, UR11, UR4, URZ ;  /* 0x000000040b0472a4 */ /* 0x000fe2000f8e023f */
[----:B------:R-:W-:Y:S01]  /*1db0*/  ISETP.LT.OR P4, PT, R0, 0x21, P4 ;  /* 0x000000210000780c */ /* 0x000fe20002781670 */
[----:B------:R-:W-:Y:S01]  /*1dc0*/  IMAD.SHL.U32 R12, R22, 0x40, RZ ;  /* 0x00000040160c7824 */ /* 0x000fe200078e00ff */
[----:B-1----:R-:W-:Y:S01]  /*1dd0*/  LEA.HI R3, R38, R37, RZ, 0x1 ;  /* 0x0000002526037211 */ /* 0x002fe200078f08ff */
[----:B------:R-:W-:Y:S01]  /*1de0*/  UIMAD UR5, UR14, UR5, UR4 ;  /* 0x000000050e0572a4 */ /* 0x000fe2000f8e0204 */
[----:B------:R-:W-:Y:S01]  /*1df0*/  LOP3.LUT R2, R28, 0x3ffffffc, RZ, 0xc0, !PT ;  /* 0x3ffffffc1c027812 */ /* 0x000fe200078ec0ff */
[----:B------:R1:W-:Y:S01]  /*1e00*/  LDGSTS.E.BYPASS.LTC128B.128 [R42+0x80], [R6.64], !P1 ;  /* 0x00080000062a7fae */ /* 0x0003e2000c901d50 */
[----:B------:R-:W-:Y:S01]  /*1e10*/  LOP3.LUT R3, R3, 0xfffffffe, RZ, 0xc0, !PT ;  /* 0xfffffffe03037812 */ /* 0x000fe200078ec0ff */
[----:B------:R-:W-:Y:S01]  /*1e20*/  IMAD.WIDE.U32 R46, R17, c[0x0][0x188], R8 ;  /* 0x00006200112e7a25 */ /* 0x000fe200078e0008 */
[----:B------:R-:W-:Y:S01]  /*1e30*/  LOP3.LUT P1, RZ, R25, 0x4, RZ, 0xc0, !PT ;  /* 0x0000000419ff7812 */ /* 0x000fe2000782c0ff */
[----:B------:R1:W-:Y:S01]  /*1e40*/  LDGSTS.E.BYPASS.LTC128B.128 [R42+0x2080], [R6.64+0x80], !P0 ;  /* 0x02080080062a7fae */ /* 0x0003e2000c101d50 */
[----:B------:R-:W-:Y:S01]  /*1e50*/  SEL R13, R26, RZ, !P2 ;  /* 0x000000ff1a0d7207 */ /* 0x000fe20005000000 */
[----:B------:R-:W-:Y:S01]  /*1e60*/  IMAD.IADD R18, R37, 0x1, -R3 ;  /* 0x0000000125127824 */ /* 0x000fe200078e0a03 */
[----:B------:R-:W-:Y:S01]  /*1e70*/  LOP3.LUT P2, RZ, R22, 0x4, RZ, 0xc0, !PT ;  /* 0x0000000416ff7812 */ /* 0x000fe2000784c0ff */
[----:B------:R-:W-:Y:S01]  /*1e80*/  IMAD.IADD R2, R149, 0x1, -R2 ;  /* 0x0000000195027824 */ /* 0x000fe200078e0a02 */
[----:B------:R1:W-:Y:S01]  /*1e90*/  LDGSTS.E.BYPASS.LTC128B.128 [R42+0x4080], [R6.64+0x100], !P3 ;  /* 0x04080100062a7fae */ /* 0x0003e2000d901d50 */
[----:B------:R-:W-:Y:S01]  /*1ea0*/  IMAD.SHL.U32 R28, R18, 0x400, RZ ;  /* 0x00000400121c7824 */ /* 0x000fe200078e00ff */
[----:B------:R-:W-:Y:S01]  /*1eb0*/  ISETP.GE.AND P3, PT, R29, c[0x0][0x19c], PT ;  /* 0x000067001d007a0c */ /* 0x000fe20003f66270 */
[----:B------:R-:W-:Y:S01]  /*1ec0*/  IMAD.IADD R3, R21, 0x1, R19 ;  /* 0x0000000115037824 */ /* 0x000fe200078e0213 */
[----:B------:R-:W-:Y:S01]  /*1ed0*/  CS2R R104, SRZ ;  /* 0x0000000000687805 */ /* 0x000fe2000001ff00 */
[----:B--2---:R-:W-:Y:S01]  /*1ee0*/  IMAD R4, R2, 0x2, R28 ;  /* 0x0000000202047824 */ /* 0x004fe200078e021c */
[----:B------:R-:W-:Y:S01]  /*1ef0*/  CS2R R102, SRZ ;  /* 0x0000000000667805 */ /* 0x000fe2000001ff00 */
[----:B------:R-:W-:Y:S01]  /*1f00*/  IMAD.U32 R5, RZ, RZ, UR14 ;  /* 0x0000000eff057e24 */ /* 0x000fe2000f8e00ff */
[----:B------:R-:W-:Y:S01]  /*1f10*/  CS2R R100, SRZ ;  /* 0x0000000000647805 */ /* 0x000fe2000001ff00 */
[----:B------:R-:W-:Y:S01]  /*1f20*/  IMAD.MOV.U32 R2, RZ, RZ, R20 ;  /* 0x000000ffff027224 */ /* 0x000fe200078e0014 */
[----:B------:R-:W-:Y:S01]  /*1f30*/  CS2R R98, SRZ ;  /* 0x0000000000627805 */ /* 0x000fe2000001ff00 */
[----:B------:R-:W-:Y:S01]  /*1f40*/  IMAD.IADD R11, R4, 0x1, R15 ;  /* 0x00000001040b7824 */ /* 0x000fe200078e020f */
[----:B------:R-:W-:Y:S01]  /*1f50*/  LOP3.LUT R15, R12, 0x1c0, RZ, 0xc0, !PT ;  /* 0x000001c00c0f7812 */ /* 0x000fe200078ec0ff */
[----:B------:R-:W-:Y:S01]  /*1f60*/  IMAD.WIDE.U32 R2, R5, c[0x0][0x210], R2 ;  /* 0x0000840005027a25 */ /* 0x000fe200078e0002 */
[----:B------:R-:W-:Y:S01]  /*1f70*/  CS2R R96, SRZ ;  /* 0x0000000000607805 */ /* 0x000fe2000001ff00 */
[----:B------:R-:W-:Y:S01]  /*1f80*/  CS2R R94, SRZ ;  /* 0x00000000005e7805 */ /* 0x000fe2000001ff00 */
[----:B------:R-:W-:Y:S01]  /*1f90*/  SHF.R.U32.HI R21, RZ, 0x3, R15 ;  /* 0x00000003ff157819 */ /* 0x000fe2000001160f */
[----:B------:R-:W-:Y:S01]  /*1fa0*/  IMAD.MOV.U32 R5, RZ, RZ, c[0x0][0x1a8] ;  /* 0x00006a00ff057624 */ /* 0x000fe200078e00ff */
[----:B------:R-:W-:Y:S01]  /*1fb0*/  IADD3 R3, R3, UR5, RZ ;  /* 0x0000000503037c10 */ /* 0x000fe2000fffe0ff */
[----:B------:R-:W-:Y:S01]  /*1fc0*/  IMAD.SHL.U32 R45, R11, 0x2, RZ ;  /* 0x000000020b2d7824 */ /* 0x000fe200078e00ff */
[----:B------:R-:W-:Y:S01]  /*1fd0*/  ULDC.64 UR4, c[0x0][0x178] ;  /* 0x00005e0000047ab9 */ /* 0x000fe20000000a00 */
[----:B------:R-:W-:Y:S01]  /*1fe0*/  IMAD R9, R27, 0x800, R40 ;  /* 0x000008001b097824 */ /* 0x000fe200078e0228 */
[----:B------:R-:W-:Y:S01]  /*1ff0*/  LEA R4, P0, R5, R6, 0x6 ;  /* 0x0000000605047211 */ /* 0x000fe200078030ff */
[----:B------:R-:W-:Y:S01]  /*2000*/  UIMAD UR19, UR6, UR4, URZ ;  /* 0x00000004061372a4 */ /* 0x000fe2000f8e023f */
[----:B------:R-:W-:Y:S01]  /*2010*/  IADD3 R11, R45, 0x141c0, RZ ;  /* 0x000141c02d0b7810 */ /* 0x000fe20007ffe0ff */
[----:B------:R-:W-:Y:S01]  /*2020*/  UIMAD.WIDE.U32 UR20, UR18, UR4, URZ ;  /* 0x00000004121472a5 */ /* 0x000fe2000f8e003f */
[----:B------:R-:W-:Y:S01]  /*2030*/  LEA.HI.X R5, R5, R7, R10, 0x6, P0 ;  /* 0x0000000705057211 */ /* 0x000fe200000f340a */
[----:B------:R-:W-:Y:S01]  /*2040*/  STL [R1+0x64], R45 ;  /* 0x0000642d01007387 */ /* 0x000fe20000100800 */
[C---:B------:R-:W-:Y:S01]  /*2050*/  ISETP.LT.OR P0, PT, R0.reuse, 0x1, P3 ;  /* 0x000000010000780c */ /* 0x040fe20001f01670 */
[----:B------:R-:W-:Y:S01]  /*2060*/  UIMAD UR19, UR18, UR5, UR19 ;  /* 0x00000005121372a4 */ /* 0x000fe2000f8e0213 */
[----:B------:R-:W-:Y:S01]  /*2070*/  ISETP.LT.OR P3, PT, R0, 0x21, P3 ;  /* 0x000000210000780c */ /* 0x000fe20001f61670 */
[----:B------:R-:W-:Y:S01]  /*2080*/  IMAD R20, R13, c[0x0][0x290], RZ ;  /* 0x0000a4000d147a24 */ /* 0x000fe200078e02ff */
[----:B------:R-:W-:Y:S01]  /*2090*/  IADD3 R10, R45, 0x14180, RZ ;  /* 0x000141802d0a7810 */ /* 0x000fe20007ffe0ff */
[----:B------:R-:W-:Y:S01]  /*20a0*/  UIADD3 UR19, UR21, UR19, URZ ;  /* 0x0000001315137290 */ /* 0x000fe2000fffe03f */
[----:B------:R-:W-:Y:S01]  /*20b0*/  CS2R R92, SRZ ;  /* 0x00000000005c7805 */ /* 0x000fe2000001ff00 */
[----:B------:R-:W-:Y:S01]  /*20c0*/  ULDC.64 UR4, c[0x0][0x208] ;  /* 0x0000820000047ab9 */ /* 0x000fe20000000a00 */
[----:B------:R-:W-:Y:S01]  /*20d0*/  @P1 IADD3 R11, R10, -0x40, RZ ;  /* 0xffffffc00a0b1810 */ /* 0x000fe20007ffe0ff */
[----:B------:R-:W-:Y:S01]  /*20e0*/  IMAD R10, R13, c[0x0][0x218], RZ ;  /* 0x000086000d0a7a24 */ /* 0x000fe200078e02ff */
[----:B------:R-:W-:Y:S01]  /*20f0*/  USHF.L.U32 UR7, UR4, 0x5, URZ ;  /* 0x0000000504077899 */ /* 0x000fe2000800063f */
[----:B------:R-:W-:Y:S01]  /*2100*/  LOP3.LUT P1, RZ, R22, 0x2, RZ, 0xc0, !PT ;  /* 0x0000000216ff7812 */ /* 0x000fe2000782c0ff */
[----:B------:R-:W-:Y:S01]  /*2110*/  CS2R R90, SRZ ;  /* 0x00000000005a7805 */ /* 0x000fe2000001ff00 */
[----:B------:R1:W-:Y:S01]  /*2120*/  LDGSTS.E.BYPASS.LTC128B.128 [R42+0x6080], [R6.64+0x180], !P0 ;  /* 0x06080180062a7fae */ /* 0x0003e2000c101d50 */
[----:B------:R-:W-:Y:S01]  /*2130*/  IMAD R12, R17, c[0x0][0x21c], R10 ;  /* 0x00008700110c7a24 */ /* 0x000fe200078e020a */
[----:B------:R-:W-:Y:S01]  /*2140*/  CS2R R88, SRZ ;  /* 0x0000000000587805 */ /* 0x000fe2000001ff00 */
[----:B------:R-:W-:Y:S01]  /*2150*/  IMAD.U32 R10, RZ, RZ, UR19 ;  /* 0x00000013ff0a7e24 */ /* 0x000fe2000f8e00ff */
[----:B------:R2:W-:Y:S01]  /*2160*/  LDGSTS.E.BYPASS.LTC128B.128 [R42+0x1080], [R4.64], !P6 ;  /* 0x01080000042a7fae */ /* 0x0005e2000f101d50 */
[----:B------:R-:W-:Y:S01]  /*2170*/  IMAD.U32 R0, RZ, RZ, UR7 ;  /* 0x00000007ff007e24 */ /* 0x000fe2000f8e00ff */
[----:B------:R-:W-:Y:S01]  /*2180*/  UMOV UR19, 0x5 ;  /* 0x0000000500137882 */ /* 0x000fe20000000000 */
[----:B------:R-:W-:Y:S01]  /*2190*/  CS2R R86, SRZ ;  /* 0x0000000000567805 */ /* 0x000fe2000001ff00 */
[----:B------:R2:W-:Y:S01]  /*21a0*/  LDGSTS.E.BYPASS.LTC128B.128 [R42+0x3080], [R4.64+0x80], !P5 ;  /* 0x03080080042a7fae */ /* 0x0005e2000e901d50 */
[----:B------:R-:W-:Y:S01]  /*21b0*/  USHF.L.U64.HI UR4, UR4, UR19, UR5 ;  /* 0x0000001304047299 */ /* 0x000fe20008010205 */
[----:B------:R-:W-:Y:S01]  /*21c0*/  CS2R R84, SRZ ;  /* 0x0000000000547805 */ /* 0x000fe2000001ff00 */
[----:B------:R-:W-:Y:S01]  /*21d0*/  USHF.L.U32 UR19, UR18, 0x5, URZ ;  /* 0x0000000512137899 */ /* 0x000fe2000800063f */
[----:B------:R2:W-:Y:S01]  /*21e0*/  LDGSTS.E.BYPASS.LTC128B.128 [R42+0x5080], [R4.64+0x100], !P4 ;  /* 0x05080100042a7fae */ /* 0x0005e2000e101d50 */
[----:B------:R-:W-:Y:S01]  /*21f0*/  UIMAD UR4, UR4, UR18, URZ ;  /* 0x00000012040472a4 */ /* 0x000fe2000f8e023f */
[----:B------:R-:W-:Y:S01]  /*2200*/  CS2R R82, SRZ ;  /* 0x0000000000527805 */ /* 0x000fe2000001ff00 */
[----:B------:R-:W-:Y:S01]  /*2210*/  UIADD3 UR5, -UR19, UR13, URZ ;  /* 0x0000000d13057290 */ /* 0x000fe2000fffe13f */
[----:B------:R2:W-:Y:S01]  /*2220*/  LDGSTS.E.BYPASS.LTC128B.128 [R42+0x7080], [R4.64+0x180], !P3 ;  /* 0x07080180042a7fae */ /* 0x0005e2000d901d50 */
[----:B------:R-:W-:Y:S01]  /*2230*/  UIMAD UR4, UR6, UR7, UR4 ;  /* 0x00000007060472a4 */ /* 0x000fe2000f8e0204 */
[----:B------:R-:W-:Y:S01]  /*2240*/  ISETP.GE.AND P3, PT, R14, c[0x0][0x1fc], PT ;  /* 0x00007f000e007a0c */ /* 0x000fe20003f66270 */
[----:B------:R-:W-:Y:S01]  /*2250*/  CS2R R80, SRZ ;  /* 0x0000000000507805 */ /* 0x000fe2000001ff00 */
[----:B------:R-:W0:Y:S01]  /*2260*/  LDGDEPBAR ;  /* 0x00000000000079af */ /* 0x000e220000000000 */
[----:B------:R-:W-:Y:S01]  /*2270*/  ULDC.64 UR6, c[0x0][0x288] ;  /* 0x0000a20000067ab9 */ /* 0x000fe20000000a00 */
[----:B------:R-:W-:Y:S01]  /*2280*/  CS2R R78, SRZ ;  /* 0x00000000004e7805 */ /* 0x000fe2000001ff00 */
[----:B------:R-:W-:Y:S01]  /*2290*/  UIMAD UR6, UR11, UR6, URZ ;  /* 0x000000060b0672a4 */ /* 0x000fe2000f8e023f */
[----:B------:R3:W-:Y:S01]  /*22a0*/  STL [R1+0x68], R11 ;  /* 0x0000680b01007387 */ /* 0x0007e20000100800 */
[----:B------:R-:W-:Y:S01]  /*22b0*/  CS2R R76, SRZ ;  /* 0x00000000004c7805 */ /* 0x000fe2000001ff00 */
[----:B------:R-:W-:Y:S01]  /*22c0*/  CS2R R74, SRZ ;  /* 0x00000000004a7805 */ /* 0x000fe2000001ff00 */
[----:B-1----:R-:W-:Y:S01]  /*22d0*/  IMAD.U32 R7, RZ, RZ, UR21 ;  /* 0x00000015ff077e24 */ /* 0x002fe2000f8e00ff */
[----:B------:R-:W-:Y:S01]  /*22e0*/  LOP3.LUT R7, R15, 0x8, R39, 0xf8, !PT ;  /* 0x000000080f077812 */ /* 0x000fe200078ef827 */
[----:B------:R-:W-:Y:S01]  /*22f0*/  IMAD.U32 R6, RZ, RZ, UR20 ;  /* 0x00000014ff067e24 */ /* 0x000fe2000f8e00ff */
[----:B------:R1:W-:Y:S01]  /*2300*/  STL.64 [R1+0x98], R46 ;  /* 0x0000982e01007387 */ /* 0x0003e20000100a00 */
[----:B------:R-:W-:Y:S01]  /*2310*/  UIMAD UR6, UR14, UR7, UR6 ;  /* 0x000000070e0672a4 */ /* 0x000fe2000f8e0206 */
[----:B------:R-:W-:Y:S01]  /*2320*/  LOP3.LUT R8, R7, R21, RZ, 0x3c, !PT ;  /* 0x0000001507087212 */ /* 0x000fe200078e3cff */
[----:B------:R-:W-:Y:S01]  /*2330*/  CS2R R72, SRZ ;  /* 0x0000000000487805 */ /* 0x000fe2000001ff00 */
[----:B------:R-:W-:Y:S01]  /*2340*/  LEA R7, P0, R6, R46, 0x5 ;  /* 0x0000002e06077211 */ /* 0x000fe200078028ff */
        /* <DEDUP_REMOVED lines=9> */
[----:B------:R-:W-:-:S04]  /*23e0*/  DEPBAR.LE SB0, 0x1 ;  /* 0x000080400000791a */ /* 0x000fc80000000000 */
[----:B------:R-:W-:Y:S01]  /*23f0*/  CS2R R52, SRZ ;  /* 0x0000000000347805 */ /* 0x000fe2000001ff00 */
[----:B---3--:R-:W-:Y:S01]  /*2400*/  IMAD R11, R13, c[0x0][0x188], RZ ;  /* 0x000062000d0b7a24 */ /* 0x008fe200078e02ff */
[----:B------:R-:W-:Y:S01]  /*2410*/  CS2R R50, SRZ ;  /* 0x0000000000327805 */ /* 0x000fe2000001ff00 */
[----:B------:R-:W-:Y:S02]  /*2420*/  CS2R R48, SRZ ;  /* 0x0000000000307805 */ /* 0x000fe4000001ff00 */
[----:B------:R-:W-:-:S04]  /*2430*/  IMAD R11, R17, c[0x0][0x18c], R11 ;  /* 0x00006300110b7a24 */ /* 0x000fc800078e020b */
[----:B------:R-:W-:Y:S02]  /*2440*/  IMAD.IADD R19, R47, 0x1, R11 ;  /* 0x000000012f137824 */ /* 0x000fe400078e020b */
[----:B-1----:R-:W-:-:S03]  /*2450*/  IMAD.WIDE.U32 R46, R17, c[0x0][0x218], R2 ;  /* 0x00008600112e7a25 */ /* 0x002fc600078e0002 */
[----:B------:R-:W-:Y:S01]  /*2460*/  LEA.HI.X R6, R6, R19, R10, 0x5, P0 ;  /* 0x0000001306067211 */ /* 0x000fe200000f2c0a */
[----:B------:R-:W-:Y:S01]  /*2470*/  IMAD.IADD R2, R9, 0x1, R8 ;  /* 0x0000000109027824 */ /* 0x000fe200078e0208 */
[----:B------:R-:W-:Y:S01]  /*2480*/  BAR.SYNC.DEFER_BLOCKING 0x0 ;  /* 0x0000000000007b1d */ /* 0x000fe20000010000 */
[----:B------:R-:W-:Y:S01]  /*2490*/  LEA R8, P0, R7, c[0x0][0x160], 0x1 ;  /* 0x0000580007087a11 */ /* 0x000fe200078008ff */
[----:B------:R-:W-:Y:S02]  /*24a0*/  IMAD.IADD R45, R47, 0x1, R12 ;  /* 0x000000012f2d7824 */ /* 0x000fe400078e020c */
[----:B------:R-:W-:Y:S01]  /*24b0*/  IMAD.MOV.U32 R44, RZ, RZ, R46 ;  /* 0x000000ffff2c7224 */ /* 0x000fe200078e002e */
[----:B------:R-:W-:Y:S01]  /*24c0*/  LEA.HI.X R9, R7, c[0x0][0x164], R6, 0x1, P0 ;  /* 0x0000590007097a11 */ /* 0x000fe200000f0c06 */
[----:B------:R-:W-:Y:S01]  /*24d0*/  IMAD.MOV.U32 R3, RZ, RZ, 0x40 ;  /* 0x00000040ff037424 */ /* 0x000fe200078e00ff */
[----:B------:R-:W-:Y:S01]  /*24e0*/  ISETP.LT.AND P0, PT, R43, UR5, PT ;  /* 0x000000052b007c0c */ /* 0x000fe2000bf01270 */
[----:B------:R-:W-:Y:S01]  /*24f0*/  IMAD.WIDE.U32 R6, R0, UR18, R44 ;  /* 0x0000001200067c25 */ /* 0x000fe2000f8e002c */
[----:B------:R-:W-:Y:S01]  /*2500*/  SHF.R.S32.HI R0, RZ, 0x1f, R24 ;  /* 0x0000001fff007819 */ /* 0x000fe20000011418 */
[----:B------:R-:W-:Y:S01]  /*2510*/  STL [R1+0xb0], R19 ;  /* 0x0000b01301007387 */ /* 0x000fe20000100800 */
[----:B------:R-:W-:Y:S01]  /*2520*/  SEL R3, R3, 0xffffffc0, !P2 ;  /* 0xffffffc003037807 */ /* 0x000fe20005000000 */
[----:B------:R-:W-:Y:S01]  /*2530*/  IMAD.SHL.U32 R2, R2, 0x2, RZ ;  /* 0x0000000202027824 */ /* 0x000fe200078e00ff */
[----:B--2---:R-:W-:Y:S01]  /*2540*/  LEA.HI R4, R0, R24, RZ, 0x2 ;  /* 0x0000001800047211 */ /* 0x004fe200078f10ff */
[----:B------:R1:W-:Y:S01]  /*2550*/  STL.64 [R1+0x90], R46 ;  /* 0x0000902e01007387 */ /* 0x0003e20000100a00 */
[----:B------:R-:W-:Y:S01]  /*2560*/  SEL R0, R148, 0xffffffe0, !P1 ;  /* 0xffffffe094007807 */ /* 0x000fe20004800000 */
[----:B------:R-:W-:Y:S01]  /*2570*/  IMAD.IADD R10, R2, 0x1, R3 ;  /* 0x00000001020a7824 */ /* 0x000fe200078e0203 */
[----:B------:R-:W-:Y:S01]  /*2580*/  ISETP.GE.OR P6, PT, R14, c[0x0][0x16c], !P0 ;  /* 0x00005b000e007a0c */ /* 0x000fe200047c6670 */
[----:B------:R-:W-:Y:S01]  /*2590*/  STL.64 [R1+0x70], R44 ;  /* 0x0000702c01007387 */ /* 0x000fe20000100a00 */
[----:B------:R-:W-:Y:S01]  /*25a0*/  ISETP.GE.OR P2, PT, R16, c[0x0][0x16c], !P0 ;  /* 0x00005b0010007a0c */ /* 0x000fe20004746670 */
[----:B------:R-:W-:Y:S01]  /*25b0*/  IMAD.IADD R11, R2, 0x1, R0 ;  /* 0x00000001020b7824 */ /* 0x000fe200078e0200 */
[----:B------:R-:W-:Y:S01]  /*25c0*/  IADD3 R0, R7, UR4, RZ ;  /* 0x0000000407007c10 */ /* 0x000fe2000fffe0ff */
[----:B------:R-:W-:Y:S01]  /*25d0*/  STL [R1+0x28], R2 ;  /* 0x0000280201007387 */ /* 0x000fe20000100800 */
[----:B------:R-:W-:Y:S01]  /*25e0*/  ULDC.64 UR4, c[0x0][0x270] ;  /* 0x00009c0000047ab9 */ /* 0x000fe20000000a00 */
[----:B------:R-:W-:Y:S01]  /*25f0*/  IMAD.IADD R5, R3, 0x1, R11 ;  /* 0x0000000103057824 */ /* 0x000fe200078e020b */
[----:B------:R-:W-:Y:S01]  /*2600*/  UIMAD UR4, UR11, UR4, URZ ;  /* 0x000000040b0472a4 */ /* 0x000fe2000f8e023f */
[----:B------:R-:W2:Y:S01]  /*2610*/  LDSM.16.M88.4 R164, [R2+0x8080] ;  /* 0x0080800002a4783b */ /* 0x000ea20000000200 */
[----:B------:R-:W-:-:S02]  /*2620*/  ISETP.GE.AND P1, PT, R14, c[0x0][0x16c], PT ;  /* 0x00005b000e007a0c */ /* 0x000fc40003f26270 */
[----:B------:R-:W-:Y:S01]  /*2630*/  UIMAD UR5, UR14, UR5, UR4 ;  /* 0x000000050e0572a4 */ /* 0x000fe2000f8e0204 */
[----:B------:R-:W3:Y:S01]  /*2640*/  LDSM.16.M88.4 R168, [R11+0x8080] ;  /* 0x008080000ba8783b */ /* 0x000ee20000000200 */
[----:B------:R-:W-:Y:S02]  /*2650*/  SEL R40, RZ, 0x1, P1 ;  /* 0x00000001ff287807 */ /* 0x000fe40000800000 */
[----:B------:R-:W-:Y:S01]  /*2660*/  ISETP.GT.AND P1, PT, R149, 0x7, PT ;  /* 0x000000079500780c */ /* 0x000fe20003f24270 */
[----:B------:R-:W4:Y:S01]  /*2670*/  LDSM.16.M88.4 R172, [R10+0x8080] ;  /* 0x008080000aac783b */ /* 0x000f220000000200 */
[----:B------:R-:W-:Y:S01]  /*2680*/  IADD3 R7, R31, UR5, RZ ;  /* 0x000000051f077c10 */ /* 0x000fe2000fffe0ff */
[----:B------:R-:W-:Y:S01]  /*2690*/  ULDC.64 UR4, c[0x0][0x238] ;  /* 0x00008e0000047ab9 */ /* 0x000fe20000000a00 */
[C---:B------:R-:W-:Y:S01]  /*26a0*/  ISETP.GE.OR P5, PT, R36.reuse, c[0x0][0x16c], !P0 ;  /* 0x00005b0024007a0c */ /* 0x040fe200047a6670 */
[----:B------:R-:W2:Y:S01]  /*26b0*/  LDSM.16.M88.4 R176, [R5+0x8080] ;  /* 0x0080800005b0783b */ /* 0x000ea20000000200 */
[----:B------:R-:W-:Y:S01]  /*26c0*/  ISETP.GE.OR P4, PT, R29, c[0x0][0x16c], !P0 ;  /* 0x00005b001d007a0c */ /* 0x000fe20004786670 */
[----:B------:R-:W-:Y:S01]  /*26d0*/  UIMAD UR11, UR11, UR4, URZ ;  /* 0x000000040b0b72a4 */ /* 0x000fe2000f8e023f */
[----:B------:R-:W-:Y:S01]  /*26e0*/  SEL R31, RZ, 0x1, P3 ;  /* 0x00000001ff1f7807 */ /* 0x000fe20001800000 */
[----:B------:R-:W2:Y:S01]  /*26f0*/  LDSM.16.M88.4 R180, [R2+0xa080] ;  /* 0x00a0800002b4783b */ /* 0x000ea20000000200 */
[----:B------:R-:W-:Y:S01]  /*2700*/  USHF.R.S32.HI UR4, URZ, 0x1f, UR19 ;  /* 0x0000001f3f047899 */ /* 0x000fe20008011413 */
[----:B------:R-:W-:Y:S01]  /*2710*/  ISETP.GE.AND P3, PT, R36, c[0x0][0x1fc], PT ;  /* 0x00007f0024007a0c */ /* 0x000fe20003f66270 */
[----:B------:R-:W-:Y:S01]  /*2720*/  UIMAD UR5, UR14, UR5, UR11 ;  /* 0x000000050e0572a4 */ /* 0x000fe2000f8e020b */
[----:B------:R-:W2:Y:S01]  /*2730*/  LDSM.16.M88.4 R184, [R11+0xa080] ;  /* 0x00a080000bb8783b */ /* 0x000ea20000000200 */
[----:B-1----:R-:W-:-:S03]  /*2740*/  CS2R R46, SRZ ;  /* 0x00000000002e7805 */ /* 0x002fc6000001ff00 */
        /* <DEDUP_REMOVED lines=12> */
[----:B-----5:R-:W-:-:S03]  /*2810*/  LOP3.LUT R2, R4, 0x1ffffffc, RZ, 0xc0, !PT ;  /* 0x1ffffffc04027812 */ /* 0x020fc600078ec0ff */
[----:B------:R-:W-:Y:S02]  /*2820*/  STL [R1+0x34], R10 ;  /* 0x0000340a01007387 */ /* 0x000fe40000100800 */
[----:B------:R-:W-:Y:S02]  /*2830*/  IMAD.IADD R24, R24, 0x1, -R2 ;  /* 0x0000000118187824 */ /* 0x000fe400078e0a02 */
[----:B------:R5:W-:Y:S04]  /*2840*/  STL [R1+0x30], R5 ;  /* 0x0000300501007387 */ /* 0x000be80000100800 */
[----:B------:R-:W-:Y:S01]  /*2850*/  @!PT LDS RZ, [RZ] ;  /* 0x00000000fffff984 */ /* 0x000fe20000000800 */
[----:B------:R-:W-:Y:S01]  /*2860*/  @!PT LDS RZ, [RZ] ;  /* 0x00000000fffff984 */ /* 0x000fe20000000800 */
[----:B------:R-:W-:Y:S01]  /*2870*/  @!PT LDS RZ, [RZ] ;  /* 0x00000000fffff984 */ /* 0x000fe20000000800 */
[----:B------:R1:W-:Y:S01]  /*2880*/  LDGSTS.E.BYPASS.LTC128B.128 [R42+0x8080], [R8.64], !P6 ;  /* 0x08080000082a7fae */ /* 0x0003e2000f101d50 */
[----:B------:R-:W-:Y:S01]  /*2890*/  ISETP.GE.OR P6, PT, R14, c[0x0][0x1fc], !P0 ;  /* 0x00007f000e007a0c */ /* 0x000fe200047c6670 */
[----:B------:R-:W-:-:S02]  /*28a0*/  IMAD.SHL.U32 R14, R27, 0x20, RZ ;  /* 0x000000201b0e7824 */ /* 0x000fc400078e00ff */
[----:B------:R1:W-:Y:S01]  /*28b0*/  LDGSTS.E.BYPASS.LTC128B.128 [R42+0x9080], [R8.64+0x80], !P2 ;  /* 0x09080080082a7fae */ /* 0x0003e2000d101d50 */
[----:B------:R-:W-:Y:S02]  /*28c0*/  LEA R4, P2, R6, c[0x0][0x1f0], 0x1 ;  /* 0x00007c0006047a11 */ /* 0x000fe400078408ff */
[----:B------:R-:W-:Y:S01]  /*28d0*/  LOP3.LUT R23, R23, 0x20, R14, 0xf8, !PT ;  /* 0x0000002017177812 */ /* 0x000fe200078ef80e */
[----:B------:R1:W-:Y:S01]  /*28e0*/  LDGSTS.E.BYPASS.LTC128B.128 [R42+0xa080], [R8.64+0x100], !P5 ;  /* 0x0a080100082a7fae */ /* 0x0003e2000e901d50 */
[----:B------:R-:W-:Y:S01]  /*28f0*/  ISETP.GE.OR P5, PT, R16, c[0x0][0x1fc], !P0 ;  /* 0x00007f0010007a0c */ /* 0x000fe200047a6670 */
[----:B------:R-:W-:Y:S02]  /*2900*/  IMAD.SHL.U32 R14, R18, 0x10, RZ ;  /* 0x00000010120e7824 */ /* 0x000fe400078e00ff */
[----:B------:R1:W-:Y:S01]  /*2910*/  LDGSTS.E.BYPASS.LTC128B.128 [R42+0xb080], [R8.64+0x180], !P4 ;  /* 0x0b080180082a7fae */ /* 0x0003e2000e101d50 */
[----:B------:R-:W-:Y:S02]  /*2920*/  ISETP.GE.AND P4, PT, R16, c[0x0][0x1fc], PT ;  /* 0x00007f0010007a0c */ /* 0x000fe40003f86270 */
[----:B-----5:R-:W-:Y:S01]  /*2930*/  LEA.HI.X R5, R6, c[0x0][0x1f4], R0, 0x1, P2 ;  /* 0x00007d0006057a11 */ /* 0x020fe200010f0c00 */
[----:B------:R-:W-:Y:S01]  /*2940*/  IMAD R0, R13, c[0x0][0x278], RZ ;  /* 0x00009e000d007a24 */ /* 0x000fe200078e02ff */
[----:B------:R-:W-:Y:S01]  /*2950*/  ISETP.GE.AND P2, PT, R16, c[0x0][0x16c], PT ;  /* 0x00005b0010007a0c */ /* 0x000fe20003f46270 */
[----:B------:R-:W-:Y:S01]  /*2960*/  IMAD.MOV.U32 R6, RZ, RZ, R30 ;  /* 0x000000ffff067224 */ /* 0x000fe200078e001e */
[----:B------:R-:W-:Y:S01]  /*2970*/  SEL R22, RZ, 0xffffffff, P4 ;  /* 0xffffffffff167807 */ /* 0x000fe20002000000 */
[C---:B------:R-:W-:Y:S01]  /*2980*/  IMAD R0, R17.reuse, c[0x0][0x27c], R0 ;  /* 0x00009f0011007a24 */ /* 0x040fe200078e0200 */
[----:B------:R-:W-:Y:S01]  /*2990*/  SEL R25, RZ, 0xffffffff, P2 ;  /* 0xffffffffff197807 */ /* 0x000fe20001000000 */
[----:B------:R-:W-:Y:S01]  /*29a0*/  IMAD.WIDE.U32 R44, R17, c[0x0][0x278], R6 ;  /* 0x00009e00112c7a25 */ /* 0x000fe200078e0006 */
[----:B------:R-:W-:-:S02]  /*29b0*/  ISETP.GE.AND P2, PT, R36, c[0x0][0x16c], PT ;  /* 0x00005b0024007a0c */ /* 0x000fc40003f46270 */
[----:B------:R-:W-:Y:S01]  /*29c0*/  LOP3.LUT R7, R41, 0xfffffff0, RZ, 0xc0, !PT ;  /* 0xfffffff029077812 */ /* 0x000fe200078ec0ff */
[----:B------:R-:W-:Y:S01]  /*29d0*/  IMAD.IADD R10, R45, 0x1, R0 ;  /* 0x000000012d0a7824 */ /* 0x000fe200078e0200 */
[----:B------:R-:W-:Y:S01]  /*29e0*/  SEL R30, RZ, 0x4, P2 ;  /* 0x00000004ff1e7807 */ /* 0x000fe20001000000 */
[----:B------:R5:W-:Y:S01]  /*29f0*/  STL.64 [R1+0x80], R44 ;  /* 0x0000802c01007387 */ /* 0x000be20000100a00 */
[----:B------:R-:W-:Y:S01]  /*2a00*/  ISETP.GE.AND P2, PT, R29, c[0x0][0x16c], PT ;  /* 0x00005b001d007a0c */ /* 0x000fe20003f46270 */
[----:B------:R-:W-:Y:S01]  /*2a10*/  IMAD.IADD R0, R149, 0x1, -R7 ;  /* 0x0000000195007824 */ /* 0x000fe200078e0a07 */
[----:B------:R-:W-:Y:S01]  /*2a20*/  IADD3 R7, R35, UR5, RZ ;  /* 0x0000000523077c10 */ /* 0x000fe2000fffe0ff */
[----:B------:R2:W-:Y:S01]  /*2a30*/  STL [R1+0xa8], R10 ;  /* 0x0000a80a01007387 */ /* 0x0005e20000100800 */
[----:B------:R-:W-:Y:S02]  /*2a40*/  SEL R26, RZ, 0x8, P2 ;  /* 0x00000008ff1a7807 */ /* 0x000fe40001000000 */
[----:B------:R-:W-:-:S02]  /*2a50*/  @!P1 IADD3 R2, P2, R44, UR19, RZ ;  /* 0x000000132c029c10 */ /* 0x000fc4000ff5e0ff */
[----:B------:R-:W-:Y:S02]  /*2a60*/  SHF.R.S32.HI R16, RZ, 0x1f, R0 ;  /* 0x0000001fff107819 */ /* 0x000fe40000011400 */
[----:B------:R-:W-:Y:S01]  /*2a70*/  @!P1 IADD3.X R6, R10, UR4, RZ, P2, !PT ;  /* 0x000000040a069c10 */ /* 0x000fe200097fe4ff */
[----:B-1----:R-:W-:Y:S01]  /*2a80*/  IMAD.MOV.U32 R8, RZ, RZ, R32 ;  /* 0x000000ffff087224 */ /* 0x002fe200078e0020 */
[----:B------:R-:W-:Y:S02]  /*2a90*/  LEA.HI R16, R16, R0, RZ, 0x3 ;  /* 0x0000000010107211 */ /* 0x000fe400078f18ff */
[----:B------:R-:W-:Y:S02]  /*2aa0*/  IADD3 R9, R33, UR6, RZ ;  /* 0x0000000621097c10 */ /* 0x000fe4000fffe0ff */
[----:B------:R-:W-:Y:S02]  /*2ab0*/  LOP3.LUT R12, R16, 0xfffffff8, RZ, 0xc0, !PT ;  /* 0xfffffff8100c7812 */ /* 0x000fe400078ec0ff */
[----:B------:R-:W-:Y:S01]  /*2ac0*/  LOP3.LUT R15, R15, 0x10, R14, 0xf8, !PT ;  /* 0x000000100f0f7812 */ /* 0x000fe200078ef80e */
[----:B------:R-:W-:Y:S01]  /*2ad0*/  IMAD.WIDE.U32 R32, R17, c[0x0][0x290], R8 ;  /* 0x0000a40011207a25 */ /* 0x000fe200078e0008 */
[----:B------:R-:W-:-:S02]  /*2ae0*/  ISETP.GE.OR P4, PT, R36, c[0x0][0x1fc], !P0 ;  /* 0x00007f0024007a0c */ /* 0x000fc40004786670 */
[----:B------:R-:W-:Y:S01]  /*2af0*/  ISETP.GE.OR P0, PT, R29, c[0x0][0x1fc], !P0 ;  /* 0x00007f001d007a0c */ /* 0x000fe20004706670 */
[----:B------:R-:W-:Y:S02]  /*2b00*/  IMAD.IADD R0, R0, 0x1, -R12 ;  /* 0x0000000100007824 */ /* 0x000fe400078e0a0c */
[----:B------:R-:W-:Y:S01]  /*2b10*/  IMAD.SHL.U32 R8, R22, 0x2, RZ ;  /* 0x0000000216087824 */ /* 0x000fe200078e00ff */
[----:B-----5:R-:W-:Y:S01]  /*2b20*/  CS2R R44, SRZ ;  /* 0x00000000002c7805 */ /* 0x020fe2000001ff00 */
[----:B--2---:R-:W-:-:S03]  /*2b30*/  @!P1 LEA R10, P2, R2, c[0x0][0x258], 0x2 ;  /* 0x00009600020a9a11 */ /* 0x004fc600078410ff */
[----:B------:R-:W-:Y:S02]  /*2b40*/  LOP3.LUT R8, R8, 0x2, R31, 0xe2, !PT ;  /* 0x0000000208087812 */ /* 0x000fe400078ee21f */
[----:B------:R-:W-:Y:S01]  /*2b50*/  @!P1 LEA.HI.X R11, R2, c[0x0][0x25c], R6, 0x2, P2 ;  /* 0x00009700020b9a11 */ /* 0x000fe200010f1406 */
[----:B------:R-:W-:Y:S01]  /*2b60*/  IMAD.MOV.U32 R6, RZ, RZ, R34 ;  /* 0x000000ffff067224 */ /* 0x000fe200078e0022 */
[----:B------:R-:W-:Y:S01]  /*2b70*/  LOP3.LUT R2, R38, 0xffffffe0, RZ, 0xc0, !PT ;  /* 0xffffffe026027812 */ /* 0x000fe200078ec0ff */
[----:B------:R-:W-:Y:S01]  /*2b80*/  CS2R R34, SRZ ;  /* 0x0000000000227805 */ /* 0x000fe2000001ff00 */
[----:B------:R-:W-:Y:S01]  /*2b90*/  ISETP.GE.AND P2, PT, R29, c[0x0][0x1fc], PT ;  /* 0x00007f001d007a0c */ /* 0x000fe20003f46270 */
[----:B------:R-:W-:-:S03]  /*2ba0*/  IMAD.WIDE.U32 R150, R17, c[0x0][0x240], R6 ;  /* 0x0000900011967a25 */ /* 0x000fc600078e0006 */
[----:B------:R-:W-:Y:S01]  /*2bb0*/  SEL R9, RZ, 0x8, P2 ;  /* 0x00000008ff097807 */ /* 0x000fe20001000000 */
[----:B------:R-:W-:Y:S02]  /*2bc0*/  IMAD.IADD R2, R149, 0x1, -R2 ;  /* 0x0000000195027824 */ /* 0x000fe400078e0a02 */
[----:B------:R-:W-:Y:S02]  /*2bd0*/  IMAD.SHL.U32 R7, R25, 0x2, RZ ;  /* 0x0000000219077824 */ /* 0x000fe400078e00ff */
[----:B------:R-:W-:Y:S01]  /*2be0*/  @!P1 IMAD.SHL.U32 R6, R149, 0x10, RZ ;  /* 0x0000001095069824 */ /* 0x000fe200078e00ff */
[----:B------:R-:W-:Y:S02]  /*2bf0*/  SHF.R.S32.HI R19, RZ, 0x1f, R2 ;  /* 0x0000001fff137819 */ /* 0x000fe40000011402 */
[----:B------:R-:W-:Y:S02]  /*2c00*/  LOP3.LUT R7, R7, 0x2, R40, 0xe2, !PT ;  /* 0x0000000207077812 */ /* 0x000fe400078ee228 */
[----:B------:R-:W-:Y:S01]  /*2c10*/  LEA.HI R12, R19, R2, RZ, 0x2 ;  /* 0x00000002130c7211 */ /* 0x000fe200078f10ff */
[----:B------:R-:W-:Y:S01]  /*2c20*/  IMAD R19, R13, c[0x0][0x240], RZ ;  /* 0x000090000d137a24 */ /* 0x000fe200078e02ff */
[----:B------:R1:W-:Y:S01]  /*2c30*/  @!P1 LDGSTS.E.BYPASS.LTC128B.128 [R6+0x14080], [R10.64] ;  /* 0x140800000a069fae */ /* 0x0003e2000b901d50 */
[----:B------:R-:W-:Y:S01]  /*2c40*/  CS2R R40, SRZ ;  /* 0x0000000000287805 */ /* 0x000fe2000001ff00 */
[C---:B------:R-:W-:Y:S01]  /*2c50*/  LOP3.LUT R18, R12.reuse, 0x7ffffffc, RZ, 0xc0, !PT ;  /* 0x7ffffffc0c127812 */ /* 0x040fe200078ec0ff */
[C---:B------:R-:W-:Y:S01]  /*2c60*/  IMAD R19, R17.reuse, c[0x0][0x244], R19 ;  /* 0x0000910011137a24 */ /* 0x040fe200078e0213 */
[----:B------:R-:W-:Y:S01]  /*2c70*/  LEA.HI.SX32 R14, R12, R14, 0x1e ;  /* 0x0000000e0c0e7211 */ /* 0x000fe200078ff2ff */
[----:B------:R-:W-:Y:S01]  /*2c80*/  IMAD R12, R17, c[0x0][0x294], R20 ;  /* 0x0000a500110c7a24 */ /* 0x000fe200078e0214 */
[----:B------:R-:W0:Y:S01]  /*2c90*/  LDGDEPBAR ;  /* 0x00000000000079af */ /* 0x000e220000000000 */
[----:B------:R-:W-:Y:S01]  /*2ca0*/  IMAD.IADD R13, R2, 0x1, -R18 ;  /* 0x00000001020d7824 */ /* 0x000fe200078e0a12 */
[----:B------:R-:W-:Y:S01]  /*2cb0*/  LOP3.LUT R2, R15, 0x8, R39, 0xf8, !PT ;  /* 0x000000080f027812 */ /* 0x000fe200078ef827 */
[----:B------:R-:W-:Y:S01]  /*2cc0*/  IMAD.IADD R29, R33, 0x1, R12 ;  /* 0x00000001211d7824 */ /* 0x000fe200078e020c */
[----:B------:R2:W-:Y:S01]  /*2cd0*/  STL [R1+0x58], R14 ;  /* 0x0000580e01007387 */ /* 0x0005e20000100800 */
[----:B------:R-:W-:Y:S01]  /*2ce0*/  LOP3.LUT R12, R26, R7, R30, 0xfe, !PT ;  /* 0x000000071a0c7212 */ /* 0x000fe200078efe1e */
[----:B------:R-:W-:Y:S01]  /*2cf0*/  CS2R R38, SRZ ;  /* 0x0000000000267805 */ /* 0x000fe2000001ff00 */
[----:B------:R-:W-:Y:S01]  /*2d00*/  CS2R R30, SRZ ;  /* 0x00000000001e7805 */ /* 0x000fe2000001ff00 */
[----:B------:R5:W-:Y:S01]  /*2d10*/  LDGSTS.E.BYPASS.LTC128B.128 [R42+0x10080], [R4.64], !P6 ;  /* 0x10080000042a7fae */ /* 0x000be2000f101d50 */
[----:B------:R-:W-:-:S03]  /*2d20*/  LOP3.LUT P6, RZ, R0, 0x2, RZ, 0xc0, !PT ;  /* 0x0000000200ff7812 */ /* 0x000fc600078cc0ff */
[----:B------:R3:W-:Y:S04]  /*2d30*/  STL.64 [R1+0x78], R32 ;  /* 0x0000782001007387 */ /* 0x0007e80000100a00 */
[----:B------:R-:W-:Y:S04]  /*2d40*/  STL.64 [R1+0xa0], R150 ;  /* 0x0000a09601007387 */ /* 0x000fe80000100a00 */
[----:B------:R-:W-:Y:S01]  /*2d50*/  STL [R1+0x8c], R29 ;  /* 0x00008c1d01007387 */ /* 0x000fe20000100800 */
[----:B-1----:R-:W-:Y:S02]  /*2d60*/  SEL R11, RZ, 0x4, P3 ;  /* 0x00000004ff0b7807 */ /* 0x002fe40001800000 */
[C---:B------:R-:W-:Y:S01]  /*2d70*/  LOP3.LUT P3, RZ, R0.reuse, 0x4, RZ, 0xc0, !PT ;  /* 0x0000000400ff7812 */ /* 0x040fe2000786c0ff */
[----:B------:R-:W-:Y:S01]  /*2d80*/  IMAD.SHL.U32 R0, R0, 0x40, RZ ;  /* 0x0000004000007824 */ /* 0x000fe200078e00ff */
[----:B------:R-:W-:Y:S01]  /*2d90*/  LOP3.LUT R7, R9, R8, R11, 0xfe, !PT ;  /* 0x0000000809077212 */ /* 0x000fe200078efe0b */
[----:B------:R1:W-:Y:S01]  /*2da0*/  STL [R1+0x60], R12 ;  /* 0x0000600c01007387 */ /* 0x0003e20000100800 */
[----:B------:R-:W-:-:S02]  /*2db0*/  IMAD.SHL.U32 R8, R27, 0x8, RZ ;  /* 0x000000081b087824 */ /* 0x000fc400078e00ff */
[----:B--2---:R-:W-:Y:S01]  /*2dc0*/  IMAD R14, R24, 0x4, R13 ;  /* 0x00000004180e7824 */ /* 0x004fe200078e020d */
[----:B------:R-:W-:Y:S01]  /*2dd0*/  LOP3.LUT R13, R2, R21, RZ, 0x3c, !PT ;  /* 0x00000015020d7212 */ /* 0x000fe200078e3cff */
[----:B------:R2:W-:Y:S01]  /*2de0*/  STL [R1+0x5c], R7 ;  /* 0x00005c0701007387 */ /* 0x0005e20000100800 */
[----:B------:R-:W-:Y:S01]  /*2df0*/  IADD3 R2, P2, R32, UR19, RZ ;  /* 0x0000001320027c10 */ /* 0x000fe2000ff5e0ff */
[----:B------:R-:W-:Y:S01]  /*2e00*/  CS2R R24, SRZ ;  /* 0x0000000000187805 */ /* 0x000fe2000001ff00 */
[----:B------:R-:W-:Y:S01]  /*2e10*/  LOP3.LUT R0, R0, 0x1c0, RZ, 0xc0, !PT ;  /* 0x000001c000007812 */ /* 0x000fe200078ec0ff */
[----:B------:R5:W-:Y:S01]  /*2e20*/  LDGSTS.E.BYPASS.LTC128B.128 [R42+0x11080], [R4.64+0x80], !P5 ;  /* 0x11080080042a7fae */ /* 0x000be2000e901d50 */
[----:B------:R-:W-:Y:S01]  /*2e30*/  IADD3.X R6, R29, UR4, RZ, P2, !PT ;  /* 0x000000041d067c10 */ /* 0x000fe200097fe4ff */
[----:B------:R-:W-:Y:S01]  /*2e40*/  CS2R R20, SRZ ;  /* 0x0000000000147805 */ /* 0x000fe2000001ff00 */
[----:B------:R-:W-:Y:S01]  /*2e50*/  LEA R10, P2, R2, c[0x0][0x280], 0x2 ;  /* 0x0000a000020a7a11 */ /* 0x000fe200078410ff */
[----:B------:R5:W-:Y:S01]  /*2e60*/  LDGSTS.E.BYPASS.LTC128B.128 [R42+0x12080], [R4.64+0x100], !P4 ;  /* 0x12080100042a7fae */ /* 0x000be2000e101d50 */
[----:B------:R-:W-:Y:S01]  /*2e70*/  LOP3.LUT R8, R0, 0x8, R8, 0xf8, !PT ;  /* 0x0000000800087812 */ /* 0x000fe200078ef808 */
[----:B---3--:R-:W-:Y:S01]  /*2e80*/  CS2R R32, SRZ ;  /* 0x0000000000207805 */ /* 0x008fe2000001ff00 */
[----:B------:R-:W-:Y:S01]  /*2e90*/  LEA.HI.X R11, R2, c[0x0][0x284], R6, 0x2, P2 ;  /* 0x0000a100020b7a11 */ /* 0x000fe200010f1406 */
[----:B------:R-:W-:Y:S01]  /*2ea0*/  IMAD.SHL.U32 R6, R16, 0x40, RZ ;  /* 0x0000004010067824 */ /* 0x000fe200078e00ff */
[----:B------:R-:W-:Y:S01]  /*2eb0*/  ISETP.GE.AND P2, PT, R149, 0x8, PT ;  /* 0x000000089500780c */ /* 0x000fe20003f46270 */
[----:B------:R5:W-:Y:S01]  /*2ec0*/  LDGSTS.E.BYPASS.LTC128B.128 [R42+0x13080], [R4.64+0x180], !P0 ;  /* 0x13080180042a7fae */ /* 0x000be2000c101d50 */
[----:B------:R-:W-:-:S02]  /*2ed0*/  SHF.R.U32.HI R2, RZ, 0x3, R0 ;  /* 0x00000003ff027819 */ /* 0x000fc40000011600 */
[----:B------:R-:W-:Y:S02]  /*2ee0*/  LOP3.LUT R6, R6, 0xfffffe00, RZ, 0xc0, !PT ;  /* 0xfffffe0006067812 */ /* 0x000fe400078ec0ff */
[----:B------:R-:W-:Y:S02]  /*2ef0*/  LOP3.LUT R8, R8, R2, RZ, 0x3c, !PT ;  /* 0x0000000208087212 */ /* 0x000fe400078e3cff */
[----:B-1----:R-:W-:Y:S02]  /*2f00*/  LOP3.LUT R12, R2, R23, R0, 0x1e, !PT ;  /* 0x00000017020c7212 */ /* 0x002fe400078e1e00 */
[----:B------:R-:W-:Y:S01]  /*2f10*/  CS2R R22, SRZ ;  /* 0x0000000000167805 */ /* 0x000fe2000001ff00 */
[----:B--2---:R-:W-:Y:S02]  /*2f20*/  IMAD.SHL.U32 R7, R37, 0x8, RZ ;  /* 0x0000000825077824 */ /* 0x004fe400078e00ff */
[----:B------:R-:W-:-:S03]  /*2f30*/  CS2R R36, SRZ ;  /* 0x0000000000247805 */ /* 0x000fc6000001ff00 */
[----:B------:R-:W-:Y:S01]  /*2f40*/  LOP3.LUT R7, R0, 0x38, R7, 0xf8, !PT ;  /* 0x0000003800077812 */ /* 0x000fe200078ef807 */
[C---:B------:R-:W-:Y:S02]  /*2f50*/  IMAD R0, R27.reuse, 0x200, R13 ;  /* 0x000002001b007824 */ /* 0x040fe400078e020d */
[----:B------:R-:W-:Y:S01]  /*2f60*/  IMAD R27, R27, 0x1000, R6 ;  /* 0x000010001b1b7824 */ /* 0x000fe200078e0206 */
[----:B------:R-:W-:Y:S01]  /*2f70*/  LOP3.LUT R9, R7, R2, RZ, 0x3c, !PT ;  /* 0x0000000207097212 */ /* 0x000fe200078e3cff */
[----:B------:R-:W-:Y:S01]  /*2f80*/  IMAD R3, R0, 0x2, R3 ;  /* 0x0000000200037824 */ /* 0x000fe200078e0203 */
[-C--:B------:R-:W-:Y:S01]  /*2f90*/  LOP3.LUT R7, R12, R6.reuse, RZ, 0xfc, !PT ;  /* 0x000000060c077212 */ /* 0x080fe200078efcff */
[----:B------:R-:W-:Y:S01]  /*2fa0*/  @!P2 IMAD.SHL.U32 R12, R149, 0x10, RZ ;  /* 0x00000010950ca824 */ /* 0x000fe200078e00ff */
[-C--:B------:R-:W-:Y:S01]  /*2fb0*/  IADD3 R2, R8, R6.reuse, R28 ;  /* 0x0000000608027210 */ /* 0x080fe20007ffe01c */
[----:B------:R-:W-:Y:S01]  /*2fc0*/  IMAD.SHL.U32 R0, R0, 0x2, RZ ;  /* 0x0000000200007824 */ /* 0x000fe200078e00ff */
[----:B------:R-:W-:Y:S01]  /*2fd0*/  LOP3.LUT R6, R8, R6, RZ, 0xfc, !PT ;  /* 0x0000000608067212 */ /* 0x000fe200078efcff */
[----:B------:R-:W-:Y:S01]  /*2fe0*/  IMAD.IADD R8, R27, 0x1, R9 ;  /* 0x000000011b087824 */ /* 0x000fe200078e0209 */
[----:B------:R1:W-:Y:S01]  /*2ff0*/  @!P2 LDGSTS.E.BYPASS.LTC128B.128 [R12+0x14100], [R10.64] ;  /* 0x141000000a0cafae */ /* 0x0003e2000b901d50 */
[----:B-----5:R-:W-:Y:S01]  /*3000*/  IMAD.IADD R5, R151, 0x1, R19 ;  /* 0x0000000197057824 */ /* 0x020fe200078e0213 */
[----:B------:R-:W-:Y:S01]  /*3010*/  SEL R4, R148, 0xffffffe0, !P3 ;  /* 0xffffffe094047807 */ /* 0x000fe20005800000 */
[----:B------:R-:W-:Y:S01]  /*3020*/  IMAD.MOV.U32 R9, RZ, RZ, 0x10 ;  /* 0x00000010ff097424 */ /* 0x000fe200078e00ff */
[----:B------:R-:W0:Y:S01]  /*3030*/  LDGDEPBAR ;  /* 0x00000000000079af */ /* 0x000e220000000000 */
[----:B------:R-:W-:Y:S01]  /*3040*/  IMAD.SHL.U32 R2, R2, 0x2, RZ ;  /* 0x0000000202027824 */ /* 0x000fe200078e00ff */
[----:B------:R-:W-:Y:S01]  /*3050*/  CS2R R42, SRZ ;  /* 0x00000000002a7805 */ /* 0x000fe2000001ff00 */
[----:B------:R-:W-:Y:S01]  /*3060*/  CS2R R28, SRZ ;  /* 0x00000000001c7805 */ /* 0x000fe2000001ff00 */
[----:B------:R2:W-:Y:S01]  /*3070*/  STL [R1+0xac], R5 ;  /* 0x0000ac0501007387 */ /* 0x0005e20000100800 */
[----:B------:R-:W-:Y:S01]  /*3080*/  CS2R R26, SRZ ;  /* 0x00000000001a7805 */ /* 0x000fe2000001ff00 */
[----:B-1----:R-:W-:-:S05]  /*3090*/  IMAD.SHL.U32 R10, R14, 0x2, RZ ;  /* 0x000000020e0a7824 */ /* 0x002fca00078e00ff */
[----:B------:R-:W-:Y:S01]  /*30a0*/  STL [R1+0x88], R10 ;  /* 0x0000880a01007387 */ /* 0x000fe20000100800 */
[----:B--2---:R-:W-:Y:S02]  /*30b0*/  SEL R5, R9, 0xfffffff0, !P6 ;  /* 0xfffffff009057807 */ /* 0x004fe40007000000 */
[----:B------:R-:W-:Y:S01]  /*30c0*/  LEA R9, R6, 0x15180, 0x1 ;  /* 0x0001518006097811 */ /* 0x000fe200078e08ff */
[----:B------:R1:W-:Y:S01]  /*30d0*/  STL [R1+0x38], R3 ;  /* 0x0000380301007387 */ /* 0x0003e20000100800 */
[----:B------:R-:W-:-:S03]  /*30e0*/  LEA R6, R8, 0x80, 0x1 ;  /* 0x0000008008067811 */ /* 0x000fc600078e08ff */
[----:B------:R2:W-:Y:S04]  /*30f0*/  STL [R1+0x3c], R0 ;  /* 0x00003c0001007387 */ /* 0x0005e80000100800 */
[----:B------:R-:W-:Y:S04]  /*3100*/  STL [R1+0x40], R9 ;  /* 0x0000400901007387 */ /* 0x000fe80000100800 */
[----:B------:R3:W-:Y:S01]  /*3110*/  STL [R1+0x24], R6 ;  /* 0x0000240601007387 */ /* 0x0007e20000100800 */
[----:B-1----:R-:W-:Y:S02]  /*3120*/  IMAD R3, R5, 0x2, R2 ;  /* 0x0000000205037824 */ /* 0x002fe400078e0202 */
[----:B--2---:R-:W-:-:S02]  /*3130*/  IMAD.SHL.U32 R0, R7, 0x2, RZ ;  /* 0x0000000207007824 */ /* 0x004fc400078e00ff */
[C---:B------:R-:W-:Y:S02]  /*3140*/  IMAD R7, R4.reuse, 0x2, R2 ;  /* 0x0000000204077824 */ /* 0x040fe400078e0202 */
[----:B------:R-:W-:-:S03]  /*3150*/  IMAD R252, R4, 0x2, R3 ;  /* 0x0000000204fc7824 */ /* 0x000fc600078e0203 */
[----:B------:R-:W-:Y:S01]  /*3160*/  STL [R1+0x20], R7 ;  /* 0x0000200701007387 */ /* 0x000fe20000100800 */
[--C-:B---3--:R-:W-:Y:S02]  /*3170*/  IMAD R6, R5, 0x2, R9.reuse ;  /* 0x0000000205067824 */ /* 0x108fe400078e0209 */
[----:B------:R-:W-:-:S03]  /*3180*/  IMAD R5, R4, 0x2, R9 ;  /* 0x0000000204057824 */ /* 0x000fc600078e0209 */
[----:B------:R-:W-:Y:S04]  /*3190*/  STL [R1+0x44], R6 ;  /* 0x0000440601007387 */ /* 0x000fe80000100800 */
[----:B------:R1:W-:Y:S02]  /*31a0*/  STL [R1+0x4c], R5 ;  /* 0x00004c0501007387 */ /* 0x0003e40000100800 */
[----:B-1----:R-:W-:Y:S01]  /*31b0*/  IMAD R5, R4, 0x2, R6 ;  /* 0x0000000204057824 */ /* 0x002fe200078e0206 */
[----:B------:R-:W-:-:S05]  /*31c0*/  IADD3 R4, -R10, UR8, RZ ;  /* 0x000000080a047c10 */ /* 0x000fca000fffe1ff */
[----:B------:R1:W-:Y:S04]  /*31d0*/  STL [R1+0x6c], R4 ;  /* 0x00006c0401007387 */ /* 0x0003e80000100800 */
[----:B----4-:R1:W-:Y:S02]  /*31e0*/  STL [R1+0x48], R5 ;  /* 0x0000480501007387 */ /* 0x0103e40000100800 */
.L_x_543:
[----:B-1----:R-:W2:Y:S01]  /*31f0*/  LDL R159, [R1+0x28] ;  /* 0x00002800019f7983 */ /* 0x002ea20000100800 */
[----:B------:R-:W-:Y:S04]  /*3200*/  DEPBAR.LE SB0, 0x0 ;  /* 0x000080000000791a */ /* 0x000fe80000000000 */
[----:B------:R-:W3:Y:S01]  /*3210*/  LDL R158, [R1+0x2c] ;  /* 0x00002c00019e7983 */ /* 0x000ee20000100800 */
[----:B------:R-:W-:Y:S02]  /*3220*/  USHF.L.U32 UR7, UR18, 0x5, URZ ;  /* 0x0000000512077899 */ /* 0x000fe4000800063f */
[----:B------:R-:W-:Y:S01]  /*3230*/  UIADD3 UR6, UR18, 0x1, URZ ;  /* 0x0000000112067890 */ /* 0x000fe2000fffe03f */
[----:B------:R-:W4:Y:S01]  /*3240*/  LDL R157, [R1+0x34] ;  /* 0x00003400019d7983 */ /* 0x000f220000100800 */
[----:B------:R-:W-:Y:S02]  /*3250*/  UIADD3 UR4, -UR9, 0x1, UR7 ;  /* 0x0000000109047890 */ /* 0x000fe4000fffe107 */
[----:B------:R-:W-:Y:S01]  /*3260*/  UISETP.GE.AND UP0, UPT, UR6, UR10, UPT ;  /* 0x0000000a0600728c */ /* 0x000fe2000bf06270 */
[----:B-----5:R-:W5:Y:S01]  /*3270*/  LDL R232, [R1+0x20] ;  /* 0x0000200001e87983 */ /* 0x020f620000100800 */
[----:B------:R-:W-:Y:S03]  /*3280*/  UIADD3 UR4, -UR13, UR4, UR12 ;  /* 0x000000040d047290 */ /* 0x000fe6000fffe10c */
[----:B------:R-:W5:Y:S04]  /*3290*/  LDL R156, [R1+0x30] ;  /* 0x00003000019c7983 */ /* 0x000f680000100800 */
[----:B------:R-:W-:Y:S06]  /*32a0*/  BAR.SYNC.DEFER_BLOCKING 0x0 ;  /* 0x0000000000007b1d */ /* 0x000fec0000010000 */
[----:B------:R-:W-:Y:S04]  /*32b0*/  LDSM.16.M88.4 R8, [R2+0x8080] ;  /* 0x008080000208783b */ /* 0x000fe80000000200 */
[----:B------:R-:W-:Y:S04]  /*32c0*/  LDSM.16.M88.4 R16, [R3+0x8080] ;  /* 0x008080000310783b */ /* 0x000fe80000000200 */
[----:B------:R-:W5:Y:S04]  /*32d0*/  LDL R229, [R1+0x58] ;  /* 0x0000580001e57983 */ /* 0x000f680000100800 */
[----:B------:R-:W5:Y:S04]  /*32e0*/  LDL R231, [R1+0x88] ;  /* 0x0000880001e77983 */ /* 0x000f680000100800 */
        /* <DEDUP_REMOVED lines=169> */
[----:B------:R-:W-:Y:S01]  /*3d80*/  FFMA.FTZ R11, R11, c[0x0][0x29c], -R161 ;  /* 0x0000a7000b0b7a23 */ /* 0x000fe200000108a1 */
[----:B------:R-:W-:Y:S02]  /*3d90*/  PLOP3.LUT P0, PT, PT, PT, UP0, 0x80, 0x0 ;  /* 0x000000000000781c */ /* 0x000fe40003f0f008 */
        /* <DEDUP_REMOVED lines=160> */
.L_x_541:
        /* <DEDUP_REMOVED lines=98> */
.L_x_542:
        /* <DEDUP_REMOVED lines=167> */
.L_x_540:
[----:B------:R-:W-:Y:S05]  /*5830*/  @P1 EXIT ;  /* 0x000000000000194d */ /* 0x000fea0003800000 */
[----:B-1----:R-:W2:Y:S01]  /*5840*/  LDL.LU R7, [R1+0xb4] ;  /* 0x0000b40001077983 */ /* 0x002ea20000300800 */
[----:B------:R-:W-:Y:S01]  /*5850*/  ISETP.NE.U32.AND P2, PT, RZ, c[0x0][0x360], PT ;  /* 0x0000d800ff007a0c */ /* 0x000fe20003f45070 */
[----:B------:R-:W-:-:S03]  /*5860*/  ULDC.64 UR4, c[0x0][0x338] ;  /* 0x0000ce0000047ab9 */ /* 0x000fc60000000a00 */
[----:B------:R-:W-:-:S13]  /*5870*/  ISETP.NE.AND.EX P2, PT, RZ, c[0x0][0x364], PT, P2 ;  /* 0x0000d900ff007a0c */ /* 0x000fda0003f45320 */
[----:B------:R-:W-:-:S04]  /*5880*/  @P2 IMAD.MOV.U32 R2, RZ, RZ, 0x4 ;  /* 0x00000004ff022424 */ /* 0x000fc800078e00ff */
[----:B--2---:R-:W-:-:S05]  /*5890*/  @P2 IMAD.WIDE R2, R7, R2, c[0x0][0x360] ;  /* 0x0000d80007022625 */ /* 0x004fca00078e0202 */
[----:B-----5:R-:W2:Y:S01]  /*58a0*/  @P2 LDG.E R0, [R2.64] ;  /* 0x0000001002002981 */ /* 0x020ea2000c1e1900 */
[----:B------:R-:W-:Y:S01]  /*58b0*/  UISETP.NE.AND UP0, UPT, UR4, 0x1, UPT ;  /* 0x000000010400788c */ /* 0x000fe2000bf05270 */
[----:B------:R-:W-:Y:S01]  /*58c0*/  SHF.R.S32.HI R6, RZ, 0x1f, R7 ;  /* 0x0000001fff067819 */ /* 0x000fe20000011407 */
[----:B------:R-:W-:Y:S01]  /*58d0*/  UIMAD.WIDE.U32 UR6, UR14, UR5, URZ ;  /* 0x000000050e0672a5 */ /* 0x000fe2000f8e003f */
[----:B------:R-:W1:Y:S01]  /*58e0*/  S2R R4, SR_TID.X ;  /* 0x0000000000047919 */ /* 0x000e620000002100 */
[----:B------:R-:W-:Y:S02]  /*58f0*/  ULDC UR4, c[0x0][0x340] ;  /* 0x0000d00000047ab9 */ /* 0x000fe40000000800 */
[----:B------:R-:W-:-:S04]  /*5900*/  USHF.L.U32 UR15, UR15, 0xe, URZ ;  /* 0x0000000e0f0f7899 */ /* 0x000fc8000800063f */
[----:B------:R-:W-:Y:S02]  /*5910*/  USHF.R.S32.HI UR6, URZ, 0x1f, UR15 ;  /* 0x0000001f3f067899 */ /* 0x000fe4000801140f */
[----:B------:R-:W-:Y:S02]  /*5920*/  @UP0 UMOV UR5, UR7 ;  /* 0x0000000700050c82 */ /* 0x000fe40008000000 */
[----:B------:R-:W-:-:S03]  /*5930*/  @UP0 USHF.R.U32.HI UR14, URZ, UR4, UR5 ;  /* 0x000000043f0e0299 */ /* 0x000fc60008011605 */
[----:B------:R-:W-:Y:S02]  /*5940*/  ULDC.64 UR4, c[0x0][0x328] ;  /* 0x0000ca0000047ab9 */ /* 0x000fe40000000a00 */
[----:B------:R-:W-:-:S04]  /*5950*/  USHF.R.S32.HI UR7, URZ, 0x1f, UR14 ;  /* 0x0000001f3f077899 */ /* 0x000fc8000801140e */
[----:B------:R-:W-:-:S04]  /*5960*/  UIMAD UR4, UR7, UR4, URZ ;  /* 0x00000004070472a4 */ /* 0x000fc8000f8e023f */
[----:B------:R-:W-:-:S03]  /*5970*/  UIMAD UR8, UR14, UR5, UR4 ;  /* 0x000000050e0872a4 */ /* 0x000fc6000f8e0204 */
[----:B------:R-:W-:Y:S02]  /*5980*/  ULDC.64 UR4, c[0x0][0x300] ;  /* 0x0000c00000047ab9 */ /* 0x000fe40000000a00 */
[----:B------:R-:W-:-:S04]  /*5990*/  UIMAD UR4, UR7, UR4, URZ ;  /* 0x00000004070472a4 */ /* 0x000fc8000f8e023f */
[----:B------:R-:W-:Y:S01]  /*59a0*/  UIMAD UR4, UR14, UR5, UR4 ;  /* 0x000000050e0472a4 */ /* 0x000fe2000f8e0204 */
[----:B------:R-:W-:Y:S01]  /*59b0*/  BAR.SYNC.DEFER_BLOCKING 0x1, 0x100 ;  /* 0x0044000000007b1d */ /* 0x000fe20000010000 */
[----:B--2---:R-:W-:-:S05]  /*59c0*/  @P2 IMAD R0, R7, 0x40, R0 ;  /* 0x0000004007002824 */ /* 0x004fca00078e0200 */
[----:B------:R-:W-:-:S04]  /*59d0*/  @P2 SHF.R.S32.HI R2, RZ, 0x1f, R0 ;  /* 0x0000001fff022819 */ /* 0x000fc80000011400 */
[----:B------:R-:W-:Y:S02]  /*59e0*/  @P2 LEA.HI R2, R2, R0, RZ, 0x6 ;  /* 0x0000000002022211 */ /* 0x000fe400078f30ff */
[----:B-1----:R-:W-:-:S03]  /*59f0*/  SHF.R.S32.HI R0, RZ, 0x1f, R4 ;  /* 0x0000001fff007819 */ /* 0x002fc60000011404 */
[----:B------:R-:W-:-:S05]  /*5a00*/  @P2 IMAD.SHL.U32 R2, R2, 0x100, RZ ;  /* 0x0000010002022824 */ /* 0x000fca00078e00ff */
[----:B------:R-:W-:-:S04]  /*5a10*/  @P2 LOP3.LUT R2, R2, 0xffffc000, RZ, 0xc0, !PT ;  /* 0xffffc00002022812 */ /* 0x000fc800078ec0ff */
[----:B------:R-:W-:Y:S02]  /*5a20*/  @P2 SHF.R.S32.HI R3, RZ, 0x1f, R2 ;  /* 0x0000001fff032819 */ /* 0x000fe40000011402 */
[----:B------:R-:W-:-:S06]  /*5a30*/  @!P2 CS2R R2, SRZ ;  /* 0x000000000002a805 */ /* 0x000fcc000001ff00 */
[----:B------:R-:W-:Y:S01]  /*5a40*/  IADD3 R2, P1, P0, R2, UR15, R4 ;  /* 0x0000000f02027c10 */ /* 0x000fe2000f83e004 */
[----:B------:R-:W-:-:S03]  /*5a50*/  IMAD.U32 R4, RZ, RZ, UR14 ;  /* 0x0000000eff047e24 */ /* 0x000fc6000f8e00ff */
[----:B------:R-:W-:Y:S01]  /*5a60*/  IADD3.X R3, R3, UR6, R0, P1, P0 ;  /* 0x0000000603037c10 */ /* 0x000fe20008fe0400 */
[----:B------:R-:W-:-:S04]  /*5a70*/  IMAD.U32 R0, RZ, RZ, UR14 ;  /* 0x0000000eff007e24 */ /* 0x000fc8000f8e00ff */
[----:B------:R-:W-:-:S04]  /*5a80*/  IMAD.WIDE.U32 R4, R4, c[0x0][0x328], R2 ;  /* 0x0000ca0004047a25 */ /* 0x000fc800078e0002 */
[----:B------:R-:W-:Y:S01]  /*5a90*/  IMAD.WIDE.U32 R2, R0, c[0x0][0x300], R2 ;  /* 0x0000c00000027a25 */ /* 0x000fe200078e0002 */
[----:B------:R-:W-:Y:S02]  /*5aa0*/  SEL R0, R6, RZ, !P2 ;  /* 0x000000ff06007207 */ /* 0x000fe40005000000 */
[----:B------:R-:W-:Y:S02]  /*5ab0*/  IADD3 R5, R5, UR8, RZ ;  /* 0x0000000805057c10 */ /* 0x000fe4000fffe0ff */
[----:B------:R-:W-:Y:S01]  /*5ac0*/  SEL R6, R7, RZ, !P2 ;  /* 0x000000ff07067207 */ /* 0x000fe20005000000 */
[C---:B------:R-:W-:Y:S01]  /*5ad0*/  IMAD R10, R0.reuse, c[0x0][0x330], RZ ;  /* 0x0000cc00000a7a24 */ /* 0x040fe200078e02ff */
[----:B------:R-:W-:Y:S01]  /*5ae0*/  IADD3 R3, R3, UR4, RZ ;  /* 0x0000000403037c10 */ /* 0x000fe2000fffe0ff */
[----:B------:R-:W-:Y:S02]  /*5af0*/  IMAD R0, R0, c[0x0][0x308], RZ ;  /* 0x0000c20000007a24 */ /* 0x000fe400078e02ff */
[----:B------:R-:W-:-:S02]  /*5b00*/  IMAD R10, R6, c[0x0][0x334], R10 ;  /* 0x0000cd00060a7a24 */ /* 0x000fc400078e020a */
[----:B------:R-:W-:-:S04]  /*5b10*/  IMAD.WIDE.U32 R8, R6, c[0x0][0x330], R4 ;  /* 0x0000cc0006087a25 */ /* 0x000fc800078e0004 */
[----:B------:R-:W-:Y:S01]  /*5b20*/  IMAD R0, R6, c[0x0][0x30c], R0 ;  /* 0x0000c30006007a24 */ /* 0x000fe200078e0200 */
[----:B------:R-:W-:Y:S01]  /*5b30*/  LEA R4, P1, R8, c[0x0][0x310], 0x2 ;  /* 0x0000c40008047a11 */ /* 0x000fe200078210ff */
[----:B------:R-:W-:-:S04]  /*5b40*/  IMAD.WIDE.U32 R6, R6, c[0x0][0x308], R2 ;  /* 0x0000c20006067a25 */ /* 0x000fc800078e0002 */
[----:B------:R-:W-:Y:S01]  /*5b50*/  IMAD.IADD R3, R9, 0x1, R10 ;  /* 0x0000000109037824 */ /* 0x000fe200078e020a */
[----:B------:R-:W-:Y:S01]  /*5b60*/  LEA R2, P0, R6, c[0x0][0x2e8], 0x2 ;  /* 0x0000ba0006027a11 */ /* 0x000fe200078010ff */
[----:B------:R-:W-:-:S03]  /*5b70*/  IMAD.IADD R0, R7, 0x1, R0 ;  /* 0x0000000107007824 */ /* 0x000fc600078e0200 */
        /* <DEDUP_REMOVED lines=131> */
.L_x_544:
        /* <DEDUP_REMOVED lines=13> */
.L_x_1159:


//--------------------- .text._ZN7cutlass13device_kernelIN5flash22FlashAttnBwdPreprocessIN4cute5tupleIJNS3_1CILi32EEENS5_ILi256EEEEEENS_6half_tEfNS_4arch4Sm80ELb1ELb1EEEEEvNT_6ParamsE --------------------------
	.section	.text._ZN7cutlass13device_kernelIN5flash22FlashAttnBwdPreprocessIN4cute5tupleIJNS3_1CILi32EEENS5_ILi256EEEEEENS_6half_tEfNS_4arch4Sm80ELb1ELb1EEEEEvNT_6ParamsE,"ax",@progbits
	.sectioninfo	@"SHI_REGISTERS=63"
	.align	128
.text._ZN7cutlass13device_kernelIN5flash22FlashAttnBwdPreprocessIN4cute5tupleIJNS3_1CILi32EEENS5_ILi256EEEEEENS_6half_tEfNS_4arch4Sm80ELb1ELb1EEEEEvNT_6ParamsE:
        .type           _ZN7cutlass13device_kernelIN5flash22FlashAttnBwdPreprocessIN4cute5tupleIJNS3_1CILi32EEENS5_ILi256EEEEEENS_6half_tEfNS_4arch4Sm80ELb1ELb1EEEEEvNT_6ParamsE,@function
        .size           _ZN7cutlass13device_kernelIN5flash22FlashAttnBwdPreprocessIN4cute5tupleIJNS3_1CILi32EEENS5_ILi256EEEEEENS_6half_tEfNS_4arch4Sm80ELb1ELb1EEEEEvNT_6ParamsE,(.L_x_1160 - _ZN7cutlass13device_kernelIN5flash22FlashAttnBwdPreprocessIN4cute5tupleIJNS3_1CILi32EEENS5_ILi256EEEEEENS_6half_tEfNS_4arch4Sm80ELb1ELb1EEEEEvNT_6ParamsE)
        .other          _ZN7cutlass13device_kernelIN5flash22FlashAttnBwdPreprocessIN4cute5tupleIJNS3_1CILi32EEENS5_ILi256EEEEEENS_6half_tEfNS_4arch4Sm80ELb1ELb1EEEEEvNT_6ParamsE,@"STO_CUDA_ENTRY STV_DEFAULT"
_ZN7cutlass13device_kernelIN5flash22FlashAttnBwdPreprocessIN4cute5tupleIJNS3_1CILi32EEENS5_ILi256EEEEEENS_6half_tEfNS_4arch4Sm80ELb1ELb1EEEEEvNT_6ParamsE:
[----:B------:R-:W-:Y:S02]  /*0000*/  MOV R1, c[0x0][0x28] ;  /* 0x00000a0000017a02 */ /* 0x000fe40000000f00 */
[----:B------:R-:W0:Y:S01]  /*0010*/  S2R R50, SR_CTAID.Z ;  /* 0x0000000000327919 */ /* 0x000e220000002700 */
[----:B------:R-:W-:Y:S01]  /*0020*/  ISETP.NE.U32.AND P1, PT, RZ, c[0x0][0x248], PT ;  /* 0x00009200ff007a0c */ /* 0x000fe20003f25070 */
[----:B------:R-:W-:Y:S01]  /*0030*/  IMAD.MOV.U32 R49, RZ, RZ, 0x4 ;  /* 0x00000004ff317424 */ /* 0x000fe200078e00ff */
[----:B------:R-:W-:Y:S01]  /*0040*/  ISETP.NE.U32.AND P0, PT, RZ, c[0x0][0x240], PT ;  /* 0x00009000ff007a0c */ /* 0x000fe20003f05070 */
[----:B------:R-:W-:Y:S01]  /*0050*/  ULDC.64 UR4, c[0x0][0x118] ;  /* 0x0000460000047ab9 */ /* 0x000fe20000000a00 */
[----:B------:R-:W-:Y:S02]  /*0060*/  ISETP.NE.AND.EX P1, PT, RZ, c[0x0][0x24c], PT, P1 ;  /* 0x00009300ff007a0c */ /* 0x000fe40003f25310 */
[----:B------:R-:W-:Y:S02]  /*0070*/  ISETP.NE.AND.EX P0, PT, RZ, c[0x0][0x244], PT, P0 ;  /* 0x00009100ff007a0c */ /* 0x000fe40003f05300 */
[----:B------:R-:W-:Y:S01]  /*0080*/  MOV R42, c[0x0][0x168] ;  /* 0x00005a00002a7a02 */ /* 0x000fe20000000f00 */
        /* <DEDUP_REMOVED lines=11> */
[----:B--2---:R-:W-:-:S02]  /*0140*/  IADD3 R42, -R5, R42, RZ ;  /* 0x0000002a052a7210 */ /* 0x004fc40007ffe1ff */
.L_x_545:
[----:B0-----:R-:W0:Y:S01]  /*0150*/  S2R R36, SR_TID.X ;  /* 0x0000000000247919 */ /* 0x001e220000002100 */
[----:B------:R-:W-:-:S02]  /*0160*/  ISETP.NE.AND.EX P2, PT, RZ, c[0x0][0x244], PT, P2 ;  /* 0x00009100ff007a0c */ /* 0x000fc40003f45320 */
[----:B-----5:R-:W-:-:S13]  /*0170*/  ISETP.LE.AND P1, PT, R42, R37, PT ;  /* 0x000000252a00720c */ /* 0x020fda0003f23270 */
[----:B------:R-:W-:Y:S05]  /*0180*/  @P2 EXIT P1 ;  /* 0x000000000000294d */ /* 0x000fea0000800000 */
[----:B------:R-:W1:Y:S01]  /*0190*/  S2R R10, SR_CTAID.Y ;  /* 0x00000000000a7919 */ /* 0x000e620000002600 */
[----:B------:R-:W-:Y:S01]  /*01a0*/  IMAD.IADD R11, R42, 0x1, -R37 ;  /* 0x000000012a0b7824 */ /* 0x000fe200078e0a25 */
[C---:B0-----:R-:W-:Y:S01]  /*01b0*/  ISETP.GT.AND P1, PT, R36.reuse, 0x1f, PT ;  /* 0x0000001f2400780c */ /* 0x041fe20003f24270 */
[----:B------:R-:W-:Y:S01]  /*01c0*/  CS2R R12, SRZ ;  /* 0x00000000000c7805 */ /* 0x000fe2000001ff00 */
[----:B------:R-:W-:Y:S01]  /*01d0*/  SHF.R.S32.HI R8, RZ, 0x1f, R50 ;  /* 0x0000001fff087819 */ /* 0x000fe20000011432 */
[----:B------:R-:W-:Y:S01]  /*01e0*/  IMAD.MOV.U32 R6, RZ, RZ, 0x7f800000 ;  /* 0x7f800000ff067424 */ /* 0x000fe200078e00ff */
[----:B------:R-:W-:Y:S02]  /*01f0*/  ISETP.GE.OR P3, PT, R36, R11, P1 ;  /* 0x0000000b2400720c */ /* 0x000fe40000f66670 */
[----:B------:R-:W-:Y:S02]  /*0200*/  @P0 MOV R12, R48 ;  /* 0x00000030000c0202 */ /* 0x000fe40000000f00 */
[----:B------:R-:W-:-:S02]  /*0210*/  @P0 SHF.R.S32.HI R13, RZ, 0x1f, R48 ;  /* 0x0000001fff0d0819 */ /* 0x000fc40000011430 */
[----:B------:R-:W-:Y:S02]  /*0220*/  SEL R8, R8, RZ, !P2 ;  /* 0x000000ff08087207 */ /* 0x000fe40005000000 */
[----:B------:R-:W-:-:S05]  /*0230*/  SEL R7, R50, RZ, !P2 ;  /* 0x000000ff32077207 */ /* 0x000fca0005000000 */
[----:B------:R-:W-:Y:S02]  /*0240*/  @!P3 SHF.R.S32.HI R3, RZ, 0x1f, R37 ;  /* 0x0000001fff03b819 */ /* 0x000fe40000011425 */
[--C-:B------:R-:W-:Y:S02]  /*0250*/  @!P3 SHF.R.S32.HI R0, RZ, 0x1f, R36.reuse ;  /* 0x0000001fff00b819 */ /* 0x100fe40000011424 */
[----:B------:R-:W-:Y:S02]  /*0260*/  @!P3 IADD3 R2, P4, P5, R12, R37, R36 ;  /* 0x000000250c02b210 */ /* 0x000fe40007d9e024 */
[----:B-1----:R-:W-:Y:S02]  /*0270*/  SHF.R.S32.HI R9, RZ, 0x1f, R10 ;  /* 0x0000001fff097819 */ /* 0x002fe4000001140a */
[----:B------:R-:W-:Y:S01]  /*0280*/  @!P3 IADD3.X R3, R13, R3, R0, P4, P5 ;  /* 0x000000030d03b210 */ /* 0x000fe200027ea400 */
[----:B------:R-:W-:Y:S02]  /*0290*/  @!P3 IMAD R0, R8, c[0x0][0x1e8], RZ ;  /* 0x00007a000800ba24 */ /* 0x000fe400078e02ff */
[----:B------:R-:W-:-:S02]  /*02a0*/  @!P3 IMAD R5, R9, c[0x0][0x1e0], RZ ;  /* 0x000078000905ba24 */ /* 0x000fc400078e02ff */
[----:B------:R-:W-:-:S04]  /*02b0*/  @!P3 IMAD.WIDE.U32 R2, R10, c[0x0][0x1e0], R2 ;  /* 0x000078000a02ba25 */ /* 0x000fc800078e0002 */
[----:B------:R-:W-:-:S04]  /*02c0*/  @!P3 IMAD R5, R10, c[0x0][0x1e4], R5 ;  /* 0x000079000a05ba24 */ /* 0x000fc800078e0205 */
[----:B------:R-:W-:Y:S02]  /*02d0*/  @!P3 IMAD.IADD R3, R3, 0x1, R5 ;  /* 0x000000010303b824 */ /* 0x000fe400078e0205 */
[C---:B------:R-:W-:Y:S02]  /*02e0*/  @!P3 IMAD R5, R7.reuse, c[0x0][0x1ec], R0 ;  /* 0x00007b000705ba24 */ /* 0x040fe400078e0200 */
[----:B------:R-:W-:-:S05]  /*02f0*/  @!P3 IMAD.WIDE.U32 R2, R7, c[0x0][0x1e8], R2 ;  /* 0x00007a000702ba25 */ /* 0x000fca00078e0002 */
[----:B------:R-:W-:Y:S02]  /*0300*/  @!P3 IADD3 R3, R3, R5, RZ ;  /* 0x000000050303b210 */ /* 0x000fe40007ffe0ff */
        /* <DEDUP_REMOVED lines=15> */
[----:B------:R-:W-:Y:S01]  /*0400*/  SHF.R.S32.HI R3, RZ, 0x1f, R4 ;  /* 0x0000001fff037819 */ /* 0x000fe20000011404 */
[----:B------:R-:W-:Y:S01]  /*0410*/  CS2R R20, SRZ ;  /* 0x0000000000147805 */ /* 0x000fe2000001ff00 */
[C---:B------:R-:W-:Y:S01]  /*0420*/  IADD3 R40, P2, R4.reuse, R12, RZ ;  /* 0x0000000c04287210 */ /* 0x040fe20007f5e0ff */
[----:B------:R-:W-:Y:S01]  /*0430*/  IMAD.SHL.U32 R38, R5, 0x8, RZ ;  /* 0x0000000805267824 */ /* 0x000fe200078e00ff */
[C---:B------:R-:W-:Y:S01]  /*0440*/  IADD3 R2, R4.reuse, 0x10, RZ ;  /* 0x0000001004027810 */ /* 0x040fe20007ffe0ff */
[----:B------:R-:W-:Y:S01]  /*0450*/  CS2R R22, SRZ ;  /* 0x0000000000167805 */ /* 0x000fe2000001ff00 */
[----:B------:R-:W-:Y:S01]  /*0460*/  IADD3.X R41, R3, R13, RZ, P2, !PT ;  /* 0x0000000d03297210 */ /* 0x000fe200017fe4ff */
[----:B------:R-:W-:Y:S01]  /*0470*/  IMAD.MOV.U32 R16, RZ, RZ, RZ ;  /* 0x000000ffff107224 */ /* 0x000fe200078e00ff */
[----:B------:R-:W-:Y:S01]  /*0480*/  SHF.R.S32.HI R39, RZ, 0x1f, R38 ;  /* 0x0000001fff277819 */ /* 0x000fe20000011426 */
[----:B------:R-:W-:Y:S01]  /*0490*/  CS2R R12, SRZ ;  /* 0x00000000000c7805 */ /* 0x000fe2000001ff00 */
[-C--:B------:R-:W-:Y:S01]  /*04a0*/  ISETP.GE.AND P2, PT, R4, R11.reuse, PT ;  /* 0x0000000b0400720c */ /* 0x080fe20003f46270 */
[----:B------:R-:W-:Y:S01]  /*04b0*/  IMAD.WIDE R40, R43, 0x20, R40 ;  /* 0x000000202b287825 */ /* 0x000fe200078e0228 */
[----:B------:R-:W-:-:S03]  /*04c0*/  ISETP.GE.AND P3, PT, R2, R11, PT ;  /* 0x0000000b0200720c */ /* 0x000fc60003f66270 */
[----:B0-----:R-:W-:-:S04]  /*04d0*/  IMAD.WIDE.U32 R14, R10, c[0x0][0x180], R38 ;  /* 0x000060000a0e7a25 */ /* 0x001fc800078e0026 */
[----:B------:R-:W-:Y:S01]  /*04e0*/  IMAD.WIDE.U32 R44, R10, c[0x0][0x1a0], R38 ;  /* 0x000068000a2c7a25 */ /* 0x000fe200078e0026 */
[----:B------:R-:W-:-:S03]  /*04f0*/  IADD3 R15, R15, R17, RZ ;  /* 0x000000110f0f7210 */ /* 0x000fc60007ffe0ff */
[----:B------:R-:W-:Y:S02]  /*0500*/  IMAD.IADD R45, R45, 0x1, R19 ;  /* 0x000000012d2d7824 */ /* 0x000fe400078e0213 */
[----:B------:R-:W-:Y:S02]  /*0510*/  IMAD.WIDE.U32 R26, R7, c[0x0][0x188], R14 ;  /* 0x00006200071a7a25 */ /* 0x000fe400078e000e */
[----:B------:R-:W-:-:S03]  /*0520*/  CS2R R14, SRZ ;  /* 0x00000000000e7805 */ /* 0x000fc6000001ff00 */
        /* <DEDUP_REMOVED lines=14> */
.L_x_547:
[----:B------:R-:W-:Y:S05]  /*0610*/  BSYNC B0 ;  /* 0x0000000000007941 */ /* 0x000fea0003800000 */
.L_x_546:
[----:B------:R-:W-:Y:S01]  /*0620*/  BSSY B0, `(.L_x_548) ;  /* 0x0000018000007945 */ /* 0x000fe20003800000 */
[----:B-----5:R-:W-:Y:S01]  /*0630*/  IMAD.MOV.U32 R0, RZ, RZ, R20 ;  /* 0x000000ffff007224 */ /* 0x020fe200078e0014 */
[----:B------:R-:W-:Y:S01]  /*0640*/  MOV R52, R21 ;  /* 0x0000001500347202 */ /* 0x000fe20000000f00 */
[----:B------:R-:W-:Y:S01]  /*0650*/  IMAD.MOV.U32 R51, RZ, RZ, R22 ;  /* 0x000000ffff337224 */ /* 0x000fe200078e0016 */
[----:B------:R-:W-:Y:S01]  /*0660*/  MOV R54, R23 ;  /* 0x0000001700367202 */ /* 0x000fe20000000f00 */
[----:B------:R-:W-:Y:S01]  /*0670*/  CS2R R20, SRZ ;  /* 0x0000000000147805 */ /* 0x000fe2000001ff00 */
[----:B------:R-:W-:Y:S01]  /*0680*/  CS2R R22, SRZ ;  /* 0x0000000000167805 */ /* 0x000fe2000001ff00 */
[----:B------:R-:W-:Y:S01]  /*0690*/  IMAD.MOV.U32 R17, RZ, RZ, RZ ;  /* 0x000000ffff117224 */ /* 0x000fe200078e00ff */
[----:B------:R-:W-:Y:S01]  /*06a0*/  CS2R R18, SRZ ;  /* 0x0000000000127805 */ /* 0x000fe2000001ff00 */
[----:B------:R-:W-:Y:S05]  /*06b0*/  @P3 BRA `(.L_x_549) ;  /* 0x000000e000003947 */ /* 0x000fea0003800000 */
[----:B0-----:R-:W-:Y:S01]  /*06c0*/  IADD3 R29, P4, R40, 0x10, RZ ;  /* 0x00000010281d7810 */ /* 0x001fe20007f9e0ff */
[----:B------:R-:W-:Y:S01]  /*06d0*/  IMAD.MOV.U32 R27, RZ, RZ, R25 ;  /* 0x000000ffff1b7224 */ /* 0x000fe200078e0019 */
[----:B------:R-:W-:-:S02]  /*06e0*/  IADD3 R28, R38, 0x80, RZ ;  /* 0x00000080261c7810 */ /* 0x000fc40007ffe0ff */
[----:B------:R-:W-:Y:S01]  /*06f0*/  IADD3.X R24, RZ, R41, RZ, P4, !PT ;  /* 0x00000029ff187210 */ /* 0x000fe200027fe4ff */
[----:B------:R-:W-:Y:S01]  /*0700*/  IMAD.WIDE.U32 R26, R29, c[0x0][0x178], R26 ;  /* 0x00005e001d1a7a25 */ /* 0x000fe200078e001a */
[----:B------:R-:W-:Y:S02]  /*0710*/  ISETP.GE.AND P5, PT, R38, c[0x0][0x16c], PT ;  /* 0x00005b0026007a0c */ /* 0x000fe40003fa6270 */
[----:B------:R-:W-:Y:S01]  /*0720*/  ISETP.GE.AND P6, PT, R28, c[0x0][0x16c], PT ;  /* 0x00005b001c007a0c */ /* 0x000fe20003fc6270 */
[----:B------:R-:W-:-:S04]  /*0730*/  IMAD R24, R24, c[0x0][0x178], RZ ;  /* 0x00005e0018187a24 */ /* 0x000fc800078e02ff */
[----:B------:R-:W-:Y:S01]  /*0740*/  IMAD R25, R29, c[0x0][0x17c], R24 ;  /* 0x00005f001d197a24 */ /* 0x000fe200078e0218 */
[----:B------:R-:W-:-:S04]  /*0750*/  LEA R24, P4, R26, c[0x0][0x160], 0x1 ;  /* 0x000058001a187a11 */ /* 0x000fc800078808ff */
[----:B------:R-:W-:-:S04]  /*0760*/  IADD3 R25, R27, R25, RZ ;  /* 0x000000191b197210 */ /* 0x000fc80007ffe0ff */
[----:B------:R-:W-:-:S05]  /*0770*/  LEA.HI.X R25, R26, c[0x0][0x164], R25, 0x1, P4 ;  /* 0x000059001a197a11 */ /* 0x000fca00020f0c19 */
[----:B------:R0:W5:Y:S04]  /*0780*/  @!P5 LDG.E.128 R20, [R24.64] ;  /* 0x000000041814d981 */ /* 0x000168000c1e1d00 */
[----:B------:R0:W5:Y:S02]  /*0790*/  @!P6 LDG.E.128 R16, [R24.64+0x100] ;  /* 0x000100041810e981 */ /* 0x000164000c1e1d00 */
.L_x_549:
[----:B------:R-:W-:Y:S05]  /*07a0*/  BSYNC B0 ;  /* 0x0000000000007941 */ /* 0x000fea0003800000 */
.L_x_548:
[----:B0-----:R-:W-:Y:S01]  /*07b0*/  IMAD R24, R8, c[0x0][0x1a8], RZ ;  /* 0x00006a0008187a24 */ /* 0x001fe200078e02ff */
[----:B------:R-:W-:Y:S01]  /*07c0*/  BSSY B0, `(.L_x_550) ;  /* 0x000001b000007945 */ /* 0x000fe20003800000 */
[C---:B------:R-:W-:Y:S01]  /*07d0*/  IMAD.WIDE.U32 R44, R7.reuse, c[0x0][0x1a8], R44 ;  /* 0x00006a00072c7a25 */ /* 0x040fe200078e002c */
[----:B-----5:R-:W-:Y:S01]  /*07e0*/  MOV R56, R21 ;  /* 0x0000001500387202 */ /* 0x020fe20000000f00 */
[----:B------:R-:W-:Y:S01]  /*07f0*/  CS2R R28, SRZ ;  /* 0x00000000001c7805 */ /* 0x000fe2000001ff00 */
[----:B------:R-:W-:Y:S01]  /*0800*/  MOV R57, R23 ;  /* 0x0000001700397202 */ /* 0x000fe20000000f00 */
[----:B------:R-:W-:Y:S01]  /*0810*/  IMAD R47, R7, c[0x0][0x1ac], R24 ;  /* 0x00006b00072f7a24 */ /* 0x000fe200078e0218 */
[----:B------:R-:W-:Y:S01]  /*0820*/  CS2R R26, SRZ ;  /* 0x00000000001a7805 */ /* 0x000fe2000001ff00 */
[----:B------:R-:W-:Y:S01]  /*0830*/  IMAD.MOV.U32 R53, RZ, RZ, R20 ;  /* 0x000000ffff357224 */ /* 0x000fe200078e0014 */
[----:B------:R-:W-:Y:S01]  /*0840*/  CS2R R24, SRZ ;  /* 0x0000000000187805 */ /* 0x000fe2000001ff00 */
[----:B------:R-:W-:Y:S01]  /*0850*/  IMAD.MOV.U32 R55, RZ, RZ, R22 ;  /* 0x000000ffff377224 */ /* 0x000fe200078e0016 */
[----:B------:R-:W-:Y:S01]  /*0860*/  CS2R R20, SRZ ;  /* 0x0000000000147805 */ /* 0x000fe2000001ff00 */
[----:B------:R-:W-:Y:S01]  /*0870*/  CS2R R22, SRZ ;  /* 0x0000000000167805 */ /* 0x000fe2000001ff00 */
[----:B------:R-:W-:Y:S01]  /*0880*/  IMAD.MOV.U32 R32, RZ, RZ, RZ ;  /* 0x000000ffff207224 */ /* 0x000fe200078e00ff */
        /* <DEDUP_REMOVED lines=14> */
.L_x_551:
[----:B------:R-:W-:Y:S05]  /*0970*/  BSYNC B0 ;  /* 0x0000000000007941 */ /* 0x000fea0003800000 */
.L_x_550:
[----:B-----5:R-:W-:Y:S01]  /*0980*/  IMAD.MOV.U32 R58, RZ, RZ, R20 ;  /* 0x000000ffff3a7224 */ /* 0x020fe200078e0014 */
[----:B------:R-:W-:Y:S01]  /*0990*/  BSSY B0, `(.L_x_552) ;  /* 0x0000015000007945 */ /* 0x000fe20003800000 */
[----:B------:R-:W-:Y:S01]  /*09a0*/  HFMA2.MMA R33, -RZ, RZ, 0, 0 ;  /* 0x00000000ff217435 */ /* 0x000fe200000001ff */
[----:B0-----:R-:W-:Y:S01]  /*09b0*/  CS2R R30, SRZ ;  /* 0x00000000001e7805 */ /* 0x001fe2000001ff00 */
[----:B------:R-:W-:Y:S01]  /*09c0*/  CS2R R34, SRZ ;  /* 0x0000000000227805 */ /* 0x000fe2000001ff00 */
[----:B------:R-:W-:Y:S02]  /*09d0*/  HADD2.F32 R59, -RZ, R0.H1_H1 ;  /* 0x30000000ff3b7230 */ /* 0x000fe40000004100 */
[----:B------:R-:W-:Y:S01]  /*09e0*/  HADD2.F32 R60, -RZ, R58.H1_H1 ;  /* 0x3000003aff3c7230 */ /* 0x000fe20000004100 */
[----:B------:R-:W-:Y:S05]  /*09f0*/  @P3 BRA `(.L_x_553) ;  /* 0x000000e000003947 */ /* 0x000fea0003800000 */
[----:B------:R-:W-:Y:S02]  /*0a00*/  IADD3 R39, P2, R40, 0x10, RZ ;  /* 0x0000001028277810 */ /* 0x000fe40007f5e0ff */
[----:B------:R-:W-:-:S02]  /*0a10*/  MOV R45, R47 ;  /* 0x0000002f002d7202 */ /* 0x000fc40000000f00 */
[C---:B------:R-:W-:Y:S01]  /*0a20*/  ISETP.GE.AND P3, PT, R38.reuse, c[0x0][0x16c], PT ;  /* 0x00005b0026007a0c */ /* 0x040fe20003f66270 */
[----:B------:R-:W-:Y:S01]  /*0a30*/  IMAD.X R40, RZ, RZ, R41, P2 ;  /* 0x000000ffff287224 */ /* 0x000fe200010e0629 */
[----:B------:R-:W-:Y:S01]  /*0a40*/  IADD3 R41, R38, 0x80, RZ ;  /* 0x0000008026297810 */ /* 0x000fe20007ffe0ff */
[----:B------:R-:W-:-:S03]  /*0a50*/  IMAD.WIDE.U32 R44, R39, c[0x0][0x198], R44 ;  /* 0x00006600272c7a25 */ /* 0x000fc600078e002c */
[----:B------:R-:W-:Y:S01]  /*0a60*/  ISETP.GE.AND P4, PT, R41, c[0x0][0x16c], PT ;  /* 0x00005b0029007a0c */ /* 0x000fe20003f86270 */
[----:B------:R-:W-:Y:S01]  /*0a70*/  IMAD R40, R40, c[0x0][0x198], RZ ;  /* 0x0000660028287a24 */ /* 0x000fe200078e02ff */
[----:B------:R-:W-:-:S03]  /*0a80*/  LEA R38, P2, R44, c[0x0][0x190], 0x1 ;  /* 0x000064002c267a11 */ /* 0x000fc600078408ff */
[----:B------:R-:W-:-:S04]  /*0a90*/  IMAD R39, R39, c[0x0][0x19c], R40 ;  /* 0x0000670027277a24 */ /* 0x000fc800078e0228 */
[----:B------:R-:W-:-:S05]  /*0aa0*/  IMAD.IADD R39, R45, 0x1, R39 ;  /* 0x000000012d277824 */ /* 0x000fca00078e0227 */
[----:B------:R-:W-:-:S05]  /*0ab0*/  LEA.HI.X R39, R44, c[0x0][0x194], R39, 0x1, P2 ;  /* 0x000065002c277a11 */ /* 0x000fca00010f0c27 */
[----:B------:R0:W5:Y:S04]  /*0ac0*/  @!P3 LDG.E.128 R28, [R38.64] ;  /* 0x00000004261cb981 */ /* 0x000168000c1e1d00 */
[----:B------:R0:W5:Y:S02]  /*0ad0*/  @!P4 LDG.E.128 R32, [R38.64+0x100] ;  /* 0x000100042620c981 */ /* 0x000164000c1e1d00 */
.L_x_553:
[----:B------:R-:W-:Y:S05]  /*0ae0*/  BSYNC B0 ;  /* 0x0000000000007941 */ /* 0x000fea0003800000 */
.L_x_552:
[----:B------:R-:W-:Y:S01]  /*0af0*/  HADD2.F32 R0, -RZ, R0.H0_H0 ;  /* 0x20000000ff007230 */ /* 0x000fe20000004100 */
[----:B------:R-:W-:Y:S01]  /*0b00*/  FMUL.FTZ R59, R59, R60 ;  /* 0x0000003c3b3b7220 */ /* 0x000fe20000410000 */
[----:B0-----:R-:W-:Y:S01]  /*0b10*/  HADD2.F32 R39, -RZ, R58.H0_H0 ;  /* 0x2000003aff277230 */ /* 0x001fe20000004100 */
[----:B------:R-:W-:Y:S01]  /*0b20*/  @P0 LEA R48, R50, R48, 0x5 ;  /* 0x0000003032300211 */ /* 0x000fe200078e28ff */
[----:B------:R-:W-:Y:S01]  /*0b30*/  HADD2.F32 R20, -RZ, R52.H0_H0 ;  /* 0x20000034ff147230 */ /* 0x000fe20000004100 */
[----:B------:R-:W-:Y:S01]  /*0b40*/  BSSY B0, `(.L_x_554) ;  /* 0x0000090000007945 */ /* 0x000fe20003800000 */
[----:B------:R-:W-:Y:S01]  /*0b50*/  HADD2.F32 R41, -RZ, R21.H0_H0 ;  /* 0x20000015ff297230 */ /* 0x000fe20000004100 */
[----:B------:R-:W-:Y:S01]  /*0b60*/  FFMA.FTZ R59, R0, R39, R59 ;  /* 0x00000027003b7223 */ /* 0x000fe2000001003b */
[----:B------:R-:W-:-:S02]  /*0b70*/  HADD2.F32 R0, -RZ, R53.H1_H1 ;  /* 0x30000035ff007230 */ /* 0x000fc40000004100 */
[--C-:B-----5:R-:W-:Y:S01]  /*0b80*/  HADD2.F32 R39, -RZ, R28.reuse.H1_H1 ;  /* 0x3000001cff277230 */ /* 0x120fe20000004100 */
[----:B------:R-:W-:Y:S01]  /*0b90*/  FFMA.FTZ R20, R20, R41, R59 ;  /* 0x0000002914147223 */ /* 0x000fe2000001003b */
[----:B------:R-:W-:Y:S02]  /*0ba0*/  HADD2.F32 R53, -RZ, R53.H0_H0 ;  /* 0x20000035ff357230 */ /* 0x000fe40000004100 */
[----:B------:R-:W-:Y:S01]  /*0bb0*/  HADD2.F32 R28, -RZ, R28.H0_H0 ;  /* 0x2000001cff1c7230 */ /* 0x000fe20000004100 */
[----:B------:R-:W-:Y:S01]  /*0bc0*/  FMUL.FTZ R0, R0, R39 ;  /* 0x0000002700007220 */ /* 0x000fe20000410000 */
[--C-:B------:R-:W-:Y:S02]  /*0bd0*/  HADD2.F32 R39, -RZ, R29.reuse.H0_H0 ;  /* 0x2000001dff277230 */ /* 0x100fe40000004100 */
[----:B------:R-:W-:Y:S01]  /*0be0*/  HADD2.F32 R29, -RZ, R29.H1_H1 ;  /* 0x3000001dff1d7230 */ /* 0x000fe20000004100 */
        /* <DEDUP_REMOVED lines=11> */
[----:B------:R-:W-:Y:S02]  /*0ca0*/  HADD2.F32 R38, -RZ, R30.H0_H0 ;  /* 0x2000001eff267230 */ /* 0x000fe40000004100 */
[----:B------:R-:W-:Y:S01]  /*0cb0*/  HADD2.F32 R51, -RZ, R51.H1_H1 ;  /* 0x30000033ff337230 */ /* 0x000fe20000004100 */
[----:B------:R-:W-:Y:S01]  /*0cc0*/  FFMA.FTZ R40, R40, R39, R52 ;  /* 0x0000002728287223 */ /* 0x000fe20000010034 */
[----:B------:R-:W-:Y:S01]  /*0cd0*/  HADD2.F32 R55, -RZ, R55.H1_H1 ;  /* 0x30000037ff377230 */ /* 0x000fe20000004100 */
[----:B------:R-:W-:Y:S01]  /*0ce0*/  FFMA.FTZ R56, R29, R38, R56 ;  /* 0x000000261d387223 */ /* 0x000fe20000010038 */
[----:B------:R-:W-:Y:S02]  /*0cf0*/  HADD2.F32 R44, -RZ, R22.H1_H1 ;  /* 0x30000016ff2c7230 */ /* 0x000fe40000004100 */
[----:B------:R-:W-:Y:S02]  /*0d00*/  HADD2.F32 R30, -RZ, R30.H1_H1 ;  /* 0x3000001eff1e7230 */ /* 0x000fe40000004100 */
[--C-:B------:R-:W-:Y:S01]  /*0d10*/  HADD2.F32 R22, -RZ, R26.reuse.H0_H0 ;  /* 0x2000001aff167230 */ /* 0x100fe20000004100 */
[----:B------:R-:W-:Y:S01]  /*0d20*/  FFMA.FTZ R40, R51, R44, R40 ;  /* 0x0000002c33287223 */ /* 0x000fe20000010028 */
[----:B------:R-:W-:Y:S01]  /*0d30*/  HADD2.F32 R29, -RZ, R26.H1_H1 ;  /* 0x3000001aff1d7230 */ /* 0x000fe20000004100 */
[----:B------:R-:W-:Y:S01]  /*0d40*/  FFMA.FTZ R55, R55, R30, R56 ;  /* 0x0000001e37377223 */ /* 0x000fe20000010038 */
[----:B------:R-:W-:-:S02]  /*0d50*/  HADD2.F32 R45, -RZ, R24.H0_H0 ;  /* 0x20000018ff2d7230 */ /* 0x000fc40000004100 */
[----:B------:R-:W-:Y:S02]  /*0d60*/  HADD2.F32 R41, -RZ, R24.H1_H1 ;  /* 0x30000018ff297230 */ /* 0x000fe40000004100 */
[--C-:B------:R-:W-:Y:S02]  /*0d70*/  HADD2.F32 R39, -RZ, R25.reuse.H0_H0 ;  /* 0x20000019ff277230 */ /* 0x100fe40000004100 */
[----:B------:R-:W-:Y:S02]  /*0d80*/  HADD2.F32 R38, -RZ, R25.H1_H1 ;  /* 0x30000019ff267230 */ /* 0x000fe40000004100 */
[----:B------:R-:W-:Y:S02]  /*0d90*/  HADD2.F32 R26, -RZ, R54.H0_H0 ;  /* 0x20000036ff1a7230 */ /* 0x000fe40000004100 */
[----:B------:R-:W-:Y:S02]  /*0da0*/  HADD2.F32 R47, -RZ, R23.H0_H0 ;  /* 0x20000017ff2f7230 */ /* 0x000fe40000004100 */
[----:B------:R-:W-:-:S02]  /*0db0*/  HADD2.F32 R25, -RZ, R27.H0_H0 ;  /* 0x2000001bff197230 */ /* 0x000fc40000004100 */
[----:B------:R-:W-:Y:S01]  /*0dc0*/  HADD2.F32 R24, -RZ, R27.H1_H1 ;  /* 0x3000001bff187230 */ /* 0x000fe20000004100 */
[----:B------:R-:W-:Y:S01]  /*0dd0*/  FFMA.FTZ R40, R26, R47, R40 ;  /* 0x0000002f1a287223 */ /* 0x000fe20000010028 */
[----:B------:R-:W-:Y:S02]  /*0de0*/  HADD2.F32 R27, -RZ, R57.H0_H0 ;  /* 0x20000039ff1b7230 */ /* 0x000fe40000004100 */
[----:B------:R-:W-:Y:S02]  /*0df0*/  HADD2.F32 R30, -RZ, R31.H0_H0 ;  /* 0x2000001fff1e7230 */ /* 0x000fe40000004100 */
[----:B------:R-:W-:Y:S02]  /*0e00*/  HADD2.F32 R54, -RZ, R54.H1_H1 ;  /* 0x30000036ff367230 */ /* 0x000fe40000004100 */
[----:B------:R-:W-:Y:S01]  /*0e10*/  HADD2.F32 R23, -RZ, R23.H1_H1 ;  /* 0x30000017ff177230 */ /* 0x000fe20000004100 */
[----:B------:R-:W-:Y:S01]  /*0e20*/  FFMA.FTZ R27, R27, R30, R55 ;  /* 0x0000001e1b1b7223 */ /* 0x000fe20000010037 */
[----:B------:R-:W-:-:S02]  /*0e30*/  HADD2.F32 R57, -RZ, R57.H1_H1 ;  /* 0x30000039ff397230 */ /* 0x000fc40000004100 */
[----:B------:R-:W-:Y:S01]  /*0e40*/  HADD2.F32 R26, -RZ, R31.H1_H1 ;  /* 0x3000001fff1a7230 */ /* 0x000fe20000004100 */
[----:B------:R-:W-:Y:S01]  /*0e50*/  FFMA.FTZ R40, R54, R23, R40 ;  /* 0x0000001736287223 */ /* 0x000fe20000010028 */
[----:B------:R-:W-:Y:S02]  /*0e60*/  HADD2.F32 R0, -RZ, R12.H0_H0 ;  /* 0x2000000cff007230 */ /* 0x000fe40000004100 */
[----:B------:R-:W-:Y:S01]  /*0e70*/  HADD2.F32 R23, -RZ, R16.H0_H0 ;  /* 0x20000010ff177230 */ /* 0x000fe20000004100 */
[----:B------:R-:W-:Y:S01]  /*0e80*/  FFMA.FTZ R26, R57, R26, R27 ;  /* 0x0000001a391a7223 */ /* 0x000fe2000001001b */
[----:B------:R-:W-:Y:S01]  /*0e90*/  HADD2.F32 R30, -RZ, R32.H0_H0 ;  /* 0x20000020ff1e7230 */ /* 0x000fe20000004100 */
[----:B------:R-:W-:Y:S01]  /*0ea0*/  FFMA.FTZ R0, R0, R45, R40 ;  /* 0x0000002d00007223 */ /* 0x000fe20000010028 */
[----:B------:R-:W-:Y:S02]  /*0eb0*/  HADD2.F32 R20, -RZ, R12.H1_H1 ;  /* 0x3000000cff147230 */ /* 0x000fe40000004100 */
[----:B------:R-:W-:Y:S01]  /*0ec0*/  HADD2.F32 R16, -RZ, R16.H1_H1 ;  /* 0x30000010ff107230 */ /* 0x000fe20000004100 */
[----:B------:R-:W-:Y:S01]  /*0ed0*/  FFMA.FTZ R26, R23, R30, R26 ;  /* 0x0000001e171a7223 */ /* 0x000fe2000001001a */
[----:B------:R-:W-:Y:S01]  /*0ee0*/  HADD2.F32 R27, -RZ, R32.H1_H1 ;  /* 0x30000020ff1b7230 */ /* 0x000fe20000004100 */
[----:B------:R-:W-:Y:S01]  /*0ef0*/  FFMA.FTZ R20, R20, R41, R0 ;  /* 0x0000002914147223 */ /* 0x000fe20000010000 */
[----:B------:R-:W-:-:S02]  /*0f00*/  HADD2.F32 R12, -RZ, R13.H0_H0 ;  /* 0x2000000dff0c7230 */ /* 0x000fc40000004100 */
        /* <DEDUP_REMOVED lines=34> */
[----:B------:R-:W0:Y:S04]  /*1130*/  SHFL.BFLY PT, R13, R0, 0x4, 0x1f ;  /* 0x0c801f00000d7f89 */ /* 0x000e2800000e0000 */
[----:B------:R-:W1:Y:S01]  /*1140*/  SHFL.BFLY PT, R15, R16, 0x4, 0x1f ;  /* 0x0c801f00100f7f89 */ /* 0x000e6200000e0000 */
[----:B0-----:R-:W-:Y:S01]  /*1150*/  FADD.FTZ R12, R0, R13 ;  /* 0x0000000d000c7221 */ /* 0x001fe20000010000 */
[----:B------:R-:W-:Y:S02]  /*1160*/  @P0 SHF.R.S32.HI R13, RZ, 0x1f, R48 ;  /* 0x0000001fff0d0819 */ /* 0x000fe40000011430 */
[----:B------:R-:W-:Y:S01]  /*1170*/  MOV R0, RZ ;  /* 0x000000ff00007202 */ /* 0x000fe20000000f00 */
[----:B-1----:R-:W-:Y:S01]  /*1180*/  FADD.FTZ R17, R16, R15 ;  /* 0x0000000f10117221 */ /* 0x002fe20000010000 */
[----:B------:R-:W-:Y:S01]  /*1190*/  @P0 LEA.HI R13, R13, R48, RZ, 0x5 ;  /* 0x000000300d0d0211 */ /* 0x000fe200078f28ff */
[----:B------:R-:W0:Y:S01]  /*11a0*/  SHFL.BFLY PT, R15, R12, 0x2, 0x1f ;  /* 0x0c401f000c0f7f89 */ /* 0x000e2200000e0000 */
[----:B------:R-:W-:-:S02]  /*11b0*/  SHF.L.U32 R16, R36, 0x2, RZ ;  /* 0x0000000224107819 */ /* 0x000fc400000006ff */
[----:B------:R-:W-:Y:S01]  /*11c0*/  @P0 LOP3.LUT R0, R13, 0xffffffe0, RZ, 0xc0, !PT ;  /* 0xffffffe00d000812 */ /* 0x000fe200078ec0ff */
[----:B------:R-:W1:Y:S01]  /*11d0*/  SHFL.BFLY PT, R18, R17, 0x2, 0x1f ;  /* 0x0c401f0011127f89 */ /* 0x000e6200000e0000 */
[----:B------:R-:W-:-:S04]  /*11e0*/  SHF.L.U32 R13, R43, 0xd, RZ ;  /* 0x0000000d2b0d7819 */ /* 0x000fc800000006ff */
[----:B------:R-:W-:Y:S01]  /*11f0*/  SHF.R.S32.HI R20, RZ, 0x1f, R13 ;  /* 0x0000001fff147819 */ /* 0x000fe2000001140d */
[----:B0-----:R-:W-:Y:S02]  /*1200*/  FADD.FTZ R15, R12, R15 ;  /* 0x0000000f0c0f7221 */ /* 0x001fe40000010000 */
[----:B------:R-:W-:Y:S02]  /*1210*/  IMAD.SHL.U32 R12, R0, 0x100, RZ ;  /* 0x00000100000c7824 */ /* 0x000fe400078e00ff */
[----:B-1----:R-:W-:Y:S01]  /*1220*/  FADD.FTZ R18, R17, R18 ;  /* 0x0000001211127221 */ /* 0x002fe20000010000 */
[----:B------:R-:W0:Y:S02]  /*1230*/  SHFL.BFLY PT, R14, R15, 0x1, 0x1f ;  /* 0x0c201f000f0e7f89 */ /* 0x000e2400000e0000 */
[----:B------:R-:W-:Y:S02]  /*1240*/  SHF.R.S32.HI R17, RZ, 0x1f, R12 ;  /* 0x0000001fff117819 */ /* 0x000fe4000001140c */
[----:B------:R-:W1:Y:S01]  /*1250*/  SHFL.BFLY PT, R19, R18, 0x1, 0x1f ;  /* 0x0c201f0012137f89 */ /* 0x000e6200000e0000 */
[----:B------:R-:W-:-:S02]  /*1260*/  IADD3 R12, P0, P2, R12, R16, R13 ;  /* 0x000000100c0c7210 */ /* 0x000fc40007a1e00d */
[----:B------:R-:W-:-:S04]  /*1270*/  SHF.R.S32.HI R16, RZ, 0x1f, R16 ;  /* 0x0000001fff107819 */ /* 0x000fc80000011410 */
[----:B------:R-:W-:Y:S02]  /*1280*/  IADD3.X R13, R17, R16, R20, P0, P2 ;  /* 0x00000010110d7210 */ /* 0x000fe400007e4414 */
[----:B------:R-:W-:Y:S01]  /*1290*/  ISETP.NE.AND P0, PT, R5, RZ, PT ;  /* 0x000000ff0500720c */ /* 0x000fe20003f05270 */
[----:B------:R-:W-:Y:S02]  /*12a0*/  IMAD R5, R9, c[0x0][0x220], RZ ;  /* 0x0000880009057a24 */ /* 0x000fe400078e02ff */
[----:B------:R-:W-:-:S04]  /*12b0*/  IMAD.WIDE.U32 R12, R10, c[0x0][0x220], R12 ;  /* 0x000088000a0c7a25 */ /* 0x000fc800078e000c */
[----:B------:R-:W-:Y:S02]  /*12c0*/  IMAD R17, R10, c[0x0][0x224], R5 ;  /* 0x000089000a117a24 */ /* 0x000fe400078e0205 */
[----:B0-----:R-:W-:Y:S02]  /*12d0*/  FADD.FTZ R20, R15, R14 ;  /* 0x0000000e0f147221 */ /* 0x001fe40000010000 */
[----:B-1----:R-:W-:Y:S02]  /*12e0*/  FADD.FTZ R19, R18, R19 ;  /* 0x0000001312137221 */ /* 0x002fe40000010000 */
[----:B------:R-:W-:Y:S05]  /*12f0*/  @P0 BRA `(.L_x_555) ;  /* 0x0000014000000947 */ /* 0x000fea0003800000 */
[----:B------:R-:W-:Y:S01]  /*1300*/  SHF.R.S32.HI R16, RZ, 0x1f, R0 ;  /* 0x0000001fff107819 */ /* 0x000fe20000011400 */
[----:B------:R-:W-:Y:S01]  /*1310*/  IMAD R5, R9, c[0x0][0x1c8], RZ ;  /* 0x0000720009057a24 */ /* 0x000fe200078e02ff */
[C---:B------:R-:W-:Y:S02]  /*1320*/  IADD3 R14, P0, R37.reuse, R0, RZ ;  /* 0x00000000250e7210 */ /* 0x040fe40007f1e0ff */
[----:B------:R-:W-:Y:S01]  /*1330*/  ISETP.GE.AND P2, PT, R4, R11, PT ;  /* 0x0000000b0400720c */ /* 0x000fe20003f46270 */
[----:B------:R-:W-:Y:S01]  /*1340*/  IMAD R5, R10, c[0x0][0x1cc], R5 ;  /* 0x000073000a057a24 */ /* 0x000fe200078e0205 */
[----:B------:R-:W-:Y:S01]  /*1350*/  LEA.HI.X.SX32 R15, R37, R16, 0x1, P0 ;  /* 0x00000010250f7211 */ /* 0x000fe200000f0eff */
[----:B------:R-:W-:-:S04]  /*1360*/  IMAD R16, R8, c[0x0][0x1d0], RZ ;  /* 0x0000740008107a24 */ /* 0x000fc800078e02ff */
[----:B------:R-:W-:-:S04]  /*1370*/  IMAD.WIDE.U32 R14, R10, c[0x0][0x1c8], R14 ;  /* 0x000072000a0e7a25 */ /* 0x000fc800078e000e */
[----:B------:R-:W-:Y:S02]  /*1380*/  IMAD.IADD R15, R15, 0x1, R5 ;  /* 0x000000010f0f7824 */ /* 0x000fe400078e0205 */
[C---:B------:R-:W-:Y:S02]  /*1390*/  IMAD R16, R7.reuse, c[0x0][0x1d4], R16 ;  /* 0x0000750007107a24 */ /* 0x040fe400078e0210 */
[----:B------:R-:W-:-:S05]  /*13a0*/  IMAD.WIDE.U32 R14, R7, c[0x0][0x1d0], R14 ;  /* 0x00007400070e7a25 */ /* 0x000fca00078e000e */
[----:B------:R-:W-:-:S04]  /*13b0*/  IADD3 R5, P0, R4, R14, RZ ;  /* 0x0000000e04057210 */ /* 0x000fc80007f1e0ff */
[----:B------:R-:W-:Y:S02]  /*13c0*/  IADD3.X R16, R3, R15, R16, P0, !PT ;  /* 0x0000000f03107210 */ /* 0x000fe400007fe410 */
[C---:B------:R-:W-:Y:S02]  /*13d0*/  LEA R14, P3, R5.reuse, c[0x0][0x1b0], 0x2 ;  /* 0x00006c00050e7a11 */ /* 0x040fe400078610ff */
[----:B------:R-:W-:Y:S02]  /*13e0*/  ISETP.GE.AND P0, PT, R2, R11, PT ;  /* 0x0000000b0200720c */ /* 0x000fe40003f06270 */
[----:B------:R-:W-:Y:S02]  /*13f0*/  LEA.HI.X R15, R5, c[0x0][0x1b4], R16, 0x2, P3 ;  /* 0x00006d00050f7a11 */ /* 0x000fe400018f1410 */
[----:B------:R-:W-:Y:S02]  /*1400*/  FSEL R3, R20, RZ, !P2 ;  /* 0x000000ff14037208 */ /* 0x000fe40005000000 */
[----:B------:R-:W-:-:S03]  /*1410*/  FSEL R5, R19, RZ, !P0 ;  /* 0x000000ff13057208 */ /* 0x000fc60004000000 */
[----:B------:R0:W-:Y:S04]  /*1420*/  STG.E [R14.64], R3 ;  /* 0x000000030e007986 */ /* 0x0001e8000c101904 */
[----:B------:R0:W-:Y:S02]  /*1430*/  STG.E [R14.64+0x40], R5 ;  /* 0x000040050e007986 */ /* 0x0001e4000c101904 */
.L_x_555:
[----:B------:R-:W-:Y:S05]  /*1440*/  BSYNC B0 ;  /* 0x0000000000007941 */ /* 0x000fea0003800000 */
.L_x_554:
[----:B------:R-:W-:Y:S01]  /*1450*/  IADD3 R42, R42, 0x1f, RZ ;  /* 0x0000001f2a2a7810 */ /* 0x000fe20007ffe0ff */
[----:B------:R-:W-:Y:S01]  /*1460*/  IMAD R2, R8, c[0x0][0x228], RZ ;  /* 0x00008a0008027a24 */ /* 0x000fe200078e02ff */
[----:B------:R-:W-:Y:S01]  /*1470*/  IADD3 R13, R13, R17, RZ ;  /* 0x000000110d0d7210 */ /* 0x000fe20007ffe0ff */
[----:B------:R-:W-:Y:S01]  /*1480*/  BSSY B0, `(.L_x_556) ;  /* 0x0000022000007945 */ /* 0x000fe20003800000 */
[----:B0-----:R-:W-:Y:S01]  /*1490*/  SHF.R.S32.HI R3, RZ, 0x1f, R42 ;  /* 0x0000001fff037819 */ /* 0x001fe2000001142a */
[----:B------:R-:W-:Y:S01]  /*14a0*/  IMAD R11, R7, c[0x0][0x22c], R2 ;  /* 0x00008b00070b7a24 */ /* 0x000fe200078e0202 */
[----:B------:R-:W-:-:S02]  /*14b0*/  ISETP.NE.U32.AND P0, PT, RZ, c[0x0][0x238], PT ;  /* 0x00008e00ff007a0c */ /* 0x000fc40003f05070 */
[----:B------:R-:W-:Y:S02]  /*14c0*/  LEA.HI R3, R3, R42, RZ, 0x5 ;  /* 0x0000002a03037211 */ /* 0x000fe400078f28ff */
[----:B------:R-:W-:Y:S02]  /*14d0*/  ISETP.NE.AND.EX P0, PT, RZ, c[0x0][0x23c], PT, P0 ;  /* 0x00008f00ff007a0c */ /* 0x000fe40003f05300 */
[----:B------:R-:W-:Y:S01]  /*14e0*/  LOP3.LUT R4, R3, 0xffffffe0, RZ, 0xc0, !PT ;  /* 0xffffffe003047812 */ /* 0x000fe200078ec0ff */
[----:B------:R-:W-:Y:S01]  /*14f0*/  IMAD.WIDE.U32 R2, R7, c[0x0][0x228], R12 ;  /* 0x00008a0007027a25 */ /* 0x000fe200078e000c */
[----:B------:R-:W-:Y:S02]  /*1500*/  ISETP.NE.OR P0, PT, R36, RZ, !P0 ;  /* 0x000000ff2400720c */ /* 0x000fe40004705670 */
[----:B------:R-:W-:Y:S01]  /*1510*/  IADD3 R5, -R37, R4, RZ ;  /* 0x0000000425057210 */ /* 0x000fe20007ffe1ff */
[----:B------:R-:W-:Y:S01]  /*1520*/  IMAD.IADD R3, R3, 0x1, R11 ;  /* 0x0000000103037824 */ /* 0x000fe200078e020b */
[----:B------:R-:W-:-:S02]  /*1530*/  LEA R12, P2, R2, c[0x0][0x208], 0x2 ;  /* 0x00008200020c7a11 */ /* 0x000fc400078410ff */
[----:B------:R-:W-:Y:S02]  /*1540*/  ISETP.GE.OR P1, PT, R36, R5, P1 ;  /* 0x000000052400720c */ /* 0x000fe40000f26670 */
[----:B------:R-:W-:-:S11]  /*1550*/  LEA.HI.X R13, R2, c[0x0][0x20c], R3, 0x2, P2 ;  /* 0x00008300020d7a11 */ /* 0x000fd600010f1403 */
[----:B------:R-:W-:Y:S05]  /*1560*/  @P1 BRA `(.L_x_557) ;  /* 0x0000013000001947 */ /* 0x000fea0003800000 */
[--C-:B------:R-:W-:Y:S01]  /*1570*/  IADD3 R2, P1, P2, R0, R37, R36.reuse ;  /* 0x0000002500027210 */ /* 0x100fe20007a3e024 */
[----:B------:R-:W-:Y:S01]  /*1580*/  IMAD R9, R9, c[0x0][0x1f8], RZ ;  /* 0x00007e0009097a24 */ /* 0x000fe200078e02ff */
[----:B------:R-:W-:Y:S01]  /*1590*/  SHF.R.S32.HI R3, RZ, 0x1f, R37 ;  /* 0x0000001fff037819 */ /* 0x000fe20000011425 */
[----:B------:R-:W-:Y:S01]  /*15a0*/  IMAD R8, R8, c[0x0][0x200], RZ ;  /* 0x0000800008087a24 */ /* 0x000fe200078e02ff */
[----:B------:R-:W-:Y:S01]  /*15b0*/  SHF.R.S32.HI R36, RZ, 0x1f, R36 ;  /* 0x0000001fff247819 */ /* 0x000fe20000011424 */
[----:B------:R-:W-:Y:S01]  /*15c0*/  IMAD R9, R10, c[0x0][0x1fc], R9 ;  /* 0x00007f000a097a24 */ /* 0x000fe200078e0209 */
[----:B------:R-:W-:Y:S01]  /*15d0*/  SHF.R.S32.HI R0, RZ, 0x1f, R0 ;  /* 0x0000001fff007819 */ /* 0x000fe20000011400 */
[----:B------:R-:W-:-:S03]  /*15e0*/  IMAD R5, R7, c[0x0][0x204], R8 ;  /* 0x0000810007057a24 */ /* 0x000fc600078e0208 */
[----:B------:R-:W-:Y:S01]  /*15f0*/  IADD3.X R3, R0, R3, R36, P1, P2 ;  /* 0x0000000300037210 */ /* 0x000fe20000fe4424 */
[C---:B------:R-:W-:Y:S01]  /*1600*/  FMUL.FTZ R0, R6.reuse, 1.4426950216293334961 ;  /* 0x3fb8aa3b06007820 */ /* 0x040fe20000410000 */
[----:B------:R-:W-:-:S03]  /*1610*/  FSETP.NEU.FTZ.AND P1, PT, R6, -INF , PT ;  /* 0xff8000000600780b */ /* 0x000fc60003f3d000 */
        /* <DEDUP_REMOVED lines=8> */
.L_x_557:
[----:B------:R-:W-:Y:S05]  /*16a0*/  BSYNC B0 ;  /* 0x0000000000007941 */ /* 0x000fea0003800000 */
.L_x_556:
        /* <DEDUP_REMOVED lines=9> */
[----:B------:R-:W-:-:S04]  /*1740*/  IMAD R43, R43, c[0x0][0x230], R50 ;  /* 0x00008c002b2b7a24 */ /* 0x000fc800078e0232 */
[----:B------:R-:W-:-:S04]  /*1750*/  IMAD R2, R43, c[0x0][0x170], R10 ;  /* 0x00005c002b027a24 */ /* 0x000fc800078e020a */
[----:B0-----:R-:W-:-:S05]  /*1760*/  IMAD.WIDE R2, R2, R49, c[0x0][0x238] ;  /* 0x00008e0002027625 */ /* 0x001fca00078e0231 */
[----:B------:R-:W-:Y:S01]  /*1770*/  STG.E [R2.64], RZ ;  /* 0x000000ff02007986 */ /* 0x000fe2000c101904 */
[----:B------:R-:W-:Y:S05]  /*1780*/  EXIT ;  /* 0x000000000000794d */ /* 0x000fea0003800000 */
.L_x_558:
        /* <DEDUP_REMOVED lines=15> */
.L_x_1160:


//--------------------- .text._ZN7cutlass13device_kernelIN5flash19enable_sm80_to_sm89INS1_16FlashAttnBwdSm80INS1_25CollectiveMainloopBwdSm80ILi1ELi1EN4cute5tupleIJNS5_1CILi64EEES8_NS7_ILi256EEEEEENS_6half_tEfNS_4arch4Sm80ELb0ELb0ELb1ELb0ELb0ELb0ELb0ELb0ELi2ELi4ELi2ELi2ELb0EEENS1_21CollectiveEpilogueBwdISA_SB_SD_Li256ELb0ELb0ELi4EEENS1_19SingleTileSchedulerILb0ELb0ELb0ELi64EEEEEEEEEvNT_6ParamsE --------------------------
	.section	.text._ZN7cutlass13device_kernelIN5flash19enable_sm80_to_sm89INS1_16FlashAttnBwdSm80INS1_25CollectiveMainloopBwdSm80ILi1ELi1EN4cute5tupleIJNS5_1CILi64EEES8_NS7_ILi256EEEEEENS_6half_tEfNS_4arch4Sm80ELb0ELb0ELb1ELb0ELb0ELb0ELb0ELb0ELi2ELi4ELi2ELi2ELb0EEENS1_21CollectiveEpilogueBwdISA_SB_SD_Li256ELb0ELb0ELi4EEENS1_19SingleTileSchedulerILb0ELb0ELb0ELi64EEEEEEEEEvNT_6ParamsE,"ax",@progbits
	.sectioninfo	@"SHI_REGISTERS=255"
	.align	128
.text._ZN7cutlass13device_kernelIN5flash19enable_sm80_to_sm89INS1_16FlashAttnBwdSm80INS1_25CollectiveMainloopBwdSm80ILi1ELi1EN4cute5tupleIJNS5_1CILi64EEES8_NS7_ILi256EEEEEENS_6half_tEfNS_4arch4Sm80ELb0ELb0ELb1ELb0ELb0ELb0ELb0ELb0ELi2ELi4ELi2ELi2ELb0EEENS1_21CollectiveEpilogueBwdISA_SB_SD_Li256ELb0ELb0ELi4EEENS1_19SingleTileSchedulerILb0ELb0ELb0ELi64EEEEEEEEEvNT_6ParamsE:
        .type           _ZN7cutlass13device_kernelIN5flash19enable_sm80_to_sm89INS1_16FlashAttnBwdSm80INS1_25CollectiveMainloopBwdSm80ILi1ELi1EN4cute5tupleIJNS5_1CILi64EEES8_NS7_ILi256EEEEEENS_6half_tEfNS_4arch4Sm80ELb0ELb0ELb1ELb0ELb0ELb0ELb0ELb0ELi2ELi4ELi2ELi2ELb0EEENS1_21CollectiveEpilogueBwdISA_SB_SD_Li256ELb0ELb0ELi4EEENS1_19SingleTileSchedulerILb0ELb0ELb0ELi64EEEEEEEEEvNT_6ParamsE,@function
        .size           _ZN7cutlass13device_kernelIN5flash19enable_sm80_to_sm89INS1_16FlashAttnBwdSm80INS1_25CollectiveMainloopBwdSm80ILi1ELi1EN4cute5tupleIJNS5_1CILi64EEES8_NS7_ILi256EEEEEENS_6half_tEfNS_4arch4Sm80ELb0ELb0ELb1ELb0ELb0ELb0ELb0ELb0ELi2ELi4ELi2ELi2ELb0EEENS1_21CollectiveEpilogueBwdISA_SB_SD_Li256ELb0ELb0ELi4EEENS1_19SingleTileSchedulerILb0ELb0ELb0ELi64EEEEEEEEEvNT_6ParamsE,(.L_x_1161 - _ZN7cutlass13device_kernelIN5flash19enable_sm80_to_sm89INS1_16FlashAttnBwdSm80INS1_25CollectiveMainloopBwdSm80ILi1ELi1EN4cute5tupleIJNS5_1CILi64EEES8_NS7_ILi256EEEEEENS_6half_tEfNS_4arch4Sm80ELb0ELb0ELb1ELb0ELb0ELb0ELb0ELb0ELi2ELi4ELi2ELi2ELb0EEENS1_21CollectiveEpilogueBwdISA_SB_SD_Li256ELb0ELb0ELi4EEENS1_19SingleTileSchedulerILb0ELb0ELb0ELi64EEEEEEEEEvNT_6ParamsE)
        .other          _ZN7cutlass13device_kernelIN5flash19enable_sm80_to_sm89INS1_16FlashAttnBwdSm80INS1_25CollectiveMainloopBwdSm80ILi1ELi1EN4cute5tupleIJNS5_1CILi64EEES8_NS7_ILi256EEEEEENS_6half_tEfNS_4arch4Sm80ELb0ELb0ELb1ELb0ELb0ELb0ELb0ELb0ELi2ELi4ELi2ELi2ELb0EEENS1_21CollectiveEpilogueBwdISA_SB_SD_Li256ELb0ELb0ELi4EEENS1_19SingleTileSchedulerILb0ELb0ELb0ELi64EEEEEEEEEvNT_6ParamsE,@"STO_CUDA_ENTRY STV_DEFAULT"
_ZN7cutlass13device_kernelIN5flash19enable_sm80_to_sm89INS1_16FlashAttnBwdSm80INS1_25CollectiveMainloopBwdSm80ILi1ELi1EN4cute5tupleIJNS5_1CILi64EEES8_NS7_ILi256EEEEEENS_6half_tEfNS_4arch4Sm80ELb0ELb0ELb1ELb0ELb0ELb0ELb0ELb0ELi2ELi4ELi2ELi2ELb0EEENS1_21CollectiveEpilogueBwdISA_SB_SD_Li256ELb0ELb0ELi4EEENS1_19SingleTileSchedulerILb0ELb0ELb0ELi64EEEEEEEEEvNT_6ParamsE:
[----:B------:R-:W-:-:S03]  /*0000*/  MOV R1, c[0x0][0x28] ;  /* 0x00000a0000017a02 */ /* 0x000fc60000000f00 */
[----:B------:R-:W1:Y:S01]  /*0010*/  S2UR UR10, SR_CTAID.Z ;  /* 0x00000000000a79c3 */ /* 0x000e620000002700 */
[----:B------:R-:W-:Y:S02]  /*0020*/  IADD3 R1, R1, -0x18, RZ ;  /* 0xffffffe801017810 */ /* 0x000fe40007ffe0ff */
[----:B-1----:R-:W-:-:S13]  /*0030*/  ISETP.LE.AND P0, PT, RZ, UR10, PT ;  /* 0x0000000aff007c0c */ /* 0x002fda000bf03270 */
[----:B------:R-:W-:Y:S05]  /*0040*/  @!P0 EXIT ;  /* 0x000000000000894d */ /* 0x000fea0003800000 */
[----:B------:R-:W1:Y:S01]  /*0050*/  S2R R244, SR_TID.X ;  /* 0x0000000000f47919 */ /* 0x000e620000002100 */
[----:B------:R-:W-:Y:S01]  /*0060*/  IMAD.MOV.U32 R0, RZ, RZ, c[0x0][0x248] ;  /* 0x00009200ff007624 */ /* 0x000fe200078e00ff */
[----:B------:R-:W-:Y:S01]  /*0070*/  USHF.R.S32.HI UR11, URZ, 0x1f, UR10 ;  /* 0x0000001f3f0b7899 */ /* 0x000fe2000801140a */
[----:B------:R-:W-:Y:S01]  /*0080*/  IMAD.MOV.U32 R21, RZ, RZ, -0x40 ;  /* 0xffffffc0ff157424 */ /* 0x000fe200078e00ff */
[----:B------:R-:W2:Y:S01]  /*0090*/  S2R R22, SR_CTAID.Y ;  /* 0x0000000000167919 */ /* 0x000ea20000002600 */
[----:B------:R-:W-:Y:S01]  /*00a0*/  ULDC.64 UR4, c[0x0][0x1e8] ;  /* 0x00007a0000047ab9 */ /* 0x000fe20000000a00 */
[----:B------:R-:W-:Y:S01]  /*00b0*/  ISETP.NE.AND P0, PT, R0, 0x1, PT ;  /* 0x000000010000780c */ /* 0x000fe20003f05270 */
[----:B------:R-:W-:Y:S01]  /*00c0*/  UIMAD UR4, UR11, UR4, URZ ;  /* 0x000000040b0472a4 */ /* 0x000fe2000f8e023f */
[----:B------:R-:W3:Y:S01]  /*00d0*/  S2R R12, SR_CTAID.X ;  /* 0x00000000000c7919 */ /* 0x000ee20000002500 */
[----:B------:R-:W-:Y:S01]  /*00e0*/  IMAD.U32 R15, RZ, RZ, UR10 ;  /* 0x0000000aff0f7e24 */ /* 0x000fe2000f8e00ff */
[----:B------:R-:W-:Y:S01]  /*00f0*/  ULDC.64 UR14, c[0x0][0x118] ;  /* 0x00004600000e7ab9 */ /* 0x000fe20000000a00 */
[----:B------:R-:W-:Y:S01]  /*0100*/  IMAD.MOV.U32 R18, RZ, RZ, c[0x0][0x1dc] ;  /* 0x00007700ff127624 */ /* 0x000fe200078e00ff */
[----:B------:R-:W-:-:S02]  /*0110*/  UIMAD UR6, UR10, UR5, UR4 ;  /* 0x000000050a0672a4 */ /* 0x000fc4000f8e0204 */
[----:B------:R-:W-:Y:S02]  /*0120*/  UMOV UR16, 0x6 ;  /* 0x0000000600107882 */ /* 0x000fe40000000000 */
[----:B------:R-:W-:Y:S02]  /*0130*/  ULDC.64 UR4, c[0x0][0x1b8] ;  /* 0x00006e0000047ab9 */ /* 0x000fe40000000a00 */
[----:B------:R-:W-:-:S04]  /*0140*/  UIMAD UR4, UR11, UR4, URZ ;  /* 0x000000040b0472a4 */ /* 0x000fc8000f8e023f */
[----:B------:R-:W-:Y:S01]  /*0150*/  UIMAD UR4, UR10, UR5, UR4 ;  /* 0x000000050a0472a4 */ /* 0x000fe2000f8e0204 */
[----:B-1----:R-:W-:Y:S01]  /*0160*/  SHF.R.S32.HI R16, RZ, 0x1f, R244 ;  /* 0x0000001fff107819 */ /* 0x002fe200000114f4 */
[----:B------:R-:W-:-:S03]  /*0170*/  IMAD.SHL.U32 R24, R244, 0x4, RZ ;  /* 0x00000004f4187824 */ /* 0x000fc600078e00ff */
[----:B------:R-:W-:Y:S01]  /*0180*/  LEA.HI R0, R16, R244, RZ, 0x3 ;  /* 0x000000f410007211 */ /* 0x000fe200078f18ff */
[----:B--2---:R-:W-:Y:S01]  /*0190*/  @P0 IMAD.HI.U32 R2, R22, c[0x0][0x24c], RZ ;  /* 0x0000930016020a27 */ /* 0x004fe200078e00ff */
[----:B------:R-:W-:Y:S02]  /*01a0*/  SHF.R.S32.HI R23, RZ, 0x1f, R22 ;  /* 0x0000001fff177819 */ /* 0x000fe40000011416 */
[----:B------:R-:W-:Y:S01]  /*01b0*/  SHF.R.S32.HI R246, RZ, 0x3, R0 ;  /* 0x00000003fff67819 */ /* 0x000fe20000011400 */
[----:B------:R-:W-:Y:S01]  /*01c0*/  IMAD.MOV.U32 R4, RZ, RZ, R22 ;  /* 0x000000ffff047224 */ /* 0x000fe200078e0016 */
[----:B------:R-:W-:Y:S01]  /*01d0*/  LOP3.LUT R0, R0, 0xfffffff8, RZ, 0xc0, !PT ;  /* 0xfffffff800007812 */ /* 0x000fe200078ec0ff */
[----:B---3--:R-:W-:Y:S01]  /*01e0*/  IMAD R21, R12, R21, c[0x0][0x198] ;  /* 0x000066000c157624 */ /* 0x008fe200078e0215 */
[----:B------:R-:W-:Y:S01]  /*01f0*/  @P0 SHF.R.U32.HI R4, RZ, c[0x0][0x250], R2 ;  /* 0x00009400ff040a19 */ /* 0x000fe20000011602 */
[----:B------:R-:W-:Y:S01]  /*0200*/  IMAD.SHL.U32 R2, R246, 0x40, RZ ;  /* 0x00000040f6027824 */ /* 0x000fe200078e00ff */
[----:B------:R-:W-:Y:S01]  /*0210*/  SHF.R.S32.HI R247, RZ, 0x1f, R246 ;  /* 0x0000001ffff77819 */ /* 0x000fe200000114f6 */
[----:B------:R-:W-:Y:S01]  /*0220*/  IMAD.IADD R20, R244, 0x1, -R0 ;  /* 0x00000001f4147824 */ /* 0x000fe200078e0a00 */
[----:B------:R-:W-:-:S02]  /*0230*/  SHF.R.S32.HI R0, RZ, 0x1f, R4 ;  /* 0x0000001fff007819 */ /* 0x000fc40000011404 */
[----:B------:R-:W-:Y:S01]  /*0240*/  SHF.R.S32.HI R25, RZ, 0x1f, R24 ;  /* 0x0000001fff197819 */ /* 0x000fe20000011418 */
[----:B------:R-:W-:Y:S02]  /*0250*/  IMAD.SHL.U32 R10, R20, 0x8, RZ ;  /* 0x00000008140a7824 */ /* 0x000fe400078e00ff */
[C---:B------:R-:W-:Y:S02]  /*0260*/  IMAD R3, R0.reuse, c[0x0][0x1e0], RZ ;  /* 0x0000780000037a24 */ /* 0x040fe400078e02ff */
[----:B------:R-:W-:Y:S01]  /*0270*/  IMAD R5, R0, c[0x0][0x1b0], RZ ;  /* 0x00006c0000057a24 */ /* 0x000fe200078e02ff */
[----:B------:R-:W-:Y:S01]  /*0280*/  SHF.R.S32.HI R11, RZ, 0x1f, R10 ;  /* 0x0000001fff0b7819 */ /* 0x000fe2000001140a */
[----:B------:R-:W-:Y:S01]  /*0290*/  IMAD R6, R4, c[0x0][0x1e4], R3 ;  /* 0x0000790004067a24 */ /* 0x000fe200078e0203 */
[----:B------:R-:W-:Y:S01]  /*02a0*/  LOP3.LUT R0, R2, 0x1c0, RZ, 0xc0, !PT ;  /* 0x000001c002007812 */ /* 0x000fe200078ec0ff */
[----:B------:R-:W-:Y:S01]  /*02b0*/  IMAD.WIDE R12, R12, 0x40, R246 ;  /* 0x000000400c0c7825 */ /* 0x000fe200078e02f6 */
[----:B------:R-:W-:Y:S01]  /*02c0*/  ISETP.GE.AND P3, PT, R10, c[0x0][0x1cc], PT ;  /* 0x000073000a007a0c */ /* 0x000fe20003f66270 */
[----:B------:R1:W-:Y:S01]  /*02d0*/  STL.64 [R1], R24 ;  /* 0x0000001801007387 */ /* 0x0003e20000100a00 */
[--C-:B------:R-:W-:Y:S01]  /*02e0*/  LOP3.LUT R8, R0, 0x38, R10.reuse, 0xf8, !PT ;  /* 0x0000003800087812 */ /* 0x100fe200078ef80a */
[----:B------:R-:W-:Y:S01]  /*02f0*/  IMAD.WIDE.U32 R2, R4, c[0x0][0x1e0], R10 ;  /* 0x0000780004027a25 */ /* 0x000fe200078e000a */
[----:B------:R-:W-:-:S02]  /*0300*/  SHF.R.U32.HI R7, RZ, 0x3, R0 ;  /* 0x00000003ff077819 */ /* 0x000fc40000011600 */
[----:B------:R-:W-:Y:S01]  /*0310*/  IADD3 R19, R10, 0x80, RZ ;  /* 0x000000800a137810 */ /* 0x000fe20007ffe0ff */
[----:B------:R-:W-:Y:S01]  /*0320*/  IMAD R0, R4, c[0x0][0x1b4], R5 ;  /* 0x00006d0004007a24 */ /* 0x000fe200078e0205 */
[----:B------:R-:W-:Y:S01]  /*0330*/  LOP3.LUT R17, R8, R7, RZ, 0x3c, !PT ;  /* 0x0000000708117212 */ /* 0x000fe200078e3cff */
[----:B------:R-:W-:Y:S02]  /*0340*/  IMAD.IADD R3, R3, 0x1, R6 ;  /* 0x0000000103037824 */ /* 0x000fe400078e0206 */
[----:B------:R-:W-:-:S04]  /*0350*/  IMAD.WIDE.U32 R4, R4, c[0x0][0x1b0], R10 ;  /* 0x00006c0004047a25 */ /* 0x000fc800078e000a */
[----:B------:R-:W-:Y:S02]  /*0360*/  IMAD.U32 R6, RZ, RZ, UR10 ;  /* 0x0000000aff067e24 */ /* 0x000fe4000f8e00ff */
[----:B------:R-:W-:Y:S02]  /*0370*/  IMAD.IADD R5, R5, 0x1, R0 ;  /* 0x0000000105057824 */ /* 0x000fe400078e0200 */
[----:B------:R-:W-:-:S04]  /*0380*/  IMAD.WIDE.U32 R2, R6, c[0x0][0x1e8], R2 ;  /* 0x00007a0006027a25 */ /* 0x000fc800078e0002 */
[----:B------:R-:W-:Y:S01]  /*0390*/  IMAD R0, R247, c[0x0][0x178], RZ ;  /* 0x00005e00f7007a24 */ /* 0x000fe200078e02ff */
[----:B------:R-:W-:Y:S01]  /*03a0*/  IADD3 R3, R3, UR6, RZ ;  /* 0x0000000603037c10 */ /* 0x000fe2000fffe0ff */
[----:B------:R-:W-:-:S04]  /*03b0*/  IMAD.WIDE.U32 R4, R6, c[0x0][0x1b8], R4 ;  /* 0x00006e0006047a25 */ /* 0x000fc800078e0004 */
[C---:B------:R-:W-:Y:S01]  /*03c0*/  IMAD R0, R246.reuse, c[0x0][0x17c], R0 ;  /* 0x00005f00f6007a24 */ /* 0x040fe200078e0200 */
[----:B------:R-:W-:Y:S01]  /*03d0*/  IADD3 R7, R5, UR4, RZ ;  /* 0x0000000405077c10 */ /* 0x000fe2000fffe0ff */
[----:B------:R-:W-:Y:S01]  /*03e0*/  IMAD.WIDE.U32 R8, R246, c[0x0][0x178], R10 ;  /* 0x00005e00f6087a25 */ /* 0x000fe200078e000a */
[----:B------:R-:W-:Y:S02]  /*03f0*/  ULDC.64 UR4, c[0x0][0x188] ;  /* 0x0000620000047ab9 */ /* 0x000fe40000000a00 */
[----:B------:R-:W-:Y:S01]  /*0400*/  UIMAD UR4, UR11, UR4, URZ ;  /* 0x000000040b0472a4 */ /* 0x000fe2000f8e023f */
[----:B------:R-:W-:Y:S02]  /*0410*/  IMAD R6, R13, c[0x0][0x1d8], RZ ;  /* 0x000076000d067a24 */ /* 0x000fe400078e02ff */
[----:B------:R-:W-:Y:S01]  /*0420*/  IMAD.IADD R9, R9, 0x1, R0 ;  /* 0x0000000109097824 */ /* 0x000fe200078e0200 */
[----:B------:R-:W-:Y:S01]  /*0430*/  UIMAD UR5, UR10, UR5, UR4 ;  /* 0x000000050a0572a4 */ /* 0x000fe2000f8e0204 */
[----:B------:R-:W-:-:S02]  /*0440*/  IMAD R0, R23, c[0x0][0x180], RZ ;  /* 0x0000600017007a24 */ /* 0x000fc400078e02ff */
[C---:B------:R-:W-:Y:S02]  /*0450*/  IMAD R5, R12.reuse, c[0x0][0x1dc], R6 ;  /* 0x000077000c057a24 */ /* 0x040fe400078e0206 */
[----:B------:R-:W-:-:S04]  /*0460*/  IMAD.WIDE.U32 R2, R12, c[0x0][0x1d8], R2 ;  /* 0x000076000c027a25 */ /* 0x000fc800078e0002 */
[----:B------:R-:W-:Y:S02]  /*0470*/  IMAD R13, R13, c[0x0][0x1a8], RZ ;  /* 0x00006a000d0d7a24 */ /* 0x000fe400078e02ff */
[----:B------:R-:W-:Y:S01]  /*0480*/  IMAD.MOV.U32 R6, RZ, RZ, R4 ;  /* 0x000000ffff067224 */ /* 0x000fe200078e0004 */
[----:B------:R-:W-:Y:S01]  /*0490*/  LEA R4, P0, R2, c[0x0][0x1c0], 0x1 ;  /* 0x0000700002047a11 */ /* 0x000fe200078008ff */
[----:B------:R-:W-:Y:S02]  /*04a0*/  IMAD R0, R22, c[0x0][0x184], R0 ;  /* 0x0000610016007a24 */ /* 0x000fe400078e0200 */
[----:B------:R-:W-:Y:S02]  /*04b0*/  IMAD.IADD R3, R3, 0x1, R5 ;  /* 0x0000000103037824 */ /* 0x000fe400078e0205 */
[----:B------:R-:W-:Y:S02]  /*04c0*/  IMAD R14, R12, c[0x0][0x1ac], R13 ;  /* 0x00006b000c0e7a24 */ /* 0x000fe400078e020d */
[----:B------:R-:W-:Y:S01]  /*04d0*/  IMAD.WIDE.U32 R8, R22, c[0x0][0x180], R8 ;  /* 0x0000600016087a25 */ /* 0x000fe200078e0008 */
[----:B------:R-:W-:-:S03]  /*04e0*/  LEA.HI.X R5, R2, c[0x0][0x1c4], R3, 0x1, P0 ;  /* 0x0000710002057a11 */ /* 0x000fc600000f0c03 */
[----:B------:R-:W-:-:S04]  /*04f0*/  IMAD.WIDE.U32 R12, R12, c[0x0][0x1a8], R6 ;  /* 0x00006a000c0c7a25 */ /* 0x000fc800078e0006 */
[----:B------:R-:W-:Y:S01]  /*0500*/  IMAD.IADD R9, R9, 0x1, R0 ;  /* 0x0000000109097824 */ /* 0x000fe200078e0200 */
[----:B------:R-:W-:Y:S01]  /*0510*/  LEA R2, P0, R12, c[0x0][0x190], 0x1 ;  /* 0x000064000c027a11 */ /* 0x000fe200078008ff */
[----:B------:R-:W-:Y:S02]  /*0520*/  IMAD.MOV.U32 R7, RZ, RZ, c[0x0][0x1d8] ;  /* 0x00007600ff077624 */ /* 0x000fe400078e00ff */
[----:B------:R-:W-:Y:S01]  /*0530*/  IMAD.IADD R0, R13, 0x1, R14 ;  /* 0x000000010d007824 */ /* 0x000fe200078e020e */
[----:B------:R-:W-:Y:S01]  /*0540*/  IADD3 R13, R10, 0x40, RZ ;  /* 0x000000400a0d7810 */ /* 0x000fe20007ffe0ff */
[----:B------:R-:W-:Y:S01]  /*0550*/  IMAD.WIDE.U32 R14, R15, c[0x0][0x188], R8 ;  /* 0x000062000f0e7a25 */ /* 0x000fe200078e0008 */
[----:B------:R-:W-:Y:S02]  /*0560*/  LEA R6, P1, R7, R4, 0x6 ;  /* 0x0000000407067211 */ /* 0x000fe400078230ff */
[----:B------:R-:W-:Y:S01]  /*0570*/  LEA.HI.X R3, R12, c[0x0][0x194], R0, 0x1, P0 ;  /* 0x000065000c037a11 */ /* 0x000fe200000f0c00 */
[----:B------:R-:W-:Y:S01]  /*0580*/  IMAD.IADD R0, R21, 0x1, -R246 ;  /* 0x0000000115007824 */ /* 0x000fe200078e0af6 */
[----:B------:R-:W-:Y:S01]  /*0590*/  LEA.HI R8, R16, R244, RZ, 0x6 ;  /* 0x000000f410087211 */ /* 0x000fe200078f30ff */
[----:B------:R-:W-:Y:S01]  /*05a0*/  IMAD.MOV.U32 R9, RZ, RZ, c[0x0][0x1a8] ;  /* 0x00006a00ff097624 */ /* 0x000fe200078e00ff */
[----:B------:R-:W-:Y:S01]  /*05b0*/  LEA.HI.X R7, R7, R5, R18, 0x6, P1 ;  /* 0x0000000507077211 */ /* 0x000fe200008f3412 */
[----:B------:R-:W-:Y:S01]  /*05c0*/  IMAD.MOV.U32 R12, RZ, RZ, c[0x0][0x1ac] ;  /* 0x00006b00ff0c7624 */ /* 0x000fe200078e00ff */
[----:B------:R-:W-:-:S02]  /*05d0*/  SHF.R.S32.HI R18, RZ, 0x6, R8 ;  /* 0x00000006ff127819 */ /* 0x000fc40000011408 */
[----:B------:R-:W-:Y:S02]  /*05e0*/  ISETP.LT.OR P0, PT, R0, 0x1, P3 ;  /* 0x000000010000780c */ /* 0x000fe40001f01670 */
[----:B------:R-:W-:Y:S01]  /*05f0*/  ISETP.GE.AND P2, PT, R13, c[0x0][0x1cc], PT ;  /* 0x000073000d007a0c */ /* 0x000fe20003f46270 */
[----:B------:R-:W-:Y:S01]  /*0600*/  IMAD R8, R18, 0x200, R17 ;  /* 0x0000020012087824 */ /* 0x000fe200078e0211 */
[----:B------:R-:W-:Y:S01]  /*0610*/  IADD3 R17, R10, 0xc0, RZ ;  /* 0x000000c00a117810 */ /* 0x000fe20007ffe0ff */
[----:B------:R-:W-:Y:S01]  /*0620*/  IMAD.SHL.U32 R18, R18, 0x8, RZ ;  /* 0x0000000812127824 */ /* 0x000fe200078e00ff */
[----:B------:R-:W-:Y:S01]  /*0630*/  ISETP.LT.OR P4, PT, R0, 0x1, P2 ;  /* 0x000000010000780c */ /* 0x000fe20001781670 */
[----:B------:R-:W-:Y:S01]  /*0640*/  IMAD.SHL.U32 R238, R8, 0x2, RZ ;  /* 0x0000000208ee7824 */ /* 0x000fe200078e00ff */
[----:B------:R-:W-:Y:S02]  /*0650*/  ISETP.GE.AND P1, PT, R19, c[0x0][0x1cc], PT ;  /* 0x0000730013007a0c */ /* 0x000fe40003f26270 */
[----:B------:R-:W-:-:S02]  /*0660*/  ISETP.GE.AND P5, PT, R17, c[0x0][0x1cc], PT ;  /* 0x0000730011007a0c */ /* 0x000fc40003fa6270 */
[C---:B------:R-:W-:Y:S01]  /*0670*/  ISETP.LT.OR P3, PT, R0.reuse, 0x21, P3 ;  /* 0x000000210000780c */ /* 0x040fe20001f61670 */
[----:B------:R2:W-:Y:S01]  /*0680*/  LDGSTS.E.BYPASS.LTC128B.128 [R238+0x8080], [R4.64], !P0 ;  /* 0x0808000004ee7fae */ /* 0x0005e2000c101d4e */
[C---:B------:R-:W-:Y:S02]  /*0690*/  LEA R8, P0, R9.reuse, R2, 0x6 ;  /* 0x0000000209087211 */ /* 0x040fe400078030ff */
[----:B------:R-:W-:Y:S02]  /*06a0*/  ISETP.LT.OR P6, PT, R0, 0x1, P1 ;  /* 0x000000010000780c */ /* 0x000fe40000fc1670 */
[----:B------:R-:W-:Y:S01]  /*06b0*/  LEA.HI.X R9, R9, R3, R12, 0x6, P0 ;  /* 0x0000000309097211 */ /* 0x000fe200000f340c */
[----:B------:R2:W-:Y:S01]  /*06c0*/  LDGSTS.E.BYPASS.LTC128B.128 [R238+0xa080], [R4.64+0x80], !P4 ;  /* 0x0a08008004ee7fae */ /* 0x0005e2000e101d4e */
[----:B------:R-:W-:Y:S01]  /*06d0*/  IADD3 R12, R15, UR5, RZ ;  /* 0x000000050f0c7c10 */ /* 0x000fe2000fffe0ff */
[----:B------:R-:W-:Y:S01]  /*06e0*/  ULDC.64 UR4, c[0x0][0x278] ;  /* 0x00009e0000047ab9 */ /* 0x000fe20000000a00 */
[----:B------:R-:W-:Y:S01]  /*06f0*/  LEA R250, P0, R14, c[0x0][0x160], 0x1 ;  /* 0x000058000efa7a11 */ /* 0x000fe200078008ff */
[----:B------:R-:W-:Y:S01]  /*0700*/  UIMAD UR6, UR11, UR4, URZ ;  /* 0x000000040b0672a4 */ /* 0x000fe2000f8e023f */
[----:B------:R-:W-:Y:S01]  /*0710*/  ISETP.LT.OR P4, PT, R0, 0x1, P5 ;  /* 0x000000010000780c */ /* 0x000fe20002f81670 */
[----:B------:R-:W-:Y:S01]  /*0720*/  UIMAD.WIDE.U32 UR12, UR10, UR4, URZ ;  /* 0x000000040a0c72a5 */ /* 0x000fe2000f8e003f */
[----:B------:R-:W-:Y:S01]  /*0730*/  LEA.HI.X R251, R14, c[0x0][0x164], R12, 0x1, P0 ;  /* 0x000059000efb7a11 */ /* 0x000fe200000f0c0c */
[----:B------:R-:W-:Y:S01]  /*0740*/  UIMAD UR5, UR10, UR5, UR6 ;  /* 0x000000050a0572a4 */ /* 0x000fe2000f8e0206 */
[----:B------:R-:W-:Y:S01]  /*0750*/  P2R R12, PR, RZ, 0x8 ;  /* 0x00000008ff0c7803 */ /* 0x000fe20000000000 */
[----:B------:R2:W-:Y:S01]  /*0760*/  LDGSTS.E.BYPASS.LTC128B.128 [R238+0xc080], [R4.64+0x100], !P6 ;  /* 0x0c08010004ee7fae */ /* 0x0005e2000f101d4e */
[----:B------:R-:W-:Y:S01]  /*0770*/  ISETP.LT.OR P0, PT, R0, 0x21, P2 ;  /* 0x000000210000780c */ /* 0x000fe20001701670 */
[----:B------:R-:W-:Y:S01]  /*0780*/  UIADD3 UR8, UR13, UR5, URZ ;  /* 0x000000050d087290 */ /* 0x000fe2000fffe03f */
[----:B------:R-:W-:Y:S01]  /*0790*/  ISETP.NE.AND P2, PT, R12, RZ, PT ;  /* 0x000000ff0c00720c */ /* 0x000fe20003f45270 */
[----:B------:R-:W-:Y:S01]  /*07a0*/  ULDC.64 UR6, c[0x0][0x178] ;  /* 0x00005e0000067ab9 */ /* 0x000fe20000000a00 */
[----:B------:R-:W-:Y:S01]  /*07b0*/  P2R R12, PR, RZ, 0x1 ;  /* 0x00000001ff0c7803 */ /* 0x000fe20000000000 */
[----:B------:R-:W-:Y:S01]  /*07c0*/  ULDC.64 UR4, c[0x0][0x218] ;  /* 0x0000860000047ab9 */ /* 0x000fe20000000a00 */
[----:B------:R-:W-:Y:S01]  /*07d0*/  ISETP.LT.OR P1, PT, R0, 0x21, P1 ;  /* 0x000000210000780c */ /* 0x000fe20000f21670 */
[----:B------:R2:W-:Y:S01]  /*07e0*/  LDGSTS.E.BYPASS.LTC128B.128 [R238+0xe080], [R4.64+0x180], !P4 ;  /* 0x0e08018004ee7fae */ /* 0x0005e2000e101d4e */
[----:B------:R-:W-:Y:S01]  /*07f0*/  ISETP.NE.AND P6, PT, R12, RZ, PT ;  /* 0x000000ff0c00720c */ /* 0x000fe20003fc5270 */
[----:B------:R-:W-:Y:S01]  /*0800*/  UIMAD UR4, UR11, UR4, URZ ;  /* 0x000000040b0472a4 */ /* 0x000fe2000f8e023f */
[----:B------:R-:W-:Y:S01]  /*0810*/  ISETP.GE.AND P4, PT, R10, c[0x0][0x19c], PT ;  /* 0x000067000a007a0c */ /* 0x000fe20003f86270 */
[----:B------:R-:W-:Y:S01]  /*0820*/  USHF.L.U32 UR9, UR6, 0x6, URZ ;  /* 0x0000000606097899 */ /* 0x000fe2000800063f */
[----:B------:R-:W-:Y:S01]  /*0830*/  ISETP.GE.AND P3, PT, R13, c[0x0][0x19c], PT ;  /* 0x000067000d007a0c */ /* 0x000fe20003f66270 */
[----:B------:R-:W-:Y:S01]  /*0840*/  UIMAD UR4, UR10, UR5, UR4 ;  /* 0x000000050a0472a4 */ /* 0x000fe2000f8e0204 */
[C---:B------:R-:W-:Y:S01]  /*0850*/  ISETP.LT.OR P0, PT, R0.reuse, 0x21, P5 ;  /* 0x000000210000780c */ /* 0x040fe20002f01670 */
[----:B------:R3:W-:Y:S01]  /*0860*/  LDGSTS.E.BYPASS.LTC128B.128 [R238+0x9080], [R6.64], !P2 ;  /* 0x0908000006ee7fae */ /* 0x0007e2000d101d4e */
[C---:B------:R-:W-:Y:S01]  /*0870*/  ISETP.LT.OR P2, PT, R0.reuse, 0x1, P4 ;  /* 0x000000010000780c */ /* 0x040fe20002741670 */
[----:B------:R-:W-:Y:S01]  /*0880*/  USHF.L.U64.HI UR7, UR6, UR16, UR7 ;  /* 0x0000001006077299 */ /* 0x000fe20008010207 */
[----:B------:R-:W-:-:S03]  /*0890*/  ISETP.LT.OR P5, PT, R0, 0x1, P3 ;  /* 0x000000010000780c */ /* 0x000fc60001fa1670 */
[----:B------:R3:W-:Y:S04]  /*08a0*/  LDGSTS.E.BYPASS.LTC128B.128 [R238+0xb080], [R6.64+0x80], !P6 ;  /* 0x0b08008006ee7fae */ /* 0x0007e8000f101d4e */
[----:B------:R3:W-:Y:S01]  /*08b0*/  LDGSTS.E.BYPASS.LTC128B.128 [R238+0xd080], [R6.64+0x100], !P1 ;  /* 0x0d08010006ee7fae */ /* 0x0007e2000c901d4e */
[----:B------:R-:W-:-:S03]  /*08c0*/  ISETP.GE.AND P1, PT, R19, c[0x0][0x19c], PT ;  /* 0x0000670013007a0c */ /* 0x000fc60003f26270 */
[----:B------:R3:W-:Y:S01]  /*08d0*/  LDGSTS.E.BYPASS.LTC128B.128 [R238+0xf080], [R6.64+0x180], !P0 ;  /* 0x0f08018006ee7fae */ /* 0x0007e2000c101d4e */
[----:B------:R-:W-:-:S03]  /*08e0*/  ISETP.GE.AND P0, PT, R17, c[0x0][0x19c], PT ;  /* 0x0000670011007a0c */ /* 0x000fc60003f06270 */
[----:B------:R4:W-:Y:S01]  /*08f0*/  LDGSTS.E.BYPASS.LTC128B.128 [R238+0x80], [R2.64], !P2 ;  /* 0x0008000002ee7fae */ /* 0x0009e2000d101d4e */
[----:B--2---:R-:W-:Y:S01]  /*0900*/  IMAD R4, R23, c[0x0][0x270], RZ ;  /* 0x00009c0017047a24 */ /* 0x004fe200078e02ff */
[C---:B------:R-:W-:Y:S02]  /*0910*/  ISETP.LT.OR P6, PT, R0.reuse, 0x1, P0 ;  /* 0x000000010000780c */ /* 0x040fe400007c1670 */
[----:B------:R4:W-:Y:S01]  /*0920*/  LDGSTS.E.BYPASS.LTC128B.128 [R238+0x2080], [R2.64+0x80], !P5 ;  /* 0x0208008002ee7fae */ /* 0x0009e2000e901d4e */
[C---:B------:R-:W-:Y:S02]  /*0930*/  ISETP.LT.OR P5, PT, R0.reuse, 0x1, P1 ;  /* 0x000000010000780c */ /* 0x040fe40000fa1670 */
[----:B------:R-:W-:Y:S01]  /*0940*/  ISETP.LT.OR P0, PT, R0, 0x21, P0 ;  /* 0x000000210000780c */ /* 0x000fe20000701670 */
[C---:B---3--:R-:W-:Y:S02]  /*0950*/  IMAD R6, R22.reuse, c[0x0][0x274], R4 ;  /* 0x00009d0016067a24 */ /* 0x048fe400078e0204 */
[----:B------:R-:W-:-:S05]  /*0960*/  IMAD.WIDE.U32 R4, R22, c[0x0][0x270], R24 ;  /* 0x00009c0016047a25 */ /* 0x000fca00078e0018 */
[----:B------:R-:W-:Y:S02]  /*0970*/  IADD3 R7, P2, R4, UR12, RZ ;  /* 0x0000000c04077c10 */ /* 0x000fe4000ff5e0ff */
[----:B------:R-:W-:Y:S02]  /*0980*/  P2R R4, PR, RZ, 0x20 ;  /* 0x00000020ff047803 */ /* 0x000fe40000000000 */
[----:B------:R-:W-:Y:S02]  /*0990*/  IADD3.X R6, R5, UR8, R6, P2, !PT ;  /* 0x0000000805067c10 */ /* 0x000fe400097fe406 */
[----:B------:R-:W-:Y:S01]  /*09a0*/  ISETP.NE.AND P2, PT, R4, RZ, PT ;  /* 0x000000ff0400720c */ /* 0x000fe20003f45270 */
[----:B------:R-:W-:Y:S01]  /*09b0*/  IMAD R4, R247, c[0x0][0x208], RZ ;  /* 0x00008200f7047a24 */ /* 0x000fe200078e02ff */
[C---:B------:R-:W-:Y:S02]  /*09c0*/  ISETP.LT.OR P5, PT, R0.reuse, 0x21, P4 ;  /* 0x000000210000780c */ /* 0x040fe400027a1670 */
[----:B------:R-:W-:-:S02]  /*09d0*/  ISETP.LT.OR P4, PT, R0, 0x21, P3 ;  /* 0x000000210000780c */ /* 0x000fc40001f81670 */
[----:B------:R-:W-:Y:S01]  /*09e0*/  ISETP.LT.OR P3, PT, R0, 0x21, P1 ;  /* 0x000000210000780c */ /* 0x000fe20000f61670 */
[C---:B------:R-:W-:Y:S01]  /*09f0*/  IMAD R0, R246.reuse, c[0x0][0x20c], R4 ;  /* 0x00008300f6007a24 */ /* 0x040fe200078e0204 */
[----:B------:R-:W-:Y:S01]  /*0a00*/  ISETP.GE.AND P1, PT, R13, c[0x0][0x16c], PT ;  /* 0x00005b000d007a0c */ /* 0x000fe20003f26270 */
[C---:B------:R-:W-:Y:S01]  /*0a10*/  IMAD.WIDE.U32 R4, R246.reuse, c[0x0][0x208], R10 ;  /* 0x00008200f6047a25 */ /* 0x040fe200078e000a */
[----:B------:R-:W-:-:S03]  /*0a20*/  IADD3 R11, -R246, c[0x0][0x168], RZ ;  /* 0x00005a00f60b7a10 */ /* 0x000fc60007ffe1ff */
[----:B------:R4:W-:Y:S01]  /*0a30*/  LDGSTS.E.BYPASS.LTC128B.128 [R238+0x4080], [R2.64+0x100], !P2 ;  /* 0x0408010002ee7fae */ /* 0x0009e2000d101d4e */
[----:B------:R-:W-:-:S03]  /*0a40*/  ISETP.GE.AND P2, PT, R10, c[0x0][0x16c], PT ;  /* 0x00005b000a007a0c */ /* 0x000fc60003f46270 */
[----:B------:R4:W-:Y:S01]  /*0a50*/  LDGSTS.E.BYPASS.LTC128B.128 [R238+0x6080], [R2.64+0x180], !P6 ;  /* 0x0608018002ee7fae */ /* 0x0009e2000f101d4e */
[C---:B------:R-:W-:Y:S02]  /*0a60*/  ISETP.LT.OR P6, PT, R11.reuse, 0x1, P2 ;  /* 0x000000010b00780c */ /* 0x040fe400017c1670 */
[C---:B------:R-:W-:Y:S01]  /*0a70*/  ISETP.LT.OR P2, PT, R11.reuse, 0x21, P2 ;  /* 0x000000210b00780c */ /* 0x040fe20001741670 */
[----:B------:R2:W-:Y:S01]  /*0a80*/  LDGSTS.E.BYPASS.LTC128B.128 [R238+0x1080], [R8.64], !P5 ;  /* 0x0108000008ee7fae */ /* 0x0005e2000e901d4e */
[----:B------:R-:W-:-:S03]  /*0a90*/  ISETP.LT.OR P5, PT, R11, 0x1, P1 ;  /* 0x000000010b00780c */ /* 0x000fc60000fa1670 */
[----:B------:R2:W-:Y:S01]  /*0aa0*/  LDGSTS.E.BYPASS.LTC128B.128 [R238+0x3080], [R8.64+0x80], !P4 ;  /* 0x0308008008ee7fae */ /* 0x0005e2000e101d4e */
[----:B------:R-:W-:-:S03]  /*0ab0*/  ISETP.GE.AND P4, PT, R17, c[0x0][0x16c], PT ;  /* 0x00005b0011007a0c */ /* 0x000fc60003f86270 */
[----:B------:R2:W-:Y:S04]  /*0ac0*/  LDGSTS.E.BYPASS.LTC128B.128 [R238+0x5080], [R8.64+0x100], !P3 ;  /* 0x0508010008ee7fae */ /* 0x0005e8000d901d4e */
[----:B------:R2:W-:Y:S01]  /*0ad0*/  LDGSTS.E.BYPASS.LTC128B.128 [R238+0x7080], [R8.64+0x180], !P0 ;  /* 0x0708018008ee7fae */ /* 0x0005e2000c101d4e */
[----:B------:R-:W-:-:S03]  /*0ae0*/  ISETP.GE.AND P0, PT, R19, c[0x0][0x16c], PT ;  /* 0x00005b0013007a0c */ /* 0x000fc60003f06270 */
[----:B------:R-:W0:Y:S04]  /*0af0*/  LDGDEPBAR ;  /* 0x00000000000079af */ /* 0x000e280000000000 */
[----:B------:R1:W-:Y:S01]  /*0b00*/  LDGSTS.E.BYPASS.LTC128B.128 [R238+0x10080], [R250.64], !P6 ;  /* 0x10080000faee7fae */ /* 0x0003e2000f101d4e */
[----:B------:R-:W-:Y:S01]  /*0b10*/  ISETP.LT.OR P6, PT, R11, 0x1, P0 ;  /* 0x000000010b00780c */ /* 0x000fe200007c1670 */
[----:B----4-:R-:W-:Y:S02]  /*0b20*/  IMAD.IADD R3, R5, 0x1, R0 ;  /* 0x0000000105037824 */ /* 0x010fe400078e0200 */
[----:B------:R1:W-:Y:S01]  /*0b30*/  LDGSTS.E.BYPASS.LTC128B.128 [R238+0x12080], [R250.64+0x80], !P5 ;  /* 0x12080080faee7fae */ /* 0x0003e2000e901d4e */
[----:B------:R-:W-:Y:S01]  /*0b40*/  IMAD.MOV.U32 R2, RZ, RZ, R4 ;  /* 0x000000ffff027224 */ /* 0x000fe200078e0004 */
[----:B------:R-:W-:Y:S01]  /*0b50*/  ISETP.LT.OR P5, PT, R11, 0x1, P4 ;  /* 0x000000010b00780c */ /* 0x000fe200027a1670 */
[----:B------:R-:W-:Y:S01]  /*0b60*/  IMAD R0, R23, c[0x0][0x210], RZ ;  /* 0x0000840017007a24 */ /* 0x000fe200078e02ff */
[----:B------:R-:W-:Y:S01]  /*0b70*/  ISETP.LT.OR P4, PT, R11, 0x21, P4 ;  /* 0x000000210b00780c */ /* 0x000fe20002781670 */
[----:B------:R-:W-:-:S04]  /*0b80*/  IMAD.WIDE.U32 R2, R22, c[0x0][0x210], R2 ;  /* 0x0000840016027a25 */ /* 0x000fc800078e0002 */
[----:B------:R-:W-:Y:S01]  /*0b90*/  IMAD R0, R22, c[0x0][0x214], R0 ;  /* 0x0000850016007a24 */ /* 0x000fe200078e0200 */
[----:B------:R1:W-:Y:S01]  /*0ba0*/  LDGSTS.E.BYPASS.LTC128B.128 [R238+0x14080], [R250.64+0x100], !P6 ;  /* 0x14080100faee7fae */ /* 0x0003e2000f101d4e */
[----:B------:R-:W-:Y:S01]  /*0bb0*/  IMAD.U32 R4, RZ, RZ, UR10 ;  /* 0x0000000aff047e24 */ /* 0x000fe2000f8e00ff */
[----:B------:R-:W-:Y:S01]  /*0bc0*/  ISETP.GT.AND P6, PT, R244, 0xf, PT ;  /* 0x0000000ff400780c */ /* 0x000fe20003fc4270 */
[----:B------:R-:W-:Y:S01]  /*0bd0*/  IMAD.IADD R3, R3, 0x1, R0 ;  /* 0x0000000103037824 */ /* 0x000fe200078e0200 */
[----:B--2---:R-:W-:Y:S01]  /*0be0*/  LEA R8, P3, R7, c[0x0][0x258], 0x2 ;  /* 0x0000960007087a11 */ /* 0x004fe200078610ff */
[----:B------:R1:W-:Y:S02]  /*0bf0*/  LDGSTS.E.BYPASS.LTC128B.128 [R238+0x16080], [R250.64+0x180], !P5 ;  /* 0x16080180faee7fae */ /* 0x0003e4000e901d4e */
[----:B------:R-:W-:Y:S01]  /*0c00*/  IMAD.WIDE.U32 R4, R4, c[0x0][0x218], R2 ;  /* 0x0000860004047a25 */ /* 0x000fe200078e0002 */
[----:B------:R-:W-:Y:S02]  /*0c10*/  ISETP.LT.OR P5, PT, R11, 0x21, P1 ;  /* 0x000000210b00780c */ /* 0x000fe40000fa1670 */
[----:B------:R-:W-:Y:S01]  /*0c20*/  LEA.HI.X R9, R7, c[0x0][0x25c], R6, 0x2, P3 ;  /* 0x0000970007097a11 */ /* 0x000fe200018f1406 */
[----:B------:R-:W-:Y:S01]  /*0c30*/  IMAD.U32 R6, RZ, RZ, UR9 ;  /* 0x00000009ff067e24 */ /* 0x000fe2000f8e00ff */
[----:B------:R-:W-:-:S02]  /*0c40*/  ISETP.LT.OR P3, PT, R11, 0x21, P0 ;  /* 0x000000210b00780c */ /* 0x000fc40000761670 */
[----:B------:R-:W-:Y:S01]  /*0c50*/  IADD3 R0, R5, UR4, RZ ;  /* 0x0000000405007c10 */ /* 0x000fe2000fffe0ff */
[----:B------:R-:W-:Y:S01]  /*0c60*/  ULDC.64 UR4, c[0x0][0x208] ;  /* 0x0000820000047ab9 */ /* 0x000fe20000000a00 */
[C---:B------:R-:W-:Y:S01]  /*0c70*/  LEA R248, P0, R4.reuse, c[0x0][0x1f0], 0x1 ;  /* 0x00007c0004f87a11 */ /* 0x040fe200078008ff */
[----:B------:R-:W-:Y:S01]  /*0c80*/  USHF.L.U64.HI UR6, UR4, UR16, UR5 ;  /* 0x0000001004067299 */ /* 0x000fe20008010205 */
[----:B------:R-:W-:Y:S01]  /*0c90*/  P2R R7, PR, RZ, 0x4 ;  /* 0x00000004ff077803 */ /* 0x000fe20000000000 */
[----:B------:R-:W-:Y:S01]  /*0ca0*/  USHF.L.U32 UR16, UR4, 0x6, URZ ;  /* 0x0000000604107899 */ /* 0x000fe2000800063f */
[----:B------:R-:W-:Y:S01]  /*0cb0*/  LEA.HI.X R249, R4, c[0x0][0x1f4], R0, 0x1, P0 ;  /* 0x00007d0004f97a11 */ /* 0x000fe200000f0c00 */
[----:B------:R-:W-:Y:S01]  /*0cc0*/  @!P6 IMAD.SHL.U32 R0, R244, 0x10, RZ ;  /* 0x00000010f400e824 */ /* 0x000fe200078e00ff */
[----:B------:R-:W-:Y:S01]  /*0cd0*/  ISETP.NE.AND P0, PT, R7, RZ, PT ;  /* 0x000000ff0700720c */ /* 0x000fe20003f05270 */
[----:B------:R-:W-:Y:S01]  /*0ce0*/  ULDC.64 UR4, c[0x0][0x290] ;  /* 0x0000a40000047ab9 */ /* 0x000fe20000000a00 */
[----:B------:R-:W-:Y:S01]  /*0cf0*/  IADD3 R2, P1, R250, UR9, RZ ;  /* 0x00000009fa027c10 */ /* 0x000fe2000ff3e0ff */
[----:B------:R-:W-:Y:S01]  /*0d00*/  UIMAD UR17, UR11, UR4, URZ ;  /* 0x000000040b1172a4 */ /* 0x000fe2000f8e023f */
[----:B------:R-:W-:Y:S01]  /*0d10*/  IMAD.WIDE.U32 R4, R22, c[0x0][0x288], R24 ;  /* 0x0000a20016047a25 */ /* 0x000fe200078e0018 */
[----:B------:R-:W-:Y:S01]  /*0d20*/  UIMAD.WIDE.U32 UR18, UR10, UR4, URZ ;  /* 0x000000040a1272a5 */ /* 0x000fe2000f8e003f */
[----:B------:R-:W-:Y:S01]  /*0d30*/  IADD3.X R3, R251, UR7, RZ, P1, !PT ;  /* 0x00000007fb037c10 */ /* 0x000fe20008ffe4ff */
[----:B------:R-:W-:Y:S01]  /*0d40*/  UIMAD UR17, UR10, UR5, UR17 ;  /* 0x000000050a1172a4 */ /* 0x000fe2000f8e0211 */
[----:B------:R-:W-:-:S03]  /*0d50*/  IADD3 R6, P2, P1, R6, 0x180, R250 ;  /* 0x0000018006067810 */ /* 0x000fc6000795e0fa */
[----:B------:R-:W-:Y:S01]  /*0d60*/  UIADD3 UR17, UR19, UR17, URZ ;  /* 0x0000001113117290 */ /* 0x000fe2000fffe03f */
[----:B------:R-:W-:Y:S01]  /*0d70*/  IADD3.X R7, RZ, UR7, R251, P2, P1 ;  /* 0x00000007ff077c10 */ /* 0x000fe200097e24fb */
[----:B------:R2:W-:Y:S01]  /*0d80*/  LDGSTS.E.BYPASS.LTC128B.128 [R238+0x11080], [R2.64], !P0 ;  /* 0x1108000002ee7fae */ /* 0x0005e2000c101d4e */
[----:B------:R-:W-:Y:S02]  /*0d90*/  ISETP.GE.AND P1, PT, R10, c[0x0][0x1fc], PT ;  /* 0x00007f000a007a0c */ /* 0x000fe40003f26270 */
[----:B------:R-:W-:Y:S01]  /*0da0*/  ISETP.GE.AND P2, PT, R19, c[0x0][0x1fc], PT ;  /* 0x00007f0013007a0c */ /* 0x000fe20003f46270 */
[----:B------:R2:W-:Y:S01]  /*0db0*/  LDGSTS.E.BYPASS.LTC128B.128 [R238+0x13080], [R2.64+0x80], !P5 ;  /* 0x1308008002ee7fae */ /* 0x0005e2000e901d4e */
[C---:B------:R-:W-:Y:S02]  /*0dc0*/  ISETP.LT.OR P5, PT, R11.reuse, 0x1, P1 ;  /* 0x000000010b00780c */ /* 0x040fe40000fa1670 */
[----:B------:R-:W-:Y:S01]  /*0dd0*/  ISETP.LT.OR P0, PT, R11, 0x1, P2 ;  /* 0x000000010b00780c */ /* 0x000fe20001701670 */
[----:B------:R2:W-:Y:S01]  /*0de0*/  LDGSTS.E.BYPASS.LTC128B.128 [R238+0x15080], [R2.64+0x100], !P3 ;  /* 0x1508010002ee7fae */ /* 0x0005e2000d901d4e */
[----:B------:R-:W-:-:S03]  /*0df0*/  ISETP.GE.AND P3, PT, R13, c[0x0][0x1fc], PT ;  /* 0x00007f000d007a0c */ /* 0x000fc60003f66270 */
[----:B------:R3:W-:Y:S01]  /*0e00*/  LDGSTS.E.BYPASS.LTC128B.128 [R238+0x17080], [R6.64], !P4 ;  /* 0x1708000006ee7fae */ /* 0x0007e2000e101d4e */
[C---:B------:R-:W-:Y:S02]  /*0e10*/  ISETP.LT.OR P4, PT, R11.reuse, 0x1, P3 ;  /* 0x000000010b00780c */ /* 0x040fe40001f81670 */
[----:B------:R-:W-:Y:S01]  /*0e20*/  ISETP.LT.OR P3, PT, R11, 0x21, P3 ;  /* 0x000000210b00780c */ /* 0x000fe20001f61670 */
[----:B------:R4:W-:Y:S04]  /*0e30*/  @!P6 LDGSTS.E.BYPASS.LTC128B.128 [R0+0x20080], [R8.64] ;  /* 0x200800000800efae */ /* 0x0009e8000b901d4e */
[----:B------:R-:W0:Y:S04]  /*0e40*/  LDGDEPBAR ;  /* 0x00000000000079af */ /* 0x000e280000000000 */
[----:B------:R1:W-:Y:S01]  /*0e50*/  LDGSTS.E.BYPASS.LTC128B.128 [R238+0x18080], [R248.64], !P5 ;  /* 0x18080000f8ee7fae */ /* 0x0003e2000e901d4e */
[----:B------:R-:W-:-:S03]  /*0e60*/  ISETP.GE.AND P5, PT, R17, c[0x0][0x1fc], PT ;  /* 0x00007f0011007a0c */ /* 0x000fc60003fa6270 */
[----:B------:R1:W-:Y:S01]  /*0e70*/  LDGSTS.E.BYPASS.LTC128B.128 [R238+0x1a080], [R248.64+0x80], !P4 ;  /* 0x1a080080f8ee7fae */ /* 0x0003e2000e101d4e */
[C---:B------:R-:W-:Y:S02]  /*0e80*/  ISETP.LT.OR P5, PT, R11.reuse, 0x1, P5 ;  /* 0x000000010b00780c */ /* 0x040fe40002fa1670 */
[C---:B------:R-:W-:Y:S01]  /*0e90*/  ISETP.LT.OR P4, PT, R11.reuse, 0x21, P1 ;  /* 0x000000210b00780c */ /* 0x040fe20000f81670 */
[----:B------:R1:W-:Y:S01]  /*0ea0*/  LDGSTS.E.BYPASS.LTC128B.128 [R238+0x1c080], [R248.64+0x100], !P0 ;  /* 0x1c080100f8ee7fae */ /* 0x0003e2000c101d4e */
[----:B------:R-:W-:Y:S02]  /*0eb0*/  ISETP.LT.OR P1, PT, R11, 0x21, P2 ;  /* 0x000000210b00780c */ /* 0x000fe40001721670 */
[----:B--2---:R-:W-:Y:S02]  /*0ec0*/  IADD3 R2, P0, R248, UR16, RZ ;  /* 0x00000010f8027c10 */ /* 0x004fe4000ff1e0ff */
[----:B------:R-:W-:Y:S01]  /*0ed0*/  ISETP.GE.AND P2, PT, R10, c[0x0][0x16c], PT ;  /* 0x00005b000a007a0c */ /* 0x000fe20003f46270 */
[----:B---3--:R-:W-:Y:S01]  /*0ee0*/  IMAD R6, R23, c[0x0][0x288], RZ ;  /* 0x0000a20017067a24 */ /* 0x008fe200078e02ff */
[----:B------:R-:W-:-:S03]  /*0ef0*/  IADD3.X R3, R249, UR6, RZ, P0, !PT ;  /* 0x00000006f9037c10 */ /* 0x000fc600087fe4ff */
[----:B------:R1:W-:Y:S01]  /*0f00*/  LDGSTS.E.BYPASS.LTC128B.128 [R238+0x1e080], [R248.64+0x180], !P5 ;  /* 0x1e080180f8ee7fae */ /* 0x0003e2000e901d4e */
[----:B------:R-:W-:Y:S01]  /*0f10*/  IMAD R6, R22, c[0x0][0x28c], R6 ;  /* 0x0000a30016067a24 */ /* 0x000fe200078e0206 */
[----:B----4-:R-:W-:Y:S02]  /*0f20*/  IADD3 R0, P0, R4, UR18, RZ ;  /* 0x0000001204007c10 */ /* 0x010fe4000ff1e0ff */
[----:B------:R2:W-:Y:S01]  /*0f30*/  LDGSTS.E.BYPASS.LTC128B.128 [R238+0x19080], [R2.64], !P4 ;  /* 0x1908000002ee7fae */ /* 0x0005e2000e101d4e */
[----:B------:R-:W-:Y:S02]  /*0f40*/  ISETP.GE.AND P5, PT, R17, c[0x0][0x1fc], PT ;  /* 0x00007f0011007a0c */ /* 0x000fe40003fa6270 */
[----:B------:R-:W-:Y:S01]  /*0f50*/  IADD3.X R4, R5, UR17, R6, P0, !PT ;  /* 0x0000001105047c10 */ /* 0x000fe200087fe406 */
[----:B------:R2:W-:Y:S01]  /*0f60*/  LDGSTS.E.BYPASS.LTC128B.128 [R238+0x1b080], [R2.64+0x80], !P3 ;  /* 0x1b08008002ee7fae */ /* 0x0005e2000d901d4e */
[C---:B------:R-:W-:Y:S02]  /*0f70*/  LEA R8, P0, R0.reuse, c[0x0][0x280], 0x2 ;  /* 0x0000a00000087a11 */ /* 0x040fe400078010ff */
[----:B------:R-:W-:Y:S01]  /*0f80*/  ISETP.LT.OR P5, PT, R11, 0x21, P5 ;  /* 0x000000210b00780c */ /* 0x000fe20002fa1670 */
[----:B------:R2:W-:Y:S01]  /*0f90*/  LDGSTS.E.BYPASS.LTC128B.128 [R238+0x1d080], [R2.64+0x100], !P1 ;  /* 0x1d08010002ee7fae */ /* 0x0005e2000c901d4e */
[----:B------:R-:W-:-:S02]  /*0fa0*/  LEA.HI.X R9, R0, c[0x0][0x284], R4, 0x2, P0 ;  /* 0x0000a10000097a11 */ /* 0x000fc400000f1404 */
[C---:B------:R-:W-:Y:S02]  /*0fb0*/  ISETP.GE.AND P1, PT, R13.reuse, c[0x0][0x16c], PT ;  /* 0x00005b000d007a0c */ /* 0x040fe40003f26270 */
[----:B------:R-:W-:Y:S02]  /*0fc0*/  ISETP.GE.AND P0, PT, R13, c[0x0][0x1fc], PT ;  /* 0x00007f000d007a0c */ /* 0x000fe40003f06270 */
[----:B------:R-:W-:Y:S02]  /*0fd0*/  SEL R4, RZ, 0xffffffff, P1 ;  /* 0xffffffffff047807 */ /* 0x000fe40000800000 */
[----:B------:R-:W-:Y:S02]  /*0fe0*/  SEL R0, RZ, 0xffffffff, P0 ;  /* 0xffffffffff007807 */ /* 0x000fe40000000000 */
[----:B------:R-:W-:Y:S01]  /*0ff0*/  ISETP.GE.AND P4, PT, R10, c[0x0][0x1fc], PT ;  /* 0x00007f000a007a0c */ /* 0x000fe20003f86270 */
[----:B------:R-:W-:Y:S01]  /*1000*/  IMAD.SHL.U32 R4, R4, 0x2, RZ ;  /* 0x0000000204047824 */ /* 0x000fe200078e00ff */
[----:B------:R-:W-:Y:S01]  /*1010*/  SEL R7, RZ, 0x1, P2 ;  /* 0x00000001ff077807 */ /* 0x000fe20001000000 */
[----:B------:R-:W-:Y:S01]  /*1020*/  IMAD.SHL.U32 R0, R0, 0x2, RZ ;  /* 0x0000000200007824 */ /* 0x000fe200078e00ff */
[----:B------:R-:W-:-:S02]  /*1030*/  SEL R5, RZ, 0x1, P4 ;  /* 0x00000001ff057807 */ /* 0x000fc40002000000 */
[-C--:B------:R-:W-:Y:S02]  /*1040*/  LEA.HI R6, R16, R244.reuse, RZ, 0x2 ;  /* 0x000000f410067211 */ /* 0x080fe400078f10ff */
[----:B------:R-:W-:Y:S02]  /*1050*/  LOP3.LUT R12, R4, 0x2, R7, 0xe2, !PT ;  /* 0x00000002040c7812 */ /* 0x000fe400078ee207 */
[----:B------:R-:W-:Y:S01]  /*1060*/  LOP3.LUT R11, R0, 0x2, R5, 0xe2, !PT ;  /* 0x00000002000b7812 */ /* 0x000fe200078ee205 */
[----:B------:R-:W-:Y:S01]  /*1070*/  @!P6 IMAD.SHL.U32 R5, R244, 0x10, RZ ;  /* 0x00000010f405e824 */ /* 0x000fe200078e00ff */
[--C-:B------:R-:W-:Y:S02]  /*1080*/  SHF.R.S32.HI R7, RZ, 0x2, R6.reuse ;  /* 0x00000002ff077819 */ /* 0x100fe40000011406 */
[----:B------:R-:W-:Y:S01]  /*1090*/  SHF.R.S32.HI R4, RZ, 0x1f, R6 ;  /* 0x0000001fff047819 */ /* 0x000fe20000011406 */
[----:B--2---:R-:W-:Y:S01]  /*10a0*/  IMAD.U32 R2, RZ, RZ, UR16 ;  /* 0x00000010ff027e24 */ /* 0x004fe2000f8e00ff */
[----:B------:R-:W-:-:S02]  /*10b0*/  LEA.HI R0, R16, R244, RZ, 0x5 ;  /* 0x000000f410007211 */ /* 0x000fc400078f28ff */
[----:B------:R-:W-:Y:S02]  /*10c0*/  ISETP.GE.AND P2, PT, R17, c[0x0][0x16c], PT ;  /* 0x00005b0011007a0c */ /* 0x000fe40003f46270 */
[----:B------:R-:W-:Y:S02]  /*10d0*/  IADD3 R2, P1, P0, R2, 0x180, R248 ;  /* 0x0000018002027810 */ /* 0x000fe4000783e0f8 */
[----:B------:R-:W-:Y:S02]  /*10e0*/  ISETP.GE.AND P4, PT, R19, c[0x0][0x16c], PT ;  /* 0x00005b0013007a0c */ /* 0x000fe40003f86270 */
[----:B------:R-:W-:Y:S02]  /*10f0*/  IADD3.X R3, RZ, UR6, R249, P1, P0 ;  /* 0x00000006ff037c10 */ /* 0x000fe40008fe04f9 */
[----:B------:R-:W-:Y:S02]  /*1100*/  ISETP.GE.AND P0, PT, R17, c[0x0][0x1fc], PT ;  /* 0x00007f0011007a0c */ /* 0x000fe40003f06270 */
[----:B------:R-:W-:Y:S01]  /*1110*/  SEL R10, RZ, 0x8, P2 ;  /* 0x00000008ff0a7807 */ /* 0x000fe20001000000 */
[----:B------:R2:W-:Y:S01]  /*1120*/  LDGSTS.E.BYPASS.LTC128B.128 [R238+0x1f080], [R2.64], !P5 ;  /* 0x1f08000002ee7fae */ /* 0x0005e2000e901d4e */
[----:B------:R-:W-:-:S03]  /*1130*/  ISETP.GE.AND P3, PT, R19, c[0x0][0x1fc], PT ;  /* 0x00007f0013007a0c */ /* 0x000fc60003f66270 */
[----:B------:R3:W-:Y:S04]  /*1140*/  @!P6 LDGSTS.E.BYPASS.LTC128B.128 [R5+0x20180], [R8.64] ;  /* 0x201800000805efae */ /* 0x0007e8000b901d4e */
[----:B------:R-:W0:Y:S01]  /*1150*/  LDGDEPBAR ;  /* 0x00000000000079af */ /* 0x000e220000000000 */
[----:B--2---:R-:W-:Y:S02]  /*1160*/  LEA.HI R2, R4, R7, RZ, 0x3 ;  /* 0x0000000704027211 */ /* 0x004fe400078f18ff */
[----:B------:R-:W-:Y:S02]  /*1170*/  SHF.R.S32.HI R4, RZ, 0x5, R0 ;  /* 0x00000005ff047819 */ /* 0x000fe40000011400 */
[----:B---3--:R-:W-:Y:S02]  /*1180*/  SEL R9, RZ, 0x8, P0 ;  /* 0x00000008ff097807 */ /* 0x008fe40000000000 */
[----:B------:R-:W-:-:S02]  /*1190*/  ISETP.LT.AND P0, PT, RZ, c[0x0][0x168], PT ;  /* 0x00005a00ff007a0c */ /* 0x000fc40003f01270 */
[----:B------:R-:W-:Y:S02]  /*11a0*/  LEA.HI R3, R0, R4, RZ, 0x1 ;  /* 0x0000000400037211 */ /* 0x000fe400078f08ff */
[----:B------:R-:W-:Y:S02]  /*11b0*/  LOP3.LUT R5, R2, 0xfffffff8, RZ, 0xc0, !PT ;  /* 0xfffffff802057812 */ /* 0x000fe400078ec0ff */
[----:B------:R-:W-:Y:S02]  /*11c0*/  SEL R2, RZ, 0x4, P4 ;  /* 0x00000004ff027807 */ /* 0x000fe40002000000 */
[----:B------:R-:W-:Y:S01]  /*11d0*/  LOP3.LUT R3, R3, 0xfffffffe, RZ, 0xc0, !PT ;  /* 0xfffffffe03037812 */ /* 0x000fe200078ec0ff */
[----:B------:R-:W-:Y:S01]  /*11e0*/  IMAD.IADD R252, R7, 0x1, -R5 ;  /* 0x0000000107fc7824 */ /* 0x000fe200078e0a05 */
[----:B------:R-:W-:Y:S02]  /*11f0*/  LOP3.LUT R242, R10, R12, R2, 0xfe, !PT ;  /* 0x0000000c0af27212 */ /* 0x000fe400078efe02 */
[----:B------:R-:W-:-:S02]  /*1200*/  LOP3.LUT R5, R6, 0x7ffffffc, RZ, 0xc0, !PT ;  /* 0x7ffffffc06057812 */ /* 0x000fc400078ec0ff */
[----:B------:R-:W-:Y:S01]  /*1210*/  LOP3.LUT R2, R0, 0xffffffe0, RZ, 0xc0, !PT ;  /* 0xffffffe000027812 */ /* 0x000fe200078ec0ff */
[----:B------:R-:W-:Y:S01]  /*1220*/  IMAD.IADD R0, R4, 0x1, -R3 ;  /* 0x0000000104007824 */ /* 0x000fe200078e0a03 */
[----:B------:R-:W-:Y:S01]  /*1230*/  SEL R8, RZ, 0x4, P3 ;  /* 0x00000004ff087807 */ /* 0x000fe20001800000 */
[C---:B------:R-:W-:Y:S02]  /*1240*/  IMAD.IADD R17, R244.reuse, 0x1, -R5 ;  /* 0x00000001f4117824 */ /* 0x040fe400078e0a05 */
[----:B------:R-:W-:Y:S01]  /*1250*/  IMAD.IADD R6, R244, 0x1, -R2 ;  /* 0x00000001f4067824 */ /* 0x000fe200078e0a02 */
[----:B------:R-:W-:Y:S01]  /*1260*/  LOP3.LUT R241, R9, R11, R8, 0xfe, !PT ;  /* 0x0000000b09f17212 */ /* 0x000fe200078efe08 */
[----:B------:R-:W-:Y:S01]  /*1270*/  IMAD.SHL.U32 R19, R0, 0x400, RZ ;  /* 0x0000040000137824 */ /* 0x000fe200078e00ff */
[----:B------:R-:W-:Y:S05]  /*1280*/  @P0 BRA `(.L_x_559) ;  /* 0x0000041000000947 */ /* 0x000fea0003800000 */
[----:B-1----:R-:W-:Y:S01]  /*1290*/  CS2R R158, SRZ ;  /* 0x00000000009e7805 */ /* 0x002fe2000001ff00 */
        /* <DEDUP_REMOVED lines=64> */
.L_x_559:
[----:B-1----:R-:W-:Y:S01]  /*16a0*/  IMAD.SHL.U32 R3, R20, 0x40, RZ ;  /* 0x0000004014037824 */ /* 0x002fe200078e00ff */
[----:B------:R-:W-:Y:S01]  /*16b0*/  SHF.R.S32.HI R2, RZ, 0x1f, R4 ;  /* 0x0000001fff027819 */ /* 0x000fe20000011404 */
[----:B------:R-:W-:Y:S01]  /*16c0*/  IMAD.SHL.U32 R5, R0, 0x10, RZ ;  /* 0x0000001000057824 */ /* 0x000fe200078e00ff */
[----:B------:R-:W-:Y:S01]  /*16d0*/  SHF.R.S32.HI R245, RZ, 0x1f, R244 ;  /* 0x0000001ffff57819 */ /* 0x000fe200000114f4 */
[----:B------:R-:W-:Y:S01]  /*16e0*/  IMAD.SHL.U32 R0, R246, 0x8, RZ ;  /* 0x00000008f6007824 */ /* 0x000fe200078e00ff */
[----:B------:R-:W-:Y:S01]  /*16f0*/  LOP3.LUT R8, R3, 0x1c0, RZ, 0xc0, !PT ;  /* 0x000001c003087812 */ /* 0x000fe200078ec0ff */
[----:B------:R-:W-:Y:S01]  /*1700*/  IMAD R11, R23, c[0x0][0x238], RZ ;  /* 0x00008e00170b7a24 */ /* 0x000fe200078e02ff */
[----:B------:R-:W-:Y:S01]  /*1710*/  SHF.R.S32.HI R3, RZ, 0x1f, R6 ;  /* 0x0000001fff037819 */ /* 0x000fe20000011406 */
[----:B------:R-:W-:Y:S01]  /*1720*/  IMAD.WIDE.U32 R12, R22, c[0x0][0x238], R244 ;  /* 0x00008e00160c7a25 */ /* 0x000fe200078e00f4 */
[----:B------:R-:W-:Y:S01]  /*1730*/  LEA.HI R2, R2, R4, RZ, 0x2 ;  /* 0x0000000402027211 */ /* 0x000fe200078f10ff */
[----:B------:R-:W-:Y:S01]  /*1740*/  ULDC.64 UR4, c[0x0][0x240] ;  /* 0x0000900000047ab9 */ /* 0x000fe20000000a00 */
[----:B------:R-:W-:Y:S01]  /*1750*/  LEA.HI R10, R3, R6, RZ, 0x2 ;  /* 0x00000006030a7211 */ /* 0x000fe200078f10ff */
[----:B------:R-:W-:Y:S01]  /*1760*/  IMAD R11, R22, c[0x0][0x23c], R11 ;  /* 0x00008f00160b7a24 */ /* 0x000fe200078e020b */
[----:B------:R-:W-:Y:S01]  /*1770*/  LOP3.LUT R0, R0, 0x8, RZ, 0xc0, !PT ;  /* 0x0000000800007812 */ /* 0x000fe200078ec0ff */
[----:B------:R-:W-:Y:S01]  /*1780*/  UIMAD UR4, UR11, UR4, URZ ;  /* 0x000000040b0472a4 */ /* 0x000fe2000f8e023f */
[--C-:B------:R-:W-:Y:S01]  /*1790*/  SHF.R.U32.HI R7, RZ, 0x3, R8.reuse ;  /* 0x00000003ff077819 */ /* 0x100fe20000011608 */
[----:B------:R-:W-:Y:S01]  /*17a0*/  CS2R R162, SRZ ;  /* 0x0000000000a27805 */ /* 0x000fe2000001ff00 */
[----:B------:R-:W-:Y:S01]  /*17b0*/  LOP3.LUT R5, R8, 0x10, R5, 0xf8, !PT ;  /* 0x0000001008057812 */ /* 0x000fe200078ef805 */
[----:B------:R-:W-:Y:S01]  /*17c0*/  UIMAD UR5, UR10, UR5, UR4 ;  /* 0x000000050a0572a4 */ /* 0x000fe2000f8e0204 */
[----:B------:R-:W-:Y:S01]  /*17d0*/  LOP3.LUT R2, R2, 0xfffffffc, RZ, 0xc0, !PT ;  /* 0xfffffffc02027812 */ /* 0x000fe200078ec0ff */
[----:B------:R-:W-:Y:S01]  /*17e0*/  ULDC UR11, c[0x0][0x168] ;  /* 0x00005a00000b7ab9 */ /* 0x000fe20000000800 */
[----:B------:R-:W-:Y:S01]  /*17f0*/  LOP3.LUT R3, R10, 0xfffffffc, RZ, 0xc0, !PT ;  /* 0xfffffffc0a037812 */ /* 0x000fe200078ec0ff */
[----:B------:R-:W-:Y:S01]  /*1800*/  UIADD3 UR11, UR11, 0x3f, URZ ;  /* 0x0000003f0b0b7890 */ /* 0x000fe2000fffe03f */
[C---:B------:R-:W-:Y:S01]  /*1810*/  LOP3.LUT R15, R7.reuse, R0, R8, 0x1e, !PT ;  /* 0x00000000070f7212 */ /* 0x040fe200078e1e08 */
[----:B------:R-:W-:Y:S01]  /*1820*/  IMAD.IADD R229, R4, 0x1, -R2 ;  /* 0x0000000104e57824 */ /* 0x000fe200078e0a02 */
[----:B------:R-:W-:Y:S01]  /*1830*/  LOP3.LUT R227, R7, R5, R0, 0x1e, !PT ;  /* 0x0000000507e37212 */ /* 0x000fe200078e1e00 */
[----:B------:R-:W-:Y:S01]  /*1840*/  IMAD.SHL.U32 R5, R252, 0x40, RZ ;  /* 0x00000040fc057824 */ /* 0x000fe200078e00ff */
[-C--:B------:R-:W-:Y:S01]  /*1850*/  LEA.HI R0, R16, R244.reuse, RZ, 0x4 ;  /* 0x000000f410007211 */ /* 0x080fe200078f20ff */
[----:B------:R-:W-:Y:S01]  /*1860*/  IMAD.IADD R14, R6, 0x1, -R3 ;  /* 0x00000001060e7824 */ /* 0x000fe200078e0a03 */
[----:B------:R-:W-:Y:S01]  /*1870*/  LEA.HI R2, R16, R244, RZ, 0x7 ;  /* 0x000000f410027211 */ /* 0x000fe200078f38ff */
[----:B------:R-:W-:Y:S01]  /*1880*/  USHF.R.S32.HI UR4, URZ, 0x1f, UR11 ;  /* 0x0000001f3f047899 */ /* 0x000fe2000801140b */
[----:B------:R-:W-:Y:S01]  /*1890*/  SHF.R.S32.HI R6, RZ, 0x4, R0 ;  /* 0x00000004ff067819 */ /* 0x000fe20000011400 */
[----:B------:R-:W-:Y:S01]  /*18a0*/  CS2R R160, SRZ ;  /* 0x0000000000a07805 */ /* 0x000fe2000001ff00 */
[----:B------:R-:W-:Y:S01]  /*18b0*/  SHF.R.S32.HI R4, RZ, 0x7, R2 ;  /* 0x00000007ff047819 */ /* 0x000fe20000011402 */
[----:B------:R-:W-:Y:S01]  /*18c0*/  ULEA.HI UR4, UR4, UR11, URZ, 0x6 ;  /* 0x0000000b04047291 */ /* 0x000fe2000f8f303f */
[----:B------:R-:W-:Y:S01]  /*18d0*/  LOP3.LUT R3, R5, 0x1c0, RZ, 0xc0, !PT ;  /* 0x000001c005037812 */ /* 0x000fe200078ec0ff */
[----:B------:R-:W-:Y:S01]  /*18e0*/  CS2R R158, SRZ ;  /* 0x00000000009e7805 */ /* 0x000fe2000001ff00 */
[C---:B------:R-:W-:Y:S01]  /*18f0*/  LOP3.LUT R7, R0.reuse, 0xfffffff0, RZ, 0xc0, !PT ;  /* 0xfffffff000077812 */ /* 0x040fe200078ec0ff */
[----:B------:R-:W-:Y:S01]  /*1900*/  CS2R R156, SRZ ;  /* 0x00000000009c7805 */ /* 0x000fe2000001ff00 */
[----:B------:R-:W-:Y:S01]  /*1910*/  LEA.HI R5, R0, R6, RZ, 0x1 ;  /* 0x0000000600057211 */ /* 0x000fe200078f08ff */
[----:B------:R-:W-:Y:S01]  /*1920*/  CS2R R154, SRZ ;  /* 0x00000000009a7805 */ /* 0x000fe2000001ff00 */
[----:B------:R-:W-:Y:S01]  /*1930*/  LEA.HI R0, R2, R4, RZ, 0x1 ;  /* 0x0000000402007211 */ /* 0x000fe200078f08ff */
[----:B------:R-:W-:Y:S01]  /*1940*/  IMAD.SHL.U32 R2, R4, 0x8, RZ ;  /* 0x0000000804027824 */ /* 0x000fe200078e00ff */
[----:B------:R-:W-:Y:S01]  /*1950*/  LOP3.LUT R9, R5, 0xfffffffe, RZ, 0xc0, !PT ;  /* 0xfffffffe05097812 */ /* 0x000fe200078ec0ff */
[----:B------:R-:W-:Y:S01]  /*1960*/  IMAD.IADD R7, R244, 0x1, -R7 ;  /* 0x00000001f4077824 */ /* 0x000fe200078e0a07 */
[----:B------:R-:W-:Y:S01]  /*1970*/  LOP3.LUT R8, R0, 0xfffffffe, RZ, 0xc0, !PT ;  /* 0xfffffffe00087812 */ /* 0x000fe200078ec0ff */
[----:B------:R-:W-:Y:S01]  /*1980*/  CS2R R152, SRZ ;  /* 0x0000000000987805 */ /* 0x000fe2000001ff00 */
[----:B------:R-:W-:Y:S01]  /*1990*/  LOP3.LUT R5, R3, 0x8, R2, 0xf8, !PT ;  /* 0x0000000803057812 */ /* 0x000fe200078ef802 */
[----:B------:R-:W-:Y:S01]  /*19a0*/  IMAD.IADD R0, R6, 0x1, -R9 ;  /* 0x0000000106007824 */ /* 0x000fe200078e0a09 */
[----:B------:R-:W-:Y:S01]  /*19b0*/  SHF.R.U32.HI R2, RZ, 0x3, R3 ;  /* 0x00000003ff027819 */ /* 0x000fe20000011603 */
[----:B------:R-:W-:Y:S01]  /*19c0*/  IMAD.IADD R3, R13, 0x1, R11 ;  /* 0x000000010d037824 */ /* 0x000fe200078e020b */
[----:B------:R-:W-:Y:S01]  /*19d0*/  SHF.R.S32.HI R6, RZ, 0x1f, R7 ;  /* 0x0000001fff067819 */ /* 0x000fe20000011407 */
[----:B------:R-:W-:Y:S01]  /*19e0*/  IMAD.IADD R8, R4, 0x1, -R8 ;  /* 0x0000000104087824 */ /* 0x000fe200078e0a08 */
[----:B------:R-:W-:Y:S01]  /*19f0*/  LOP3.LUT R9, R5, R2, RZ, 0x3c, !PT ;  /* 0x0000000205097212 */ /* 0x000fe200078e3cff */
[----:B------:R-:W-:Y:S01]  /*1a00*/  IMAD.MOV.U32 R2, RZ, RZ, R12 ;  /* 0x000000ffff027224 */ /* 0x000fe200078e000c */
[----:B------:R-:W-:Y:S01]  /*1a10*/  SHF.R.U32.HI R5, RZ, 0x2, R10 ;  /* 0x00000002ff057819 */ /* 0x000fe2000001160a */
[----:B------:R-:W-:Y:S01]  /*1a20*/  IMAD.U32 R10, RZ, RZ, UR10 ;  /* 0x0000000aff0a7e24 */ /* 0x000fe2000f8e00ff */
[----:B------:R-:W-:Y:S01]  /*1a30*/  LEA.HI R6, R6, R7, RZ, 0x3 ;  /* 0x0000000706067211 */ /* 0x000fe200078f18ff */
[----:B------:R-:W-:Y:S01]  /*1a40*/  IMAD R4, R0, 0x2, R4 ;  /* 0x0000000200047824 */ /* 0x000fe200078e0204 */
[----:B------:R-:W-:Y:S01]  /*1a50*/  R2P PR, R20, 0x6 ;  /* 0x0000000614007804 */ /* 0x000fe20000000000 */
[C---:B------:R-:W-:Y:S01]  /*1a60*/  IMAD R243, R229.reuse, 0x10, R5 ;  /* 0x00000010e5f37824 */ /* 0x040fe200078e0205 */
[----:B------:R-:W-:Y:S01]  /*1a70*/  LOP3.LUT R5, R6, 0xfffffff8, RZ, 0xc0, !PT ;  /* 0xfffffff806057812 */ /* 0x000fe200078ec0ff */
[----:B------:R-:W-:Y:S01]  /*1a80*/  IMAD.SHL.U32 R229, R229, 0x400, RZ ;  /* 0x00000400e5e57824 */ /* 0x000fe200078e00ff */
[----:B------:R-:W-:Y:S01]  /*1a90*/  LOP3.LUT R239, R239, 0xffffff7f, RZ, 0xc0, !PT ;  /* 0xffffff7fefef7812 */ /* 0x000fe200078ec0ff */
[----:B------:R-:W-:Y:S01]  /*1aa0*/  IMAD.WIDE.U32 R24, R10, c[0x0][0x240], R2 ;  /* 0x000090000a187a25 */ /* 0x000fe200078e0002 */
[----:B------:R-:W-:Y:S01]  /*1ab0*/  CS2R R150, SRZ ;  /* 0x0000000000967805 */ /* 0x000fe2000001ff00 */
[----:B------:R-:W-:Y:S01]  /*1ac0*/  CS2R R148, SRZ ;  /* 0x0000000000947805 */ /* 0x000fe2000001ff00 */
[----:B------:R-:W-:Y:S01]  /*1ad0*/  CS2R R146, SRZ ;  /* 0x0000000000927805 */ /* 0x000fe2000001ff00 */
[----:B------:R-:W-:Y:S01]  /*1ae0*/  IMAD.IADD R7, R7, 0x1, -R5 ;  /* 0x0000000107077824 */ /* 0x000fe200078e0a05 */
[----:B------:R1:W-:Y:S01]  /*1af0*/  STL.64 [R1+0x8], R24 ;  /* 0x0000081801007387 */ /* 0x0003e20000100a00 */
[----:B------:R-:W-:Y:S01]  /*1b00*/  IMAD.U32 R2, R4, 0x200, R15 ;  /* 0x0000020004027824 */ /* 0x000fe200078e000f */
[----:B------:R-:W-:Y:S01]  /*1b10*/  CS2R R144, SRZ ;  /* 0x0000000000907805 */ /* 0x000fe2000001ff00 */
[----:B------:R-:W-:Y:S01]  /*1b20*/  IMAD R3, R17, 0x2, R229 ;  /* 0x0000000211037824 */ /* 0x000fe200078e02e5 */
[C---:B------:R-:W-:Y:S01]  /*1b30*/  LOP3.LUT P0, RZ, R7.reuse, 0x4, RZ, 0xc0, !PT ;  /* 0x0000000407ff7812 */ /* 0x040fe2000780c0ff */
[----:B------:R-:W-:Y:S01]  /*1b40*/  IMAD.SHL.U32 R4, R0, 0x20, RZ ;  /* 0x0000002000047824 */ /* 0x000fe200078e00ff */
[C---:B------:R-:W-:Y:S01]  /*1b50*/  LOP3.LUT P3, RZ, R7.reuse, 0x2, RZ, 0xc0, !PT ;  /* 0x0000000207ff7812 */ /* 0x040fe2000786c0ff */
[----:B------:R-:W-:Y:S01]  /*1b60*/  IMAD.SHL.U32 R5, R7, 0x40, RZ ;  /* 0x0000004007057824 */ /* 0x000fe200078e00ff */
[----:B------:R-:W-:Y:S01]  /*1b70*/  CS2R R142, SRZ ;  /* 0x00000000008e7805 */ /* 0x000fe2000001ff00 */
[----:B------:R-:W-:Y:S01]  /*1b80*/  IMAD.IADD R9, R9, 0x1, R3 ;  /* 0x0000000109097824 */ /* 0x000fe200078e0203 */
[----:B------:R-:W-:Y:S01]  /*1b90*/  LOP3.LUT R4, R4, 0x20, RZ, 0xc0, !PT ;  /* 0x0000002004047812 */ /* 0x000fe200078ec0ff */
[C---:B------:R-:W-:Y:S01]  /*1ba0*/  IMAD R227, R0.reuse, 0x200, R227 ;  /* 0x0000020000e37824 */ /* 0x040fe200078e02e3 */
[----:B------:R-:W-:Y:S01]  /*1bb0*/  CS2R R140, SRZ ;  /* 0x00000000008c7805 */ /* 0x000fe2000001ff00 */
[----:B------:R-:W-:Y:S01]  /*1bc0*/  IMAD.SHL.U32 R3, R0, 0x8, RZ ;  /* 0x0000000800037824 */ /* 0x000fe200078e00ff */
[----:B------:R-:W-:Y:S01]  /*1bd0*/  LOP3.LUT R0, R5, 0x1c0, RZ, 0xc0, !PT ;  /* 0x000001c005007812 */ /* 0x000fe200078ec0ff */
[----:B------:R-:W-:Y:S01]  /*1be0*/  IMAD R8, R8, -0x8, R21 ;  /* 0xfffffff808087824 */ /* 0x000fe200078e0215 */
[----:B------:R-:W-:Y:S01]  /*1bf0*/  LOP3.LUT R5, R4, 0x18, R18, 0xf8, !PT ;  /* 0x0000001804057812 */ /* 0x000fe200078ef812 */
[----:B------:R-:W-:Y:S01]  /*1c00*/  IMAD.SHL.U32 R4, R6, 0x40, RZ ;  /* 0x0000004006047824 */ /* 0x000fe200078e00ff */
[----:B------:R-:W-:Y:S01]  /*1c10*/  LOP3.LUT R232, R0, 0x8, R3, 0xf8, !PT ;  /* 0x0000000800e87812 */ /* 0x000fe200078ef803 */
[----:B------:R-:W-:Y:S01]  /*1c20*/  IMAD R8, R14, -0x2, R8 ;  /* 0xfffffffe0e087824 */ /* 0x000fe200078e0208 */
[--C-:B------:R-:W-:Y:S01]  /*1c30*/  SHF.R.U32.HI R3, RZ, 0x3, R0.reuse ;  /* 0x00000003ff037819 */ /* 0x100fe20000011600 */
[----:B------:R-:W-:Y:S01]  /*1c40*/  IMAD.SHL.U32 R2, R2, 0x2, RZ ;  /* 0x0000000202027824 */ /* 0x000fe200078e00ff */
[----:B------:R-:W-:Y:S01]  /*1c50*/  LOP3.LUT R4, R4, 0xfffffe00, RZ, 0xc0, !PT ;  /* 0xfffffe0004047812 */ /* 0x000fe200078ec0ff */
[----:B------:R-:W-:Y:S01]  /*1c60*/  IMAD.SHL.U32 R230, R227, 0x2, RZ ;  /* 0x00000002e3e67824 */ /* 0x000fe200078e00ff */
[----:B------:R-:W-:Y:S01]  /*1c70*/  LOP3.LUT R232, R232, R3, RZ, 0x3c, !PT ;  /* 0x00000003e8e87212 */ /* 0x000fe200078e3cff */
[----:B------:R-:W-:Y:S01]  /*1c80*/  CS2R R138, SRZ ;  /* 0x00000000008a7805 */ /* 0x000fe2000001ff00 */
[----:B------:R-:W-:Y:S01]  /*1c90*/  LOP3.LUT R0, R3, R5, R0, 0x1e, !PT ;  /* 0x0000000503007212 */ /* 0x000fe200078e1e00 */
[----:B------:R-:W-:Y:S01]  /*1ca0*/  IMAD.MOV.U32 R5, RZ, RZ, 0x20 ;  /* 0x00000020ff057424 */ /* 0x000fe200078e00ff */
[CC--:B------:R-:W-:Y:S01]  /*1cb0*/  IADD3 R229, R232.reuse, R4.reuse, R229 ;  /* 0x00000004e8e57210 */ /* 0x0c0fe20007ffe0e5 */
[----:B------:R-:W-:Y:S01]  /*1cc0*/  CS2R R136, SRZ ;  /* 0x0000000000887805 */ /* 0x000fe2000001ff00 */
[-C--:B------:R-:W-:Y:S01]  /*1cd0*/  IADD3 R232, R232, R4.reuse, R19 ;  /* 0x00000004e8e87210 */ /* 0x080fe20007ffe013 */
[----:B------:R-:W-:Y:S01]  /*1ce0*/  CS2R R134, SRZ ;  /* 0x0000000000867805 */ /* 0x000fe2000001ff00 */
[----:B------:R-:W-:Y:S01]  /*1cf0*/  LOP3.LUT R0, R0, R4, RZ, 0xfc, !PT ;  /* 0x0000000400007212 */ /* 0x000fe200078efcff */
[----:B------:R-:W-:Y:S01]  /*1d00*/  IMAD.MOV.U32 R4, RZ, RZ, 0x40 ;  /* 0x00000040ff047424 */ /* 0x000fe200078e00ff */
[----:B------:R-:W-:Y:S01]  /*1d10*/  SEL R3, R5, 0xffffffe0, !P1 ;  /* 0xffffffe005037807 */ /* 0x000fe20004800000 */
[----:B------:R-:W-:Y:S01]  /*1d20*/  IMAD.SHL.U32 R231, R229, 0x2, RZ ;  /* 0x00000002e5e77824 */ /* 0x000fe200078e00ff */
[----:B------:R-:W-:Y:S01]  /*1d30*/  ISETP.GT.AND P1, PT, R8, 0x1, PT ;  /* 0x000000010800780c */ /* 0x000fe20003f24270 */
[----:B------:R-:W-:Y:S01]  /*1d40*/  CS2R R132, SRZ ;  /* 0x0000000000847805 */ /* 0x000fe2000001ff00 */
[----:B------:R-:W-:Y:S01]  /*1d50*/  SEL R224, R4, 0xffffffc0, !P2 ;  /* 0xffffffc004e07807 */ /* 0x000fe20005000000 */
[----:B------:R-:W-:Y:S01]  /*1d60*/  IMAD.IADD R3, R2, 0x1, R3 ;  /* 0x0000000102037824 */ /* 0x000fe200078e0203 */
[----:B------:R-:W-:Y:S01]  /*1d70*/  ISETP.GT.AND P2, PT, R8, RZ, PT ;  /* 0x000000ff0800720c */ /* 0x000fe20003f44270 */
[----:B------:R-:W-:Y:S01]  /*1d80*/  CS2R R130, SRZ ;  /* 0x0000000000827805 */ /* 0x000fe2000001ff00 */
[----:B------:R-:W-:Y:S01]  /*1d90*/  SEL R4, R4, 0xffffffc0, !P0 ;  /* 0xffffffc004047807 */ /* 0x000fe20004000000 */
[--C-:B------:R-:W-:Y:S01]  /*1da0*/  IMAD R227, R227, 0x2, R224.reuse ;  /* 0x00000002e3e37824 */ /* 0x100fe200078e02e0 */
[----:B------:R-:W-:Y:S01]  /*1db0*/  ISETP.GT.AND P0, PT, R8, 0x10, PT ;  /* 0x000000100800780c */ /* 0x000fe20003f04270 */
[----:B------:R-:W-:Y:S01]  /*1dc0*/  IMAD.IADD R225, R2, 0x1, R224 ;  /* 0x0000000102e17824 */ /* 0x000fe200078e02e0 */
[----:B------:R-:W-:Y:S01]  /*1dd0*/  IADD3 R6, R25, UR5, RZ ;  /* 0x0000000519067c10 */ /* 0x000fe2000fffe0ff */
[----:B------:R-:W-:Y:S01]  /*1de0*/  CS2R R128, SRZ ;  /* 0x0000000000807805 */ /* 0x000fe2000001ff00 */
[----:B------:R-:W-:Y:S01]  /*1df0*/  SEL R5, R5, 0xffffffe0, !P3 ;  /* 0xffffffe005057807 */ /* 0x000fe20005800000 */
[----:B------:R-:W-:Y:S01]  /*1e00*/  CS2R R126, SRZ ;  /* 0x00000000007e7805 */ /* 0x000fe2000001ff00 */
[----:B------:R-:W-:Y:S01]  /*1e10*/  LEA R232, R232, 0x22280, 0x1 ;  /* 0x00022280e8e87811 */ /* 0x000fe200078e08ff */
[----:B------:R1:W-:Y:S01]  /*1e20*/  STL [R1+0x10], R6 ;  /* 0x0000100601007387 */ /* 0x0003e20000100800 */
[----:B------:R-:W-:Y:S01]  /*1e30*/  CS2R R124, SRZ ;  /* 0x00000000007c7805 */ /* 0x000fe2000001ff00 */
[----:B------:R-:W-:Y:S01]  /*1e40*/  @P2 LOP3.LUT R239, R239, 0x80, RZ, 0xfc, !PT ;  /* 0x00000080efef2812 */ /* 0x000fe200078efcff */
[----:B------:R-:W-:Y:S01]  /*1e50*/  IMAD R226, R229, 0x2, R5 ;  /* 0x00000002e5e27824 */ /* 0x000fe200078e0205 */
[C---:B------:R-:W-:Y:S01]  /*1e60*/  ISETP.GT.AND P2, PT, R8.reuse, 0x11, PT ;  /* 0x000000110800780c */ /* 0x040fe20003f44270 */
[----:B------:R-:W-:Y:S01]  /*1e70*/  IMAD.IADD R233, R5, 0x1, R232 ;  /* 0x0000000105e97824 */ /* 0x000fe200078e02e8 */
[----:B------:R-:W-:Y:S01]  /*1e80*/  LOP3.LUT R239, R239, 0xffffffbf, RZ, 0xc0, !PT ;  /* 0xffffffbfefef7812 */ /* 0x000fe200078ec0ff */
[----:B------:R-:W-:Y:S01]  /*1e90*/  CS2R R122, SRZ ;  /* 0x00000000007a7805 */ /* 0x000fe2000001ff00 */
[----:B------:R-:W-:Y:S01]  /*1ea0*/  CS2R R120, SRZ ;  /* 0x0000000000787805 */ /* 0x000fe2000001ff00 */
[----:B------:R-:W-:Y:S01]  /*1eb0*/  CS2R R118, SRZ ;  /* 0x0000000000767805 */ /* 0x000fe2000001ff00 */
[----:B------:R-:W-:Y:S01]  /*1ec0*/  @P1 LOP3.LUT R239, R239, 0x40, RZ, 0xfc, !PT ;  /* 0x00000040efef1812 */ /* 0x000fe200078efcff */
[----:B------:R-:W-:Y:S01]  /*1ed0*/  CS2R R116, SRZ ;  /* 0x0000000000747805 */ /* 0x000fe2000001ff00 */
[C---:B------:R-:W-:Y:S01]  /*1ee0*/  ISETP.GT.AND P1, PT, R8.reuse, 0x20, PT ;  /* 0x000000200800780c */ /* 0x040fe20003f24270 */
[----:B------:R-:W-:Y:S01]  /*1ef0*/  CS2R R114, SRZ ;  /* 0x0000000000727805 */ /* 0x000fe2000001ff00 */
        /* <DEDUP_REMOVED lines=14> */
[----:B------:R-:W-:Y:S01]  /*1fe0*/  CS2R R94, SRZ ;  /* 0x00000000005e7805 */ /* 0x000fe2000001ff00 */
        /* <DEDUP_REMOVED lines=15> */
[----:B------:R-:W-:Y:S01]  /*20e0*/  ISETP.GT.AND P0, PT, R8, 0x31, PT ;  /* 0x000000310800780c */ /* 0x000fe20003f04270 */
[----:B------:R-:W-:Y:S01]  /*20f0*/  CS2R R72, SRZ ;  /* 0x0000000000487805 */ /* 0x000fe2000001ff00 */
[----:B------:R-:W-:Y:S01]  /*2100*/  LOP3.LUT R239, R239, 0xfffffffe, RZ, 0xc0, !PT ;  /* 0xfffffffeefef7812 */ /* 0x000fe200078ec0ff */
        /* <DEDUP_REMOVED lines=20> */
[----:B------:R-:W-:Y:S01]  /*2250*/  LEA R240, R9, 0x20280, 0x1 ;  /* 0x0002028009f07811 */ /* 0x000fe200078e08ff */
[----:B------:R-:W-:Y:S01]  /*2260*/  IMAD.IADD R224, R224, 0x1, R3 ;  /* 0x00000001e0e07824 */ /* 0x000fe200078e0203 */
[----:B------:R-:W-:Y:S01]  /*2270*/  @P0 LOP3.LUT R239, R239, 0x1, RZ, 0xfc, !PT ;  /* 0x00000001efef0812 */ /* 0x000fe200078efcff */
[----:B------:R-:W-:Y:S01]  /*2280*/  IMAD.SHL.U32 R0, R0, 0x2, RZ ;  /* 0x0000000200007824 */ /* 0x000fe200078e00ff */
[----:B------:R-:W-:Y:S01]  /*2290*/  USHF.R.S32.HI UR20, URZ, 0x6, UR4 ;  /* 0x000000063f147899 */ /* 0x000fe20008011404 */
[----:B------:R-:W-:Y:S01]  /*22a0*/  IMAD R229, R229, 0x2, R4 ;  /* 0x00000002e5e57824 */ /* 0x000fe200078e0204 */
[----:B------:R-:W-:Y:S01]  /*22b0*/  UMOV UR11, URZ ;  /* 0x0000003f000b7c82 */ /* 0x000fe20008000000 */
[----:B------:R-:W-:-:S02]  /*22c0*/  IMAD.IADD R228, R4, 0x1, R226 ;  /* 0x0000000104e47824 */ /* 0x000fc400078e02e2 */
[C---:B------:R-:W-:Y:S02]  /*22d0*/  IMAD.IADD R235, R4.reuse, 0x1, R232 ;  /* 0x0000000104eb7824 */ /* 0x040fe400078e02e8 */
[----:B-1----:R-:W-:Y:S02]  /*22e0*/  IMAD.IADD R234, R4, 0x1, R233 ;  /* 0x0000000104ea7824 */ /* 0x002fe400078e02e9 */
.L_x_563:
[----:B------:R-:W-:Y:S04]  /*22f0*/  DEPBAR.LE SB0, 0x0 ;  /* 0x000080000000791a */ /* 0x000fe80000000000 */
[----:B------:R-:W-:Y:S01]  /*2300*/  BAR.SYNC.DEFER_BLOCKING 0x0 ;  /* 0x0000000000007b1d */ /* 0x000fe20000010000 */
[C---:B------:R-:W-:Y:S01]  /*2310*/  LOP3.LUT P3, RZ, R239.reuse, 0x80, RZ, 0xc0, !PT ;  /* 0x00000080efff7812 */ /* 0x040fe2000786c0ff */
[----:B------:R-:W-:Y:S01]  /*2320*/  UIADD3 UR21, UR11, 0x1, URZ ;  /* 0x000000010b157890 */ /* 0x000fe2000fffe03f */
[C---:B------:R-:W-:Y:S02]  /*2330*/  LOP3.LUT P0, RZ, R239.reuse, 0x40, RZ, 0xc0, !PT ;  /* 0x00000040efff7812 */ /* 0x040fe4000780c0ff */
[C---:B------:R-:W-:Y:S01]  /*2340*/  LOP3.LUT P5, RZ, R239.reuse, 0x20, RZ, 0xc0, !PT ;  /* 0x00000020efff7812 */ /* 0x040fe200078ac0ff */
[----:B------:R-:W-:Y:S01]  /*2350*/  UISETP.GE.AND UP0, UPT, UR21, UR20, UPT ;  /* 0x000000141500728c */ /* 0x000fe2000bf06270 */
[----:B------:R-:W-:Y:S02]  /*2360*/  MOV R4, 0x20 ;  /* 0x0000002000047802 */ /* 0x000fe40000000f00 */
[----:B------:R-:W-:Y:S02]  /*2370*/  R2P PR, R252, 0x6 ;  /* 0x00000006fc007804 */ /* 0x000fe40000000000 */
[C---:B------:R-:W-:Y:S02]  /*2380*/  LOP3.LUT P4, RZ, R239.reuse, 0x10, RZ, 0xc0, !PT ;  /* 0x00000010efff7812 */ /* 0x040fe4000788c0ff */
[----:B----4-:R-:W-:Y:S02]  /*2390*/  IADD3 R194, R240, 0x40, RZ ;  /* 0x00000040f0c27810 */ /* 0x010fe40007ffe0ff */
[----:B------:R-:W-:Y:S02]  /*23a0*/  SEL R200, R4, 0xffffffe0, !P1 ;  /* 0xffffffe004c87807 */ /* 0x000fe40004800000 */
[C---:B------:R-:W-:Y:S05]  /*23b0*/  LOP3.LUT P1, RZ, R239.reuse, 0x2, RZ, 0xc0, !PT ;  /* 0x00000002efff7812 */ /* 0x040fea000782c0ff */
[----:B------:R-:W-:Y:S01]  /*23c0*/  @P2 IADD3 R194, R240, -0x40, RZ ;  /* 0xffffffc0f0c22810 */ /* 0x000fe20007ffe0ff */
[----:B------:R-:W-:Y:S01]  /*23d0*/  LDSM.16.M88.4 R16, [R231+0x10080] ;  /* 0x01008000e710783b */ /* 0x000fe20000000200 */
[----:B------:R-:W-:Y:S04]  /*23e0*/  LOP3.LUT P2, RZ, R239, 0x4, RZ, 0xc0, !PT ;  /* 0x00000004efff7812 */ /* 0x000fe8000784c0ff */
[----:B------:R-:W1:Y:S05]  /*23f0*/  LDSM.16.M88.4 R8, [R2+0x80] ;  /* 0x000080000208783b */ /* 0x000e6a0000000200 */
[----:B------:R-:W2:Y:S05]  /*2400*/  LDSM.16.M88.4 R20, [R2+0x1080] ;  /* 0x001080000214783b */ /* 0x000eaa0000000200 */
[----:B------:R-:W-:Y:S05]  /*2410*/  LDSM.16.M88.4 R24, [R226+0x10080] ;  /* 0x01008000e218783b */ /* 0x000fea0000000200 */
[----:B------:R-:W3:Y:S05]  /*2420*/  LDSM.16.M88.4 R28, [R3+0x80] ;  /* 0x00008000031c783b */ /* 0x000eea0000000200 */
[----:B------:R-:W4:Y:S05]  /*2430*/  LDSM.16.M88.4 R32, [R3+0x1080] ;  /* 0x001080000320783b */ /* 0x000f2a0000000200 */
[----:B------:R-:W-:Y:S05]  /*2440*/  LDSM.16.M88.4 R164, [R229+0x10080] ;  /* 0x01008000e5a4783b */ /* 0x000fea0000000200 */
[----:B------:R-:W3:Y:S05]  /*2450*/  LDSM.16.M88.4 R168, [R225+0x80] ;  /* 0x00008000e1a8783b */ /* 0x000eea0000000200 */
[----:B------:R-:W-:Y:S01]  /*2460*/  LDSM.16.M88.4 R172, [R224+0x80] ;  /* 0x00008000e0ac783b */ /* 0x000fe20000000200 */
[C---:B-1----:R-:W-:Y:S04]  /*2470*/  HMMA.16816.F32 R4, R16.reuse, R8, RZ ;  /* 0x000000081004723c */ /* 0x042fe800000018ff */
[----:B------:R-:W-:Y:S05]  /*2480*/  LDS R193, [R243.X4+0x20080] ;  /* 0x02008000f3c17984 */ /* 0x000fea0000004800 */
[----:B------:R-:W-:Y:S01]  /*2490*/  LDS R192, [R243.X4+0x200a0] ;  /* 0x0200a000f3c07984 */ /* 0x000fe20000004800 */
[C---:B------:R-:W-:Y:S04]  /*24a0*/  HMMA.16816.F32 R8, R16.reuse, R10, RZ ;  /* 0x0000000a1008723c */ /* 0x040fe800000018ff */
[----:B------:R1:W5:Y:S04]  /*24b0*/  LDL.64 R236, [R1] ;  /* 0x0000000001ec7983 */ /* 0x0003680000100a00 */
[C---:B--2---:R-:W-:Y:S08]  /*24c0*/  HMMA.16816.F32 R12, R16.reuse, R20, RZ ;  /* 0x00000014100c723c */ /* 0x044ff000000018ff */
[----:B------:R-:W-:Y:S01]  /*24d0*/  HMMA.16816.F32 R16, R16, R22, RZ ;  /* 0x000000161010723c */ /* 0x000fe200000018ff */
[----:B------:R-:W2:Y:S07]  /*24e0*/  LDSM.16.M88.4 R20, [R225+0x1080] ;  /* 0x00108000e114783b */ /* 0x000eae0000000200 */
[C---:B---3--:R-:W-:Y:S08]  /*24f0*/  HMMA.16816.F32 R4, R24.reuse, R28, R4 ;  /* 0x0000001c1804723c */ /* 0x048ff00000001804 */
[C---:B------:R-:W-:Y:S01]  /*2500*/  HMMA.16816.F32 R8, R24.reuse, R30, R8 ;  /* 0x0000001e1808723c */ /* 0x040fe20000001808 */
[----:B------:R-:W3:Y:S07]  /*2510*/  LDSM.16.M88.4 R28, [R228+0x10080] ;  /* 0x01008000e41c783b */ /* 0x000eee0000000200 */
[C---:B----4-:R-:W-:Y:S08]  /*2520*/  HMMA.16816.F32 R12, R24.reuse, R32, R12 ;  /* 0x00000020180c723c */ /* 0x050ff0000000180c */
[----:B------:R-:W-:Y:S01]  /*2530*/  HMMA.16816.F32 R16, R24, R34, R16 ;  /* 0x000000221810723c */ /* 0x000fe20000001810 */
[----:B------:R-:W4:Y:S05]  /*2540*/  LDSM.16.M88.4 R24, [R224+0x1080] ;  /* 0x00108000e018783b */ /* 0x000f2a0000000200 */
[----:B------:R-:W-:Y:S02]  /*2550*/  LDSM.16.M88.4 R32, [R231+0x12080] ;  /* 0x01208000e720783b */ /* 0x000fe40000000200 */
[C---:B------:R-:W-:Y:S08]  /*2560*/  HMMA.16816.F32 R4, R164.reuse, R168, R4 ;  /* 0x000000a8a404723c */ /* 0x040ff00000001804 */
[C---:B------:R-:W-:Y:S01]  /*2570*/  HMMA.16816.F32 R8, R164.reuse, R170, R8 ;  /* 0x000000aaa408723c */ /* 0x040fe20000001808 */
[----:B------:R-:W1:Y:S07]  /*2580*/  LDSM.16.M88.4 R168, [R2+0x2080] ;  /* 0x0020800002a8783b */ /* 0x000e6e0000000200 */
[C---:B--2---:R-:W-:Y:S08]  /*2590*/  HMMA.16816.F32 R12, R164.reuse, R20, R12 ;  /* 0x00000014a40c723c */ /* 0x044ff0000000180c */
[----:B------:R-:W-:Y:S01]  /*25a0*/  HMMA.16816.F32 R16, R164, R22, R16 ;  /* 0x00000016a410723c */ /* 0x000fe20000001810 */
[----:B------:R-:W2:Y:S05]  /*25b0*/  LDSM.16.M88.4 R20, [R2+0x3080] ;  /* 0x003080000214783b */ /* 0x000eaa0000000200 */
[----:B------:R-:W-:Y:S02]  /*25c0*/  LDSM.16.M88.4 R164, [R226+0x12080] ;  /* 0x01208000e2a4783b */ /* 0x000fe40000000200 */
[C---:B---3--:R-:W-:Y:S08]  /*25d0*/  HMMA.16816.F32 R4, R28.reuse, R172, R4 ;  /* 0x000000ac1c04723c */ /* 0x048ff00000001804 */
[C---:B------:R-:W-:Y:S01]  /*25e0*/  HMMA.16816.F32 R8, R28.reuse, R174, R8 ;  /* 0x000000ae1c08723c */ /* 0x040fe20000001808 */
[----:B------:R-:W3:Y:S07]  /*25f0*/  LDSM.16.M88.4 R172, [R3+0x2080] ;  /* 0x0020800003ac783b */ /* 0x000eee0000000200 */
[C---:B----4-:R-:W-:Y:S08]  /*2600*/  HMMA.16816.F32 R12, R28.reuse, R24, R12 ;  /* 0x000000181c0c723c */ /* 0x050ff0000000180c */
[----:B------:R-:W-:Y:S01]  /*2610*/  HMMA.16816.F32 R16, R28, R26, R16 ;  /* 0x0000001a1c10723c */ /* 0x000fe20000001810 */
[----:B------:R-:W4:Y:S05]  /*2620*/  LDSM.16.M88.4 R24, [R3+0x3080] ;  /* 0x003080000318783b */ /* 0x000f2a0000000200 */
[----:B------:R-:W-:Y:S02]  /*2630*/  LDSM.16.M88.4 R28, [R229+0x12080] ;  /* 0x01208000e51c783b */ /* 0x000fe40000000200 */
[C---:B-1----:R-:W-:Y:S08]  /*2640*/  HMMA.16816.F32 R4, R32.reuse, R168, R4 ;  /* 0x000000a82004723c */ /* 0x042ff00000001804 */
        /* <DEDUP_REMOVED lines=63> */
[C---:B------:R-:W-:Y:S08]  /*2a40*/  HMMA.16816.F32 R8, R32.reuse, R174, R8 ;  /* 0x000000ae2008723c */ /* 0x040ff00000001808 */
[C---:B----4-:R-:W-:Y:S08]  /*2a50*/  HMMA.16816.F32 R12, R32.reuse, R24, R12 ;  /* 0x00000018200c723c */ /* 0x050ff0000000180c */
[----:B------:R-:W-:Y:S01]  /*2a60*/  HMMA.16816.F32 R16, R32, R26, R16 ;  /* 0x0000001a2010723c */ /* 0x000fe20000001810 */
[----:B------:R-:W3:Y:S05]  /*2a70*/  LDSM.16.M88.4 R24, [R228+0x16080] ;  /* 0x01608000e418783b */ /* 0x000eea0000000200 */
[----:B------:R-:W4:Y:S02]  /*2a80*/  LDSM.16.M88.4 R32, [R224+0x7080] ;  /* 0x00708000e020783b */ /* 0x000f240000000200 */
[C---:B-1----:R-:W-:Y:S01]  /*2a90*/  HMMA.16816.F32 R4, R164.reuse, R168, R4 ;  /* 0x000000a8a404723c */ /* 0x042fe20000001804 */
[----:B------:R-:W-:Y:S04]  /*2aa0*/  DEPBAR.LE SB0, 0x0 ;  /* 0x000080000000791a */ /* 0x000fe80000000000 */
[----:B------:R-:W-:Y:S03]  /*2ab0*/  BAR.SYNC.DEFER_BLOCKING 0x0 ;  /* 0x0000000000007b1d */ /* 0x000fe60000010000 */
[C---:B------:R-:W-:Y:S08]  /*2ac0*/  HMMA.16816.F32 R8, R164.reuse, R170, R8 ;  /* 0x000000aaa408723c */ /* 0x040ff00000001808 */
[C---:B--2---:R-:W-:Y:S08]  /*2ad0*/  HMMA.16816.F32 R12, R164.reuse, R20, R12 ;  /* 0x00000014a40c723c */ /* 0x044ff0000000180c */
[----:B------:R-:W-:Y:S01]  /*2ae0*/  HMMA.16816.F32 R16, R164, R22, R16 ;  /* 0x00000016a410723c */ /* 0x000fe20000001810 */
[----:B------:R-:W-:Y:S07]  /*2af0*/  LDSM.16.M88.4 R168, [R231+0x18080] ;  /* 0x01808000e7a8783b */ /* 0x000fee0000000200 */
[C---:B---3--:R-:W-:Y:S01]  /*2b00*/  HMMA.16816.F32 R4, R24.reuse, R28, R4 ;  /* 0x0000001c1804723c */ /* 0x048fe20000001804 */
[----:B------:R-:W1:Y:S05]  /*2b10*/  LDSM.16.M88.4 R172, [R2+0x8080] ;  /* 0x0080800002ac783b */ /* 0x000e6a0000000200 */
[----:B------:R-:W2:Y:S02]  /*2b20*/  LDSM.16.M88.4 R164, [R2+0x9080] ;  /* 0x0090800002a4783b */ /* 0x000ea40000000200 */
[C---:B------:R-:W-:Y:S03]  /*2b30*/  HMMA.16816.F32 R8, R24.reuse, R30, R8 ;  /* 0x0000001e1808723c */ /* 0x040fe60000001808 */
[----:B------:R-:W-:Y:S05]  /*2b40*/  LDSM.16.M88.4 R176, [R226+0x18080] ;  /* 0x01808000e2b0783b */ /* 0x000fea0000000200 */
[C---:B----4-:R-:W-:Y:S01]  /*2b50*/  HMMA.16816.F32 R12, R24.reuse, R32, R12 ;  /* 0x00000020180c723c */ /* 0x050fe2000000180c */
[----:B------:R-:W3:Y:S05]  /*2b60*/  LDSM.16.M88.4 R180, [R3+0x8080] ;  /* 0x0080800003b4783b */ /* 0x000eea0000000200 */
[----:B------:R-:W4:Y:S02]  /*2b70*/  LDSM.16.M88.4 R184, [R3+0x9080] ;  /* 0x0090800003b8783b */ /* 0x000f240000000200 */
[----:B------:R-:W-:Y:S03]  /*2b80*/  HMMA.16816.F32 R16, R24, R34, R16 ;  /* 0x000000221810723c */ /* 0x000fe60000001810 */
[----:B------:R-:W-:Y:S01]  /*2b90*/  LDSM.16.M88.4 R188, [R225+0x8080] ;  /* 0x00808000e1bc783b */ /* 0x000fe20000000200 */
[----:B------:R-:W-:Y:S02]  /*2ba0*/  FMUL.FTZ R4, R4, c[0x0][0x2b4] ;  /* 0x0000ad0004047a20 */ /* 0x000fe40000410000 */
[----:B------:R-:W-:Y:S02]  /*2bb0*/  FMUL.FTZ R5, R5, c[0x0][0x2b4] ;  /* 0x0000ad0005057a20 */ /* 0x000fe40000410000 */
[----:B------:R-:W-:Y:S01]  /*2bc0*/  FMUL.FTZ R6, R6, c[0x0][0x2b4] ;  /* 0x0000ad0006067a20 */ /* 0x000fe20000410000 */
[----:B------:R-:W2:Y:S03]  /*2bd0*/  MUFU.TANH R197, R4 ;  /* 0x0000000400c57308 */ /* 0x000ea60000002400 */
[----:B------:R-:W-:Y:S02]  /*2be0*/  FMUL.FTZ R7, R7, c[0x0][0x2b4] ;  /* 0x0000ad0007077a20 */ /* 0x000fe40000410000 */
[----:B------:R-:W-:Y:S02]  /*2bf0*/  FMUL.FTZ R8, R8, c[0x0][0x2b4] ;  /* 0x0000ad0008087a20 */ /* 0x000fe40000410000 */
[----:B------:R-:W-:Y:S01]  /*2c00*/  FMUL.FTZ R9, R9, c[0x0][0x2b4] ;  /* 0x0000ad0009097a20 */ /* 0x000fe20000410000 */
[C---:B-1----:R-:W-:Y:S02]  /*2c10*/  HMMA.16816.F32 R20, R168.reuse, R172, RZ ;  /* 0x000000aca814723c */ /* 0x042fe400000018ff */
[----:B------:R-:W1:Y:S01]  /*2c20*/  MUFU.TANH R196, R5 ;  /* 0x0000000500c47308 */ /* 0x000e620000002400 */
[----:B------:R-:W-:Y:S02]  /*2c30*/  FMUL.FTZ R10, R10, c[0x0][0x2b4] ;  /* 0x0000ad000a0a7a20 */ /* 0x000fe40000410000 */
[----:B------:R-:W-:Y:S02]  /*2c40*/  FMUL.FTZ R11, R11, c[0x0][0x2b4] ;  /* 0x0000ad000b0b7a20 */ /* 0x000fe40000410000 */
[----:B------:R-:W-:Y:S01]  /*2c50*/  FMUL.FTZ R12, R12, c[0x0][0x2b4] ;  /* 0x0000ad000c0c7a20 */ /* 0x000fe20000410000 */
[C---:B------:R-:W-:Y:S01]  /*2c60*/  HMMA.16816.F32 R24, R168.reuse, R174, RZ ;  /* 0x000000aea818723c */ /* 0x040fe200000018ff */
[----:B------:R-:W1:Y:S03]  /*2c70*/  LDSM.16.M88.4 R172, [R229+0x18080] ;  /* 0x01808000e5ac783b */ /* 0x000e660000000200 */
[----:B------:R-:W1:Y:S01]  /*2c80*/  MUFU.TANH R199, R6 ;  /* 0x0000000600c77308 */ /* 0x000e620000002400 */
[----:B------:R-:W-:Y:S02]  /*2c90*/  FMUL.FTZ R13, R13, c[0x0][0x2b4] ;  /* 0x0000ad000d0d7a20 */ /* 0x000fe40000410000 */
[----:B------:R-:W-:Y:S01]  /*2ca0*/  FMUL.FTZ R14, R14, c[0x0][0x2b4] ;  /* 0x0000ad000e0e7a20 */ /* 0x000fe20000410000 */
[C---:B--2---:R-:W-:Y:S01]  /*2cb0*/  HMMA.16816.F32 R28, R168.reuse, R164, RZ ;  /* 0x000000a4a81c723c */ /* 0x044fe200000018ff */
[----:B------:R-:W-:Y:S03]  /*2cc0*/  FMUL.FTZ R15, R15, c[0x0][0x2b4] ;  /* 0x0000ad000f0f7a20 */ /* 0x000fe60000410000 */
[----:B------:R-:W-:Y:S02]  /*2cd0*/  FMUL.FTZ R16, R16, c[0x0][0x2b4] ;  /* 0x0000ad0010107a20 */ /* 0x000fe40000410000 */
[----:B------:R2:W-:Y:S01]  /*2ce0*/  MUFU.TANH R198, R7 ;  /* 0x0000000700c67308 */ /* 0x0005e20000002400 */
[----:B------:R-:W-:Y:S01]  /*2cf0*/  FMUL.FTZ R17, R17, c[0x0][0x2b4] ;  /* 0x0000ad0011117a20 */ /* 0x000fe20000410000 */
[----:B------:R-:W-:Y:S01]  /*2d00*/  HMMA.16816.F32 R32, R168, R166, RZ ;  /* 0x000000a6a820723c */ /* 0x000fe200000018ff */
[----:B------:R-:W1:Y:S03]  /*2d10*/  LDSM.16.M88.4 R164, [R225+0x9080] ;  /* 0x00908000e1a4783b */ /* 0x000e660000000200 */
[----:B------:R-:W-:Y:S02]  /*2d20*/  FMUL.FTZ R18, R18, c[0x0][0x2b4] ;  /* 0x0000ad0012127a20 */ /* 0x000fe40000410000 */
[----:B------:R-:W-:Y:S02]  /*2d30*/  LDSM.16.M88.4 R168, [R228+0x18080] ;  /* 0x01808000e4a8783b */ /* 0x000fe40000000200 */
[C---:B---3--:R-:W-:Y:S01]  /*2d40*/  HMMA.16816.F32 R20, R176.reuse, R180, R20 ;  /* 0x000000b4b014723c */ /* 0x048fe20000001814 */
[----:B------:R-:W3:Y:S07]  /*2d50*/  MUFU.TANH R195, R8 ;  /* 0x0000000800c37308 */ /* 0x000eee0000002400 */
[C---:B------:R-:W-:Y:S01]  /*2d60*/  HMMA.16816.F32 R24, R176.reuse, R182, R24 ;  /* 0x000000b6b018723c */ /* 0x040fe20000001818 */
[----:B------:R-:W3:Y:S05]  /*2d70*/  LDSM.16.M88.4 R180, [R224+0x8080] ;  /* 0x00808000e0b4783b */ /* 0x000eea0000000200 */
[----:B--2---:R-:W-:Y:S02]  /*2d80*/  LDSM.16.M88.4 R4, [R224+0xd080] ;  /* 0x00d08000e004783b */ /* 0x004fe40000000200 */
[C---:B----4-:R-:W-:Y:S08]  /*2d90*/  HMMA.16816.F32 R28, R176.reuse, R184, R28 ;  /* 0x000000b8b01c723c */ /* 0x050ff0000000181c */
[----:B------:R-:W-:Y:S01]  /*2da0*/  HMMA.16816.F32 R32, R176, R186, R32 ;  /* 0x000000bab020723c */ /* 0x000fe20000001820 */
[----:B------:R-:W2:Y:S05]  /*2db0*/  LDSM.16.M88.4 R176, [R224+0x9080] ;  /* 0x00908000e0b0783b */ /* 0x000eaa0000000200 */
[----:B------:R-:W-:Y:S02]  /*2dc0*/  LDSM.16.M88.4 R184, [R231+0x1a080] ;  /* 0x01a08000e7b8783b */ /* 0x000fe40000000200 */
[C---:B-1----:R-:W-:Y:S08]  /*2dd0*/  HMMA.16816.F32 R20, R172.reuse, R188, R20 ;  /* 0x000000bcac14723c */ /* 0x042ff00000001814 */
[C---:B------:R-:W-:Y:S01]  /*2de0*/  HMMA.16816.F32 R24, R172.reuse, R190, R24 ;  /* 0x000000beac18723c */ /* 0x040fe20000001818 */
[----:B------:R-:W1:Y:S07]  /*2df0*/  LDSM.16.M88.4 R188, [R2+0xa080] ;  /* 0x00a0800002bc783b */ /* 0x000e6e0000000200 */
[C---:B------:R-:W-:Y:S08]  /*2e00*/  HMMA.16816.F32 R28, R172.reuse, R164, R28 ;  /* 0x000000a4ac1c723c */ /* 0x040ff0000000181c */
[----:B------:R-:W-:Y:S01]  /*2e10*/  HMMA.16816.F32 R32, R172, R166, R32 ;  /* 0x000000a6ac20723c */ /* 0x000fe20000001820 */
[----:B------:R-:W4:Y:S05]  /*2e20*/  LDSM.16.M88.4 R164, [R2+0xb080] ;  /* 0x00b0800002a4783b */ /* 0x000f2a0000000200 */
[----:B------:R-:W-:Y:S02]  /*2e30*/  LDSM.16.M88.4 R172, [R226+0x1a080] ;  /* 0x01a08000e2ac783b */ /* 0x000fe40000000200 */
[C---:B---3--:R-:W-:Y:S08]  /*2e40*/  HMMA.16816.F32 R20, R168.reuse, R180, R20 ;  /* 0x000000b4a814723c */ /* 0x048ff00000001814 */
[C---:B------:R-:W-:Y:S01]  /*2e50*/  HMMA.16816.F32 R24, R168.reuse, R182, R24 ;  /* 0x000000b6a818723c */ /* 0x040fe20000001818 */
[----:B------:R-:W3:Y:S07]  /*2e60*/  LDSM.16.M88.4 R180, [R3+0xa080] ;  /* 0x00a0800003b4783b */ /* 0x000eee0000000200 */
[C---:B--2---:R-:W-:Y:S08]  /*2e70*/  HMMA.16816.F32 R28, R168.reuse, R176, R28 ;  /* 0x000000b0a81c723c */ /* 0x044ff0000000181c */
[----:B------:R-:W-:Y:S01]  /*2e80*/  HMMA.16816.F32 R32, R168, R178, R32 ;  /* 0x000000b2a820723c */ /* 0x000fe20000001820 */
[----:B------:R-:W2:Y:S05]  /*2e90*/  LDSM.16.M88.4 R168, [R3+0xb080] ;  /* 0x00b0800003a8783b */ /* 0x000eaa0000000200 */
[----:B------:R-:W-:Y:S02]  /*2ea0*/  LDSM.16.M88.4 R176, [R229+0x1a080] ;  /* 0x01a08000e5b0783b */ /* 0x000fe40000000200 */
[C---:B-1----:R-:W-:Y:S08]  /*2eb0*/  HMMA.16816.F32 R20, R184.reuse, R188, R20 ;  /* 0x000000bcb814723c */ /* 0x042ff00000001814 */
[C---:B------:R-:W-:Y:S01]  /*2ec0*/  HMMA.16816.F32 R24, R184.reuse, R190, R24 ;  /* 0x000000beb818723c */ /* 0x040fe20000001818 */
[----:B------:R-:W1:Y:S07]  /*2ed0*/  LDSM.16.M88.4 R188, [R225+0xa080] ;  /* 0x00a08000e1bc783b */ /* 0x000e6e0000000200 */
[C---:B----4-:R-:W-:Y:S08]  /*2ee0*/  HMMA.16816.F32 R28, R184.reuse, R164, R28 ;  /* 0x000000a4b81c723c */ /* 0x050ff0000000181c */
        /* <DEDUP_REMOVED lines=36> */
[----:B------:R-:W-:Y:S05]  /*3130*/  LDSM.16.M88.4 R168, [R231+0x1e080] ;  /* 0x01e08000e7a8783b */ /* 0x000fea0000000200 */
[----:B------:R-:W2:Y:S02]  /*3140*/  LDSM.16.M88.4 R176, [R2+0xe080] ;  /* 0x00e0800002b0783b */ /* 0x000ea40000000200 */
[C---:B-1----:R-:W-:Y:S01]  /*3150*/  HMMA.16816.F32 R20, R180.reuse, R188, R20 ;  /* 0x000000bcb414723c */ /* 0x042fe20000001814 */
[----:B------:R-:W1:Y:S07]  /*3160*/  MUFU.TANH R188, R9 ;  /* 0x0000000900bc7308 */ /* 0x000e6e0000002400 */
[C---:B------:R-:W-:Y:S03]  /*3170*/  HMMA.16816.F32 R24, R180.reuse, R190, R24 ;  /* 0x000000beb418723c */ /* 0x040fe60000001818 */
[----:B------:R-:W1:Y:S05]  /*3180*/  MUFU.TANH R190, R10 ;  /* 0x0000000a00be7308 */ /* 0x000e6a0000002400 */
[C---:B----4-:R-:W-:Y:S05]  /*3190*/  HMMA.16816.F32 R28, R180.reuse, R164, R28 ;  /* 0x000000a4b41c723c */ /* 0x050fea000000181c */
[----:B------:R4:W1:Y:S02]  /*31a0*/  MUFU.TANH R189, R11 ;  /* 0x0000000b00bd7308 */ /* 0x0008640000002400 */
[----:B------:R-:W-:Y:S01]  /*31b0*/  FMUL.FTZ R164, R19, c[0x0][0x2b4] ;  /* 0x0000ad0013a47a20 */ /* 0x000fe20000410000 */
[----:B------:R-:W-:Y:S07]  /*31c0*/  HMMA.16816.F32 R32, R180, R166, R32 ;  /* 0x000000a6b420723c */ /* 0x000fee0000001820 */
[----:B------:R-:W1:Y:S01]  /*31d0*/  MUFU.TANH R182, R12 ;  /* 0x0000000c00b67308 */ /* 0x000e620000002400 */
[C---:B---3--:R-:W-:Y:S08]  /*31e0*/  HMMA.16816.F32 R20, R172.reuse, R184, R20 ;  /* 0x000000b8ac14723c */ /* 0x048ff00000001814 */
[C---:B------:R-:W-:Y:S01]  /*31f0*/  HMMA.16816.F32 R24, R172.reuse, R186, R24 ;  /* 0x000000baac18723c */ /* 0x040fe20000001818 */
[----:B------:R-:W3:Y:S01]  /*3200*/  MUFU.TANH R181, R13 ;  /* 0x0000000d00b57308 */ /* 0x000ee20000002400 */
[----:B----4-:R-:W4:Y:S06]  /*3210*/  LDSM.16.M88.4 R8, [R2+0xf080] ;  /* 0x00f080000208783b */ /* 0x010f2c0000000200 */
[C---:B------:R-:W-:Y:S03]  /*3220*/  HMMA.16816.F32 R28, R172.reuse, R4, R28 ;  /* 0x00000004ac1c723c */ /* 0x040fe6000000181c */
[----:B------:R-:W-:Y:S05]  /*3230*/  MUFU.TANH R184, R14 ;  /* 0x0000000e00b87308 */ /* 0x000fea0000002400 */
[----:B------:R-:W-:Y:S01]  /*3240*/  HMMA.16816.F32 R32, R172, R6, R32 ;  /* 0x00000006ac20723c */ /* 0x000fe20000001820 */
[----:B------:R-:W-:Y:S04]  /*3250*/  LDSM.16.M88.4 R4, [R226+0x1e080] ;  /* 0x01e08000e204783b */ /* 0x000fe80000000200 */
[----:B------:R1:W-:Y:S03]  /*3260*/  MUFU.TANH R183, R15 ;  /* 0x0000000f00b77308 */ /* 0x0003e60000002400 */
[C---:B--2---:R-:W-:Y:S07]  /*3270*/  HMMA.16816.F32 R20, R168.reuse, R176, R20 ;  /* 0x000000b0a814723c */ /* 0x044fee0000001814 */
[----:B------:R-:W-:Y:S01]  /*3280*/  MUFU.TANH R180, R16 ;  /* 0x0000001000b47308 */ /* 0x000fe20000002400 */
[C---:B------:R-:W-:Y:S09]  /*3290*/  HMMA.16816.F32 R24, R168.reuse, R178, R24 ;  /* 0x000000b2a818723c */ /* 0x040ff20000001818 */
[----:B------:R-:W-:Y:S01]  /*32a0*/  MUFU.TANH R176, R17 ;  /* 0x0000001100b07308 */ /* 0x000fe20000002400 */
[C---:B----4-:R-:W-:Y:S01]  /*32b0*/  HMMA.16816.F32 R28, R168.reuse, R8, R28 ;  /* 0x00000008a81c723c */ /* 0x050fe2000000181c */
[----:B-1----:R-:W1:Y:S08]  /*32c0*/  LDSM.16.M88.4 R12, [R3+0xe080] ;  /* 0x00e08000030c783b */ /* 0x002e700000000200 */
[----:B------:R2:W-:Y:S03]  /*32d0*/  MUFU.TANH R178, R18 ;  /* 0x0000001200b27308 */ /* 0x0005e60000002400 */
[----:B------:R-:W-:Y:S01]  /*32e0*/  FSEL R8, R197, -INF , P3 ;  /* 0xff800000c5087808 */ /* 0x000fe20001800000 */
[----:B------:R-:W-:Y:S04]  /*32f0*/  HMMA.16816.F32 R32, R168, R10, R32 ;  /* 0x0000000aa820723c */ /* 0x000fe80000001820 */
[--C-:B------:R-:W-:Y:S02]  /*3300*/  FFMA.FTZ R8, R8, c[0x0][0x29c], -R193.reuse ;  /* 0x0000a70008087a23 */ /* 0x100fe400000108c1 */
[----:B------:R4:W-:Y:S10]  /*3310*/  MUFU.TANH R177, R164 ;  /* 0x000000a400b17308 */ /* 0x0009f40000002400 */
[----:B------:R3:W-:Y:S01]  /*3320*/  MUFU.EX2 R172, R8 ;  /* 0x0000000800ac7308 */ /* 0x0007e20000000800 */
[----:B--2---:R-:W2:Y:S01]  /*3330*/  LDSM.16.M88.4 R16, [R3+0xf080] ;  /* 0x00f080000310783b */ /* 0x004ea20000000200 */
[----:B----4-:R-:W-:Y:S01]  /*3340*/  FSEL R164, R196, -INF , P0 ;  /* 0xff800000c4a47808 */ /* 0x010fe20000000000 */
[C---:B-1----:R-:W-:Y:S05]  /*3350*/  HMMA.16816.F32 R20, R4.reuse, R12, R20 ;  /* 0x0000000c0414723c */ /* 0x042fea0000001814 */
[--C-:B------:R-:W-:Y:S02]  /*3360*/  FFMA.FTZ R170, R164, c[0x0][0x29c], -R193.reuse ;  /* 0x0000a700a4aa7a23 */ /* 0x100fe400000108c1 */
[----:B------:R-:W-:Y:S01]  /*3370*/  FSEL R12, R199, -INF , P3 ;  /* 0xff800000c70c7808 */ /* 0x000fe20001800000 */
[C---:B------:R-:W-:Y:S01]  /*3380*/  HMMA.16816.F32 R24, R4.reuse, R14, R24 ;  /* 0x0000000e0418723c */ /* 0x040fe20000001818 */
[----:B---3--:R-:W-:Y:S02]  /*3390*/  LDSM.16.M88.4 R8, [R229+0x1e080] ;  /* 0x01e08000e508783b */ /* 0x008fe40000000200 */
[----:B------:R-:W1:Y:S01]  /*33a0*/  MUFU.EX2 R170, R170 ;  /* 0x000000aa00aa7308 */ /* 0x000e620000000800 */
[--C-:B------:R-:W-:Y:S01]  /*33b0*/  FFMA.FTZ R12, R12, c[0x0][0x29c], -R192.reuse ;  /* 0x0000a7000c0c7a23 */ /* 0x100fe200000108c0 */
[----:B------:R-:W-:Y:S01]  /*33c0*/  LOP3.LUT P3, RZ, R239, 0x8, RZ, 0xc0, !PT ;  /* 0x00000008efff7812 */ /* 0x000fe2000786c0ff */
[----:B------:R-:W3:Y:S07]  /*33d0*/  LDSM.16.M88.4 R164, [R225+0xe080] ;  /* 0x00e08000e1a4783b */ /* 0x000eee0000000200 */
[----:B------:R4:W-:Y:S01]  /*33e0*/  MUFU.EX2 R173, R12 ;  /* 0x0000000c00ad7308 */ /* 0x0009e20000000800 */
[C---:B--2---:R-:W-:Y:S07]  /*33f0*/  HMMA.16816.F32 R28, R4.reuse, R16, R28 ;  /* 0x00000010041c723c */ /* 0x044fee000000181c */
[----:B------:R-:W-:Y:S01]  /*3400*/  FSEL R16, R195, -INF , P5 ;  /* 0xff800000c3107808 */ /* 0x000fe20002800000 */
[----:B------:R-:W-:Y:S04]  /*3410*/  HMMA.16816.F32 R32, R4, R18, R32 ;  /* 0x000000120420723c */ /* 0x000fe80000001820 */
[--C-:B------:R-:W-:Y:S03]  /*3420*/  FFMA.FTZ R16, R16, c[0x0][0x29c], -R193.reuse ;  /* 0x0000a70010107a23 */ /* 0x100fe600000108c1 */
[----:B------:R-:W-:Y:S01]  /*3430*/  FSEL R4, R188, -INF , P4 ;  /* 0xff800000bc047808 */ /* 0x000fe20002000000 */
[----:B------:R2:W1:Y:S01]  /*3440*/  MUFU.EX2 R169, R16 ;  /* 0x0000001000a97308 */ /* 0x0004620000000800 */
[----:B----4-:R-:W-:Y:S02]  /*3450*/  FSEL R12, R198, -INF , P0 ;  /* 0xff800000c60c7808 */ /* 0x010fe40000000000 */
[----:B------:R-:W-:Y:S03]  /*3460*/  LOP3.LUT P0, RZ, R239, 0x1, RZ, 0xc0, !PT ;  /* 0x00000001efff7812 */ /* 0x000fe6000780c0ff */
[--C-:B------:R-:W-:Y:S02]  /*3470*/  FFMA.FTZ R168, R12, c[0x0][0x29c], -R192.reuse ;  /* 0x0000a7000ca87a23 */ /* 0x100fe400000108c0 */
[----:B------:R-:W4:Y:S01]  /*3480*/  LDSM.16.M88.4 R12, [R225+0xf080] ;  /* 0x00f08000e10c783b */ /* 0x000f220000000200 */
[C---:B---3--:R-:W-:Y:S01]  /*3490*/  HMMA.16816.F32 R20, R8.reuse, R164, R20 ;  /* 0x000000a40814723c */ /* 0x048fe20000001814 */
[----:B------:R3:W-:Y:S06]  /*34a0*/  MUFU.EX2 R175, R168 ;  /* 0x000000a800af7308 */ /* 0x0007ec0000000800 */
[----:B------:R-:W-:Y:S01]  /*34b0*/  FSEL R164, R190, -INF , P5 ;  /* 0xff800000bea47808 */ /* 0x000fe20002800000 */
[C---:B------:R-:W-:Y:S01]  /*34c0*/  HMMA.16816.F32 R24, R8.reuse, R166, R24 ;  /* 0x000000a60818723c */ /* 0x040fe20000001818 */
[----:B------:R-:W-:Y:S03]  /*34d0*/  PLOP3.LUT P5, PT, PT, PT, UP0, 0x80, 0x0 ;  /* 0x000000000000781c */ /* 0x000fe60003faf008 */
[--C-:B------:R-:W-:Y:S01]  /*34e0*/  FFMA.FTZ R164, R164, c[0x0][0x29c], -R192.reuse ;  /* 0x0000a700a4a47a23 */ /* 0x100fe200000108c0 */
[----:B--2---:R-:W-:Y:S03]  /*34f0*/  LDSM.16.M88.4 R16, [R224+0xe080] ;  /* 0x00e08000e010783b */ /* 0x004fe60000000200 */
[----:B------:R2:W-:Y:S01]  /*3500*/  MUFU.EX2 R174, R164 ;  /* 0x000000a400ae7308 */ /* 0x0005e20000000800 */
[--C-:B---3--:R-:W-:Y:S02]  /*3510*/  FFMA.FTZ R168, R4, c[0x0][0x29c], -R193.reuse ;  /* 0x0000a70004a87a23 */ /* 0x108fe400000108c1 */
[----:B------:R-:W3:Y:S07]  /*3520*/  LDSM.16.M88.4 R4, [R228+0x1e080] ;  /* 0x01e08000e404783b */ /* 0x000eee0000000200 */
[----:B------:R-:W1:Y:S01]  /*3530*/  MUFU.EX2 R168, R168 ;  /* 0x000000a800a87308 */ /* 0x000e620000000800 */
[C---:B----4-:R-:W-:Y:S03]  /*3540*/  HMMA.16816.F32 R28, R8.reuse, R12, R28 ;  /* 0x0000000c081c723c */ /* 0x050fe6000000181c */
[----:B--2---:R-:W-:Y:S04]  /*3550*/  FSEL R164, R189, -INF , P4 ;  /* 0xff800000bda47808 */ /* 0x004fe80002000000 */
[----:B------:R-:W-:Y:S01]  /*3560*/  FSEL R12, R182, -INF , P3 ;  /* 0xff800000b60c7808 */ /* 0x000fe20001800000 */
[----:B------:R-:W-:Y:S01]  /*3570*/  HMMA.16816.F32 R32, R8, R14, R32 ;  /* 0x0000000e0820723c */ /* 0x000fe20000001820 */
[----:B------:R-:W2:Y:S03]  /*3580*/  LDS R8, [R243.X4+0x20180] ;  /* 0x02018000f3087984 */ /* 0x000ea60000004800 */
[----:B------:R-:W-:Y:S02]  /*3590*/  FFMA.FTZ R171, R164, c[0x0][0x29c], -R192 ;  /* 0x0000a700a4ab7a23 */ /* 0x000fe400000108c0 */
[----:B------:R-:W4:Y:S01]  /*35a0*/  LDSM.16.M88.4 R164, [R224+0xf080] ;  /* 0x00f08000e0a4783b */ /* 0x000f220000000200 */
[----:B------:R-:W-:Y:S01]  /*35b0*/  FSEL R9, R181, -INF , P2 ;  /* 0xff800000b5097808 */ /* 0x000fe20001000000 */
[----:B------:R-:W-:Y:S01]  /*35c0*/  FFMA.FTZ R14, -R188, R188, 1 ;  /* 0x3f800000bc0e7423 */ /* 0x000fe200000101bc */
[----:B-1----:R-:W-:Y:S01]  /*35d0*/  F2FP.PACK_AB R15, R170, R172 ;  /* 0x000000acaa0f723e */ /* 0x002fe200000000ff */
[----:B------:R-:W-:Y:S02]  /*35e0*/  MUFU.EX2 R171, R171 ;  /* 0x000000ab00ab7308 */ /* 0x000fe40000000800 */
[--C-:B------:R-:W-:Y:S02]  /*35f0*/  FFMA.FTZ R9, R9, c[0x0][0x29c], -R193.reuse ;  /* 0x0000a70009097a23 */ /* 0x100fe400000108c1 */
[--C-:B------:R-:W-:Y:S01]  /*3600*/  FFMA.FTZ R12, R12, c[0x0][0x29c], -R193.reuse ;  /* 0x0000a7000c0c7a23 */ /* 0x100fe200000108c1 */
[C---:B---3--:R-:W-:Y:S05]  /*3610*/  HMMA.16816.F32 R20, R4.reuse, R16, R20 ;  /* 0x000000100414723c */ /* 0x048fea0000001814 */
[----:B------:R1:W-:Y:S02]  /*3620*/  MUFU.EX2 R10, R9 ;  /* 0x00000009000a7308 */ /* 0x0003e40000000800 */
[----:B------:R-:W-:Y:S01]  /*3630*/  FFMA.FTZ R16, -R176, R176, 1 ;  /* 0x3f800000b0107423 */ /* 0x000fe200000101b0 */
[C---:B------:R-:W-:Y:S07]  /*3640*/  HMMA.16816.F32 R24, R4.reuse, R18, R24 ;  /* 0x000000120418723c */ /* 0x040fee0000001818 */
[----:B------:R3:W3:Y:S09]  /*3650*/  MUFU.EX2 R11, R12 ;  /* 0x0000000c000b7308 */ /* 0x0006f20000000800 */
[----:B--2---:R-:W-:Y:S01]  /*3660*/  FADD.FTZ R20, R20, -R8 ;  /* 0x8000000814147221 */ /* 0x004fe20000010000 */
[----:B-1----:R-:W-:Y:S01]  /*3670*/  FSEL R9, R184, -INF , P3 ;  /* 0xff800000b8097808 */ /* 0x002fe20001800000 */
[C---:B----4-:R-:W-:Y:S03]  /*3680*/  HMMA.16816.F32 R28, R4.reuse, R164, R28 ;  /* 0x000000a4041c723c */ /* 0x050fe6000000181c */
[----:B------:R-:W-:Y:S02]  /*3690*/  FMUL.FTZ R20, R172, R20 ;  /* 0x00000014ac147220 */ /* 0x000fe40000410000 */
[----:B------:R-:W-:Y:S02]  /*36a0*/  FFMA.FTZ R9, R9, c[0x0][0x29c], -R192 ;  /* 0x0000a70009097a23 */ /* 0x000fe400000108c0 */
[--C-:B------:R-:W-:Y:S01]  /*36b0*/  FADD.FTZ R24, R24, -R8.reuse ;  /* 0x8000000818187221 */ /* 0x100fe20000010000 */
[----:B------:R-:W-:Y:S01]  /*36c0*/  HMMA.16816.F32 R32, R4, R166, R32 ;  /* 0x000000a60420723c */ /* 0x000fe20000001820 */
[----:B------:R1:W-:Y:S03]  /*36d0*/  MUFU.EX2 R19, R9 ;  /* 0x0000000900137308 */ /* 0x0003e60000000800 */
[--C-:B------:R-:W-:Y:S01]  /*36e0*/  FADD.FTZ R21, R21, -R8.reuse ;  /* 0x8000000815157221 */ /* 0x100fe20000010000 */
[----:B---3--:R-:W-:Y:S01]  /*36f0*/  FSEL R12, R176, -INF , P0 ;  /* 0xff800000b00c7808 */ /* 0x008fe20000000000 */
[----:B------:R-:W-:Y:S01]  /*3700*/  FADD.FTZ R25, R25, -R8 ;  /* 0x8000000819197221 */ /* 0x000fe20000010000 */
[----:B------:R-:W-:Y:S01]  /*3710*/  FSEL R4, R178, -INF , P1 ;  /* 0xff800000b2047808 */ /* 0x000fe20000800000 */
[----:B------:R-:W-:Y:S01]  /*3720*/  FMUL.FTZ R7, R169, R24 ;  /* 0x00000018a9077220 */ /* 0x000fe20000410000 */
[----:B------:R-:W-:Y:S03]  /*3730*/  FSEL R5, R177, -INF , P0 ;  /* 0xff800000b1057808 */ /* 0x000fe60000000000 */
[----:B------:R-:W-:Y:S02]  /*3740*/  FFMA.FTZ R6, R4, c[0x0][0x29c], -R192 ;  /* 0x0000a70004067a23 */ /* 0x000fe400000108c0 */
[----:B------:R-:W-:Y:S02]  /*3750*/  FMUL.FTZ R25, R168, R25 ;  /* 0x00000019a8197220 */ /* 0x000fe40000410000 */
[----:B------:R2:W-:Y:S01]  /*3760*/  MUFU.EX2 R17, R6 ;  /* 0x0000000600117308 */ /* 0x0005e20000000800 */
[--C-:B------:R-:W-:Y:S02]  /*3770*/  FADD.FTZ R29, R29, -R8.reuse ;  /* 0x800000081d1d7221 */ /* 0x100fe40000010000 */
[----:B------:R-:W-:Y:S02]  /*3780*/  FMUL.FTZ R21, R170, R21 ;  /* 0x00000015aa157220 */ /* 0x000fe40000410000 */
[----:B------:R-:W-:Y:S03]  /*3790*/  FFMA.FTZ R4, -R196, R196, 1 ;  /* 0x3f800000c4047423 */ /* 0x000fe600000101c4 */
[--C-:B------:R-:W-:Y:S01]  /*37a0*/  FADD.FTZ R13, R32, -R8.reuse ;  /* 0x80000008200d7221 */ /* 0x100fe20000010000 */
[----:B-1----:R-:W-:Y:S01]  /*37b0*/  FSEL R9, R183, -INF , P2 ;  /* 0xff800000b7097808 */ /* 0x002fe20001000000 */
[----:B------:R-:W-:Y:S02]  /*37c0*/  FADD.FTZ R33, R33, -R8 ;  /* 0x8000000821217221 */ /* 0x000fe40000010000 */
[----:B------:R-:W-:Y:S02]  /*37d0*/  FMUL.FTZ R21, R4, R21 ;  /* 0x0000001504157220 */ /* 0x000fe40000410000 */
[--C-:B------:R-:W-:Y:S01]  /*37e0*/  FFMA.FTZ R9, R9, c[0x0][0x29c], -R192.reuse ;  /* 0x0000a70009097a23 */ /* 0x100fe200000108c0 */
[----:B------:R-:W1:Y:S01]  /*37f0*/  LDS R4, [R243.X4+0x201a0] ;  /* 0x0201a000f3047984 */ /* 0x000e620000004800 */
[----:B------:R-:W-:Y:S02]  /*3800*/  FFMA.FTZ R192, R5, c[0x0][0x29c], -R192 ;  /* 0x0000a70005c07a23 */ /* 0x000fe400000108c0 */
[----:B------:R3:W-:Y:S01]  /*3810*/  MUFU.EX2 R18, R9 ;  /* 0x0000000900127308 */ /* 0x0007e20000000800 */
[----:B------:R-:W-:Y:S01]  /*3820*/  FFMA.FTZ R5, -R197, R197, 1 ;  /* 0x3f800000c5057423 */ /* 0x000fe200000101c5 */
[----:B------:R4:W-:Y:S03]  /*3830*/  STS [R240], R15 ;  /* 0x0000000ff0007388 */ /* 0x0009e60000000800 */
[----:B------:R-:W-:Y:S01]  /*3840*/  FMUL.FTZ R20, R5, R20 ;  /* 0x0000001405147220 */ /* 0x000fe20000410000 */
[----:B------:R-:W-:Y:S01]  /*3850*/  F2FP.PACK_AB R5, R10, R11 ;  /* 0x0000000b0a05723e */ /* 0x000fe200000000ff */
[----:B--2---:R-:W-:Y:S02]  /*3860*/  FADD.FTZ R6, R28, -R8 ;  /* 0x800000081c067221 */ /* 0x004fe40000010000 */
[----:B------:R-:W-:Y:S01]  /*3870*/  FFMA.FTZ R8, -R195, R195, 1 ;  /* 0x3f800000c3087423 */ /* 0x000fe200000101c3 */
[----:B------:R-:W-:Y:S01]  /*3880*/  MUFU.EX2 R192, R192 ;  /* 0x000000c000c07308 */ /* 0x000fe20000000800 */
[----:B------:R-:W-:Y:S02]  /*3890*/  FMUL.FTZ R6, R11, R6 ;  /* 0x000000060b067220 */ /* 0x000fe40000410000 */
[----:B------:R-:W-:Y:S02]  /*38a0*/  FMUL.FTZ R7, R8, R7 ;  /* 0x0000000708077220 */ /* 0x000fe40000410000 */
[----:B------:R-:W-:Y:S02]  /*38b0*/  FFMA.FTZ R8, -R182, R182, 1 ;  /* 0x3f800000b6087423 */ /* 0x000fe400000101b6 */
[----:B------:R-:W-:Y:S02]  /*38c0*/  FMUL.FTZ R10, R10, R29 ;  /* 0x0000001d0a0a7220 */ /* 0x000fe40000410000 */
[----:B------:R-:W-:Y:S02]  /*38d0*/  FMUL.FTZ R11, R14, R25 ;  /* 0x000000190e0b7220 */ /* 0x000fe40000410000 */
[----:B------:R-:W-:Y:S02]  /*38e0*/  FFMA.FTZ R14, -R181, R181, 1 ;  /* 0x3f800000b50e7423 */ /* 0x000fe400000101b5 */
[----:B------:R-:W-:Y:S01]  /*38f0*/  FMUL.FTZ R6, R8, R6 ;  /* 0x0000000608067220 */ /* 0x000fe20000410000 */
[C---:B---3--:R-:W-:Y:S01]  /*3900*/  FSEL R9, R180.reuse, -INF , P1 ;  /* 0xff800000b4097808 */ /* 0x048fe20000800000 */
[----:B------:R-:W-:Y:S01]  /*3910*/  FFMA.FTZ R8, -R180, R180, 1 ;  /* 0x3f800000b4087423 */ /* 0x000fe200000101b4 */
[----:B------:R-:W-:Y:S01]  /*3920*/  F2FP.PACK_AB R11, R11, R7 ;  /* 0x000000070b0b723e */ /* 0x000fe200000000ff */
[----:B------:R-:W-:Y:S01]  /*3930*/  FMUL.FTZ R14, R14, R10 ;  /* 0x0000000a0e0e7220 */ /* 0x000fe20000410000 */
[----:B------:R-:W-:Y:S01]  /*3940*/  F2FP.PACK_AB R7, R171, R174 ;  /* 0x000000aeab07723e */ /* 0x000fe200000000ff */
[--C-:B------:R-:W-:Y:S01]  /*3950*/  FFMA.FTZ R9, R9, c[0x0][0x29c], -R193.reuse ;  /* 0x0000a70009097a23 */ /* 0x100fe200000108c1 */
[----:B------:R-:W-:Y:S01]  /*3960*/  F2FP.PACK_AB R10, R21, R20 ;  /* 0x00000014150a723e */ /* 0x000fe200000000ff */
[----:B------:R-:W-:Y:S01]  /*3970*/  FFMA.FTZ R193, R12, c[0x0][0x29c], -R193 ;  /* 0x0000a7000cc17a23 */ /* 0x000fe200000108c1 */
[----:B------:R-:W-:Y:S01]  /*3980*/  F2FP.PACK_AB R12, R168, R169 ;  /* 0x000000a9a80c723e */ /* 0x000fe200000000ff */
[----:B----4-:R-:W-:Y:S01]  /*3990*/  FFMA.FTZ R15, -R183, R183, 1 ;  /* 0x3f800000b70f7423 */ /* 0x010fe200000101b7 */
[----:B------:R-:W-:Y:S01]  /*39a0*/  F2FP.PACK_AB R14, R14, R6 ;  /* 0x000000060e0e723e */ /* 0x000fe200000000ff */
[----:B------:R-:W2:Y:S01]  /*39b0*/  MUFU.EX2 R9, R9 ;  /* 0x0000000900097308 */ /* 0x000ea20000000800 */
[----:B------:R-:W-:Y:S01]  /*39c0*/  IADD3 R6, R240, R200, RZ ;  /* 0x000000c8f0067210 */ /* 0x000fe20007ffe0ff */
[--C-:B-1----:R-:W-:Y:S02]  /*39d0*/  FADD.FTZ R22, R22, -R4.reuse ;  /* 0x8000000416167221 */ /* 0x102fe40000010000 */
[--C-:B------:R-:W-:Y:S02]  /*39e0*/  FADD.FTZ R23, R23, -R4.reuse ;  /* 0x8000000417177221 */ /* 0x100fe40000010000 */
[--C-:B------:R-:W-:Y:S02]  /*39f0*/  FADD.FTZ R26, R26, -R4.reuse ;  /* 0x800000041a1a7221 */ /* 0x100fe40000010000 */
[----:B------:R-:W-:Y:S02]  /*3a00*/  FMUL.FTZ R23, R175, R23 ;  /* 0x00000017af177220 */ /* 0x000fe40000410000 */
[----:B------:R-:W1:Y:S01]  /*3a10*/  MUFU.EX2 R193, R193 ;  /* 0x000000c100c17308 */ /* 0x000e620000000800 */
[--C-:B------:R-:W-:Y:S02]  /*3a20*/  FADD.FTZ R27, R27, -R4.reuse ;  /* 0x800000041b1b7221 */ /* 0x100fe40000010000 */
[--C-:B------:R-:W-:Y:S02]  /*3a30*/  FADD.FTZ R30, R30, -R4.reuse ;  /* 0x800000041e1e7221 */ /* 0x100fe40000010000 */
[--C-:B------:R-:W-:Y:S02]  /*3a40*/  FADD.FTZ R31, R31, -R4.reuse ;  /* 0x800000041f1f7221 */ /* 0x100fe40000010000 */
[--C-:B------:R-:W-:Y:S02]  /*3a50*/  FADD.FTZ R34, R34, -R4.reuse ;  /* 0x8000000422227221 */ /* 0x100fe40000010000 */
[----:B------:R-:W-:Y:S02]  /*3a60*/  FADD.FTZ R35, R35, -R4 ;  /* 0x8000000423237221 */ /* 0x000fe40000010000 */
[----:B------:R-:W-:Y:S02]  /*3a70*/  FMUL.FTZ R26, R174, R26 ;  /* 0x0000001aae1a7220 */ /* 0x000fe40000410000 */
[----:B------:R-:W-:Y:S02]  /*3a80*/  FMUL.FTZ R27, R171, R27 ;  /* 0x0000001bab1b7220 */ /* 0x000fe40000410000 */
[----:B--2---:R-:W-:Y:S02]  /*3a90*/  FMUL.FTZ R13, R9, R13 ;  /* 0x0000000d090d7220 */ /* 0x004fe40000410000 */
[----:B------:R-:W-:Y:S02]  /*3aa0*/  FMUL.FTZ R30, R19, R30 ;  /* 0x0000001e131e7220 */ /* 0x000fe40000410000 */
[----:B------:R-:W-:Y:S01]  /*3ab0*/  FMUL.FTZ R13, R8, R13 ;  /* 0x0000000d080d7220 */ /* 0x000fe20000410000 */
[----:B------:R-:W-:Y:S01]  /*3ac0*/  F2FP.PACK_AB R8, R175, R173 ;  /* 0x000000adaf08723e */ /* 0x000fe200000000ff */
[----:B------:R-:W-:Y:S02]  /*3ad0*/  FMUL.FTZ R31, R18, R31 ;  /* 0x0000001f121f7220 */ /* 0x000fe40000410000 */
[----:B------:R-:W-:Y:S01]  /*3ae0*/  FMUL.FTZ R34, R17, R34 ;  /* 0x0000002211227220 */ /* 0x000fe20000410000 */
[C---:B-1----:R-:W-:Y:S01]  /*3af0*/  F2FP.PACK_AB R9, R193.reuse, R9 ;  /* 0x00000009c109723e */ /* 0x042fe200000000ff */
[----:B------:R1:W-:Y:S01]  /*3b00*/  STS [R240+0x400], R8 ;  /* 0x00040008f0007388 */ /* 0x0003e20000000800 */
[----:B------:R-:W-:Y:S02]  /*3b10*/  FMUL.FTZ R33, R193, R33 ;  /* 0x00000021c1217220 */ /* 0x000fe40000410000 */
[----:B------:R-:W-:Y:S02]  /*3b20*/  FMUL.FTZ R15, R15, R31 ;  /* 0x0000001f0f0f7220 */ /* 0x000fe40000410000 */
[----:B------:R2:W-:Y:S01]  /*3b30*/  STS [R6], R12 ;  /* 0x0000000c06007388 */ /* 0x0005e20000000800 */
[----:B------:R-:W-:Y:S02]  /*3b40*/  FMUL.FTZ R16, R16, R33 ;  /* 0x0000002110107220 */ /* 0x000fe40000410000 */
[----:B------:R-:W-:Y:S02]  /*3b50*/  FMUL.FTZ R35, R192, R35 ;  /* 0x00000023c0237220 */ /* 0x000fe40000410000 */
[----:B------:R3:W-:Y:S01]  /*3b60*/  STS [R6+0x400], R7 ;  /* 0x0004000706007388 */ /* 0x0007e20000000800 */
[----:B------:R-:W-:Y:S01]  /*3b70*/  F2FP.PACK_AB R13, R16, R13 ;  /* 0x0000000d100d723e */ /* 0x000fe200000000ff */
[----:B------:R-:W-:Y:S03]  /*3b80*/  FFMA.FTZ R16, -R184, R184, 1 ;  /* 0x3f800000b8107423 */ /* 0x000fe600000101b8 */
[----:B------:R4:W-:Y:S01]  /*3b90*/  STS [R194], R5 ;  /* 0x00000005c2007388 */ /* 0x0009e20000000800 */
[----:B------:R-:W-:Y:S01]  /*3ba0*/  FMUL.FTZ R16, R16, R30 ;  /* 0x0000001e10107220 */ /* 0x000fe20000410000 */
[----:B-1----:R-:W-:Y:S05]  /*3bb0*/  F2FP.PACK_AB R8, R18, R19 ;  /* 0x000000131208723e */ /* 0x002fea00000000ff */
[----:B------:R1:W-:Y:S01]  /*3bc0*/  STS [R194+0x400], R8 ;  /* 0x00040008c2007388 */ /* 0x0003e20000000800 */
[----:B--2---:R-:W-:Y:S01]  /*3bd0*/  FFMA.FTZ R12, -R199, R199, 1 ;  /* 0x3f800000c70c7423 */ /* 0x004fe200000101c7 */
[----:B---3--:R-:W-:Y:S02]  /*3be0*/  F2FP.PACK_AB R7, R192, R17 ;  /* 0x00000011c007723e */ /* 0x008fe400000000ff */
[----:B----4-:R-:W-:Y:S05]  /*3bf0*/  IADD3 R5, R200, R194, RZ ;  /* 0x000000c2c8057210 */ /* 0x010fea0007ffe0ff */
[----:B------:R2:W-:Y:S05]  /*3c00*/  STS [R5], R9 ;  /* 0x0000000905007388 */ /* 0x0005ea0000000800 */
[----:B------:R3:W-:Y:S05]  /*3c10*/  STS [R5+0x400], R7 ;  /* 0x0004000705007388 */ /* 0x0007ea0000000800 */
[----:B------:R-:W-:Y:S01]  /*3c20*/  BAR.SYNC.DEFER_BLOCKING 0x0 ;  /* 0x0000000000007b1d */ /* 0x000fe20000010000 */
[----:B-1----:R-:W-:Y:S04]  /*3c30*/  FFMA.FTZ R8, -R189, R189, 1 ;  /* 0x3f800000bd087423 */ /* 0x002fe800000101bd */
[----:B------:R-:W-:Y:S02]  /*3c40*/  FMUL.FTZ R8, R8, R27 ;  /* 0x0000001b08087220 */ /* 0x000fe40000410000 */
[----:B--2---:R-:W-:Y:S04]  /*3c50*/  FFMA.FTZ R9, -R198, R198, 1 ;  /* 0x3f800000c6097423 */ /* 0x004fe800000101c6 */
[----:B------:R-:W-:Y:S02]  /*3c60*/  FMUL.FTZ R9, R9, R23 ;  /* 0x0000001709097220 */ /* 0x000fe40000410000 */
[----:B---3--:R-:W-:Y:S01]  /*3c70*/  FMUL.FTZ R7, R173, R22 ;  /* 0x00000016ad077220 */ /* 0x008fe20000410000 */
[----:B------:R-:W-:Y:S03]  /*3c80*/  STS [R240+0x2000], R10 ;  /* 0x0020000af0007388 */ /* 0x000fe60000000800 */
[----:B------:R-:W-:Y:S02]  /*3c90*/  FMUL.FTZ R12, R12, R7 ;  /* 0x000000070c0c7220 */ /* 0x000fe40000410000 */
[----:B------:R-:W-:Y:S03]  /*3ca0*/  FFMA.FTZ R7, -R190, R190, 1 ;  /* 0x3f800000be077423 */ /* 0x000fe600000101be */
[----:B------:R-:W-:Y:S01]  /*3cb0*/  F2FP.PACK_AB R4, R9, R12 ;  /* 0x0000000c0904723e */ /* 0x000fe200000000ff */
[----:B------:R-:W-:Y:S02]  /*3cc0*/  FMUL.FTZ R7, R7, R26 ;  /* 0x0000001a07077220 */ /* 0x000fe40000410000 */
[----:B------:R-:W-:Y:S02]  /*3cd0*/  FFMA.FTZ R12, -R178, R178, 1 ;  /* 0x3f800000b20c7423 */ /* 0x000fe400000101b2 */
[----:B------:R1:W-:Y:S01]  /*3ce0*/  STS [R240+0x2400], R4 ;  /* 0x00240004f0007388 */ /* 0x0003e20000000800 */
[----:B------:R-:W-:Y:S01]  /*3cf0*/  F2FP.PACK_AB R8, R8, R7 ;  /* 0x000000070808723e */ /* 0x000fe200000000ff */
[----:B------:R-:W-:Y:S01]  /*3d00*/  FFMA.FTZ R9, -R177, R177, 1 ;  /* 0x3f800000b1097423 */ /* 0x000fe200000101b1 */
[----:B------:R-:W-:Y:S01]  /*3d10*/  F2FP.PACK_AB R7, R15, R16 ;  /* 0x000000100f07723e */ /* 0x000fe200000000ff */
[----:B------:R-:W-:Y:S01]  /*3d20*/  FMUL.FTZ R12, R12, R34 ;  /* 0x000000220c0c7220 */ /* 0x000fe20000410000 */
[----:B------:R-:W-:Y:S01]  /*3d30*/  STS [R6+0x2000], R11 ;  /* 0x0020000b06007388 */ /* 0x000fe20000000800 */
[----:B------:R-:W-:Y:S04]  /*3d40*/  FMUL.FTZ R9, R9, R35 ;  /* 0x0000002309097220 */ /* 0x000fe80000410000 */
[----:B------:R-:W-:Y:S05]  /*3d50*/  STS [R6+0x2400], R8 ;  /* 0x0024000806007388 */ /* 0x000fea0000000800 */
[----:B------:R-:W-:Y:S05]  /*3d60*/  STS [R194+0x2000], R14 ;  /* 0x0020000ec2007388 */ /* 0x000fea0000000800 */
[----:B------:R-:W-:Y:S01]  /*3d70*/  STS [R194+0x2400], R7 ;  /* 0x00240007c2007388 */ /* 0x000fe20000000800 */
[----:B-1----:R-:W-:Y:S04]  /*3d80*/  F2FP.PACK_AB R4, R9, R12 ;  /* 0x0000000c0904723e */ /* 0x002fe800000000ff */
[----:B------:R-:W-:Y:S05]  /*3d90*/  STS [R5+0x2000], R13 ;  /* 0x0020000d05007388 */ /* 0x000fea0000000800 */
[----:B------:R-:W-:Y:S05]  /*3da0*/  STS [R5+0x2400], R4 ;  /* 0x0024000405007388 */ /* 0x000fea0000000800 */
[----:B------:R-:W-:Y:S05]  /*3db0*/  LDSM.16.MT88.4 R4, [R230+0x20280] ;  /* 0x02028000e604783b */ /* 0x000fea0000004200 */
[----:B------:R-:W1:Y:S05]  /*3dc0*/  LDSM.16.MT88.4 R8, [R0+0x18080] ;  /* 0x018080000008783b */ /* 0x000e6a0000004200 */
[----:B------:R-:W2:Y:S05]  /*3dd0*/  LDSM.16.MT88.4 R12, [R227+0x20280] ;  /* 0x02028000e30c783b */ /* 0x000eaa0000004200 */
[----:B------:R-:W3:Y:S05]  /*3de0*/  LDSM.16.MT88.4 R16, [R0+0x1a080] ;  /* 0x01a080000010783b */ /* 0x000eea0000004200 */
[----:B------:R-:W4:Y:S05]  /*3df0*/  LDSM.16.MT88.4 R20, [R0+0x1c080] ;  /* 0x01c080000014783b */ /* 0x000f2a0000004200 */
[----:B------:R-:W3:Y:S05]  /*3e00*/  LDSM.16.MT88.4 R24, [R0+0x1e080] ;  /* 0x01e080000018783b */ /* 0x000eea0000004200 */
[----:B------:R-:W-:Y:S05]  /*3e10*/  LDSM.16.MT88.4 R28, [R230+0x20a80] ;  /* 0x020a8000e61c783b */ /* 0x000fea0000004200 */
[----:B------:R-:W3:Y:S05]  /*3e20*/  LDSM.16.MT88.4 R32, [R0+0x18880] ;  /* 0x018880000020783b */ /* 0x000eea0000004200 */
[----:B------:R-:W4:Y:S01]  /*3e30*/  LDSM.16.MT88.4 R164, [R227+0x20a80] ;  /* 0x020a8000e3a4783b */ /* 0x000f220000004200 */
[-C--:B-1----:R-:W-:Y:S04]  /*3e40*/  HMMA.16816.F32 R36, R4, R8.reuse, R36 ;  /* 0x000000080424723c */ /* 0x082fe80000001824 */
[----:B------:R-:W1:Y:S05]  /*3e50*/  LDSM.16.MT88.4 R168, [R0+0x1a880] ;  /* 0x01a8800000a8783b */ /* 0x000e6a0000004200 */
[----:B------:R-:W-:Y:S01]  /*3e60*/  LDSM.16.MT88.4 R172, [R0+0x19880] ;  /* 0x0198800000ac783b */ /* 0x000fe20000004200 */
[C---:B--2---:R-:W-:Y:S04]  /*3e70*/  HMMA.16816.F32 R40, R12.reuse, R8, R40 ;  /* 0x000000080c28723c */ /* 0x044fe80000001828 */
[----:B------:R-:W-:Y:S04]  /*3e80*/  LDSM.16.MT88.4 R176, [R227+0x21a80] ;  /* 0x021a8000e3b0783b */ /* 0x000fe80000004200 */
[-C--:B------:R-:W-:Y:S08]  /*3e90*/  HMMA.16816.F32 R44, R12, R10.reuse, R44 ;  /* 0x0000000a0c2c723c */ /* 0x080ff0000000182c */
[C---:B------:R-:W-:Y:S01]  /*3ea0*/  HMMA.16816.F32 R48, R4.reuse, R10, R48 ;  /* 0x0000000a0430723c */ /* 0x040fe20000001830 */
[----:B------:R-:W2:Y:S07]  /*3eb0*/  LDSM.16.MT88.4 R8, [R0+0x1c880] ;  /* 0x01c880000008783b */ /* 0x000eae0000004200 */
[-C--:B---3--:R-:W-:Y:S08]  /*3ec0*/  HMMA.16816.F32 R52, R4, R16.reuse, R52 ;  /* 0x000000100434723c */ /* 0x088ff00000001834 */
[C---:B------:R-:W-:Y:S08]  /*3ed0*/  HMMA.16816.F32 R56, R12.reuse, R16, R56 ;  /* 0x000000100c38723c */ /* 0x040ff00000001838 */
[-C--:B------:R-:W-:Y:S08]  /*3ee0*/  HMMA.16816.F32 R60, R12, R18.reuse, R60 ;  /* 0x000000120c3c723c */ /* 0x080ff0000000183c */
[C---:B------:R-:W-:Y:S01]  /*3ef0*/  HMMA.16816.F32 R64, R4.reuse, R18, R64 ;  /* 0x000000120440723c */ /* 0x040fe20000001840 */
[----:B------:R-:W-:Y:S07]  /*3f00*/  LDSM.16.MT88.4 R16, [R0+0x19080] ;  /* 0x019080000010783b */ /* 0x000fee0000004200 */
[-C--:B----4-:R-:W-:Y:S08]  /*3f10*/  HMMA.16816.F32 R68, R4, R20.reuse, R68 ;  /* 0x000000140444723c */ /* 0x090ff00000001844 */
[C---:B------:R-:W-:Y:S08]  /*3f20*/  HMMA.16816.F32 R72, R12.reuse, R20, R72 ;  /* 0x000000140c48723c */ /* 0x040ff00000001848 */
[-C--:B------:R-:W-:Y:S08]  /*3f30*/  HMMA.16816.F32 R76, R12, R22.reuse, R76 ;  /* 0x000000160c4c723c */ /* 0x080ff0000000184c */
[C---:B------:R-:W-:Y:S01]  /*3f40*/  HMMA.16816.F32 R80, R4.reuse, R22, R80 ;  /* 0x000000160450723c */ /* 0x040fe20000001850 */
[----:B------:R-:W-:Y:S07]  /*3f50*/  LDSM.16.MT88.4 R20, [R227+0x21280] ;  /* 0x02128000e314783b */ /* 0x000fee0000004200 */
[-C--:B------:R-:W-:Y:S08]  /*3f60*/  HMMA.16816.F32 R84, R4, R24.reuse, R84 ;  /* 0x000000180454723c */ /* 0x080ff00000001854 */
[C---:B------:R-:W-:Y:S08]  /*3f70*/  HMMA.16816.F32 R88, R12.reuse, R24, R88 ;  /* 0x000000180c58723c */ /* 0x040ff00000001858 */
[-C--:B------:R-:W-:Y:S01]  /*3f80*/  HMMA.16816.F32 R92, R12, R26.reuse, R92 ;  /* 0x0000001a0c5c723c */ /* 0x080fe2000000185c */
[----:B------:R-:W3:Y:S07]  /*3f90*/  LDSM.16.MT88.4 R12, [R0+0x1e880] ;  /* 0x01e88000000c783b */ /* 0x000eee0000004200 */
[----:B------:R-:W-:Y:S01]  /*3fa0*/  HMMA.16816.F32 R96, R4, R26, R96 ;  /* 0x0000001a0460723c */ /* 0x000fe20000001860 */
[----:B------:R-:W4:Y:S05]  /*3fb0*/  LDSM.16.MT88.4 R4, [R230+0x21280] ;  /* 0x02128000e604783b */ /* 0x000f2a0000004200 */
[----:B------:R-:W2:Y:S02]  /*3fc0*/  LDSM.16.MT88.4 R24, [R0+0x1b080] ;  /* 0x01b080000018783b */ /* 0x000ea40000004200 */
[-C--:B------:R-:W-:Y:S08]  /*3fd0*/  HMMA.16816.F32 R36, R28, R32.reuse, R36 ;  /* 0x000000201c24723c */ /* 0x080ff00000001824 */
[C---:B------:R-:W-:Y:S08]  /*3fe0*/  HMMA.16816.F32 R40, R164.reuse, R32, R40 ;  /* 0x00000020a428723c */ /* 0x040ff00000001828 */
[-C--:B------:R-:W-:Y:S08]  /*3ff0*/  HMMA.16816.F32 R44, R164, R34.reuse, R44 ;  /* 0x00000022a42c723c */ /* 0x080ff0000000182c */
[C---:B------:R-:W-:Y:S01]  /*4000*/  HMMA.16816.F32 R48, R28.reuse, R34, R48 ;  /* 0x000000221c30723c */ /* 0x040fe20000001830 */
[----:B------:R-:W3:Y:S07]  /*4010*/  LDSM.16.MT88.4 R32, [R0+0x1d080] ;  /* 0x01d080000020783b */ /* 0x000eee0000004200 */
[-C--:B-1----:R-:W-:Y:S08]  /*4020*/  HMMA.16816.F32 R52, R28, R168.reuse, R52 ;  /* 0x000000a81c34723c */ /* 0x082ff00000001834 */
[C---:B------:R-:W-:Y:S08]  /*4030*/  HMMA.16816.F32 R56, R164.reuse, R168, R56 ;  /* 0x000000a8a438723c */ /* 0x040ff00000001838 */
[-C--:B------:R-:W-:Y:S08]  /*4040*/  HMMA.16816.F32 R60, R164, R170.reuse, R60 ;  /* 0x000000aaa43c723c */ /* 0x080ff0000000183c */
[C---:B------:R-:W-:Y:S01]  /*4050*/  HMMA.16816.F32 R64, R28.reuse, R170, R64 ;  /* 0x000000aa1c40723c */ /* 0x040fe20000001840 */
[----:B------:R-:W1:Y:S07]  /*4060*/  LDSM.16.MT88.4 R168, [R0+0x1f080] ;  /* 0x01f0800000a8783b */ /* 0x000e6e0000004200 */
[-C--:B--2---:R-:W-:Y:S08]  /*4070*/  HMMA.16816.F32 R68, R28, R8.reuse, R68 ;  /* 0x000000081c44723c */ /* 0x084ff00000001844 */
[C---:B------:R-:W-:Y:S08]  /*4080*/  HMMA.16816.F32 R72, R164.reuse, R8, R72 ;  /* 0x00000008a448723c */ /* 0x040ff00000001848 */
[-C--:B------:R-:W-:Y:S08]  /*4090*/  HMMA.16816.F32 R76, R164, R10.reuse, R76 ;  /* 0x0000000aa44c723c */ /* 0x080ff0000000184c */
[C---:B------:R-:W-:Y:S01]  /*40a0*/  HMMA.16816.F32 R80, R28.reuse, R10, R80 ;  /* 0x0000000a1c50723c */ /* 0x040fe20000001850 */
[----:B------:R-:W2:Y:S07]  /*40b0*/  LDSM.16.MT88.4 R8, [R230+0x21a80] ;  /* 0x021a8000e608783b */ /* 0x000eae0000004200 */
[-C--:B---3--:R-:W-:Y:S08]  /*40c0*/  HMMA.16816.F32 R84, R28, R12.reuse, R84 ;  /* 0x0000000c1c54723c */ /* 0x088ff00000001854 */
[C---:B------:R-:W-:Y:S08]  /*40d0*/  HMMA.16816.F32 R88, R164.reuse, R12, R88 ;  /* 0x0000000ca458723c */ /* 0x040ff00000001858 */
[-C--:B------:R-:W-:Y:S01]  /*40e0*/  HMMA.16816.F32 R92, R164, R14.reuse, R92 ;  /* 0x0000000ea45c723c */ /* 0x080fe2000000185c */
[----:B------:R-:W3:Y:S07]  /*40f0*/  LDSM.16.MT88.4 R164, [R0+0x1b880] ;  /* 0x01b8800000a4783b */ /* 0x000eee0000004200 */
[----:B------:R-:W-:Y:S01]  /*4100*/  HMMA.16816.F32 R96, R28, R14, R96 ;  /* 0x0000000e1c60723c */ /* 0x000fe20000001860 */
[----:B------:R-:W1:Y:S07]  /*4110*/  LDSM.16.MT88.4 R12, [R0+0x1d880] ;  /* 0x01d88000000c783b */ /* 0x000e6e0000004200 */
[-C--:B----4-:R-:W-:Y:S08]  /*4120*/  HMMA.16816.F32 R36, R4, R16.reuse, R36 ;  /* 0x000000100424723c */ /* 0x090ff00000001824 */
[C---:B------:R-:W-:Y:S08]  /*4130*/  HMMA.16816.F32 R40, R20.reuse, R16, R40 ;  /* 0x000000101428723c */ /* 0x040ff00000001828 */
[-C--:B------:R-:W-:Y:S08]  /*4140*/  HMMA.16816.F32 R44, R20, R18.reuse, R44 ;  /* 0x00000012142c723c */ /* 0x080ff0000000182c */
[C---:B------:R-:W-:Y:S01]  /*4150*/  HMMA.16816.F32 R48, R4.reuse, R18, R48 ;  /* 0x000000120430723c */ /* 0x040fe20000001830 */
[----:B------:R-:W4:Y:S05]  /*4160*/  LDSM.16.MT88.4 R16, [R0+0x1f880] ;  /* 0x01f880000010783b */ /* 0x000f2a0000004200 */
[----:B------:R-:W-:Y:S02]  /*4170*/  BAR.SYNC.DEFER_BLOCKING 0x0 ;  /* 0x0000000000007b1d */ /* 0x000fe40000010000 */
        /* <DEDUP_REMOVED lines=8> */
[-C--:B-1----:R-:W-:Y:S08]  /*4200*/  HMMA.16816.F32 R84, R4, R168.reuse, R84 ;  /* 0x000000a80454723c */ /* 0x082ff00000001854 */
[C---:B------:R-:W-:Y:S08]  /*4210*/  HMMA.16816.F32 R88, R20.reuse, R168, R88 ;  /* 0x000000a81458723c */ /* 0x040ff00000001858 */
[-C--:B------:R-:W-:Y:S08]  /*4220*/  HMMA.16816.F32 R92, R20, R170.reuse, R92 ;  /* 0x000000aa145c723c */ /* 0x080ff0000000185c */
[----:B------:R-:W-:Y:S08]  /*4230*/  HMMA.16816.F32 R96, R4, R170, R96 ;  /* 0x000000aa0460723c */ /* 0x000ff00000001860 */
[-C--:B--2---:R-:W-:Y:S01]  /*4240*/  HMMA.16816.F32 R36, R8, R172.reuse, R36 ;  /* 0x000000ac0824723c */ /* 0x084fe20000001824 */
[----:B------:R1:W2:Y:S05]  /*4250*/  LDSM.16.MT88.4 R4, [R230+0x22280] ;  /* 0x02228000e604783b */ /* 0x0002aa0000004200 */
[----:B------:R1:W1:Y:S02]  /*4260*/  LDSM.16.MT88.4 R24, [R227+0x22280] ;  /* 0x02228000e318783b */ /* 0x0002640000004200 */
[C---:B------:R-:W-:Y:S03]  /*4270*/  HMMA.16816.F32 R40, R176.reuse, R172, R40 ;  /* 0x000000acb028723c */ /* 0x040fe60000001828 */
[----:B------:R1:W1:Y:S05]  /*4280*/  LDSM.16.MT88.4 R20, [R0+0x10080] ;  /* 0x010080000014783b */ /* 0x00026a0000004200 */
[-C--:B------:R-:W-:Y:S01]  /*4290*/  HMMA.16816.F32 R44, R176, R174.reuse, R44 ;  /* 0x000000aeb02c723c */ /* 0x080fe2000000182c */
[----:B------:R1:W1:Y:S05]  /*42a0*/  LDSM.16.MT88.4 R28, [R0+0x12080] ;  /* 0x01208000001c783b */ /* 0x00026a0000004200 */
[----:B------:R1:W1:Y:S02]  /*42b0*/  LDSM.16.MT88.4 R32, [R0+0x14080] ;  /* 0x014080000020783b */ /* 0x0002640000004200 */
[C---:B------:R-:W-:Y:S03]  /*42c0*/  HMMA.16816.F32 R48, R8.reuse, R174, R48 ;  /* 0x000000ae0830723c */ /* 0x040fe60000001830 */
[----:B------:R1:W1:Y:S05]  /*42d0*/  LDSM.16.MT88.4 R168, [R0+0x16080] ;  /* 0x0160800000a8783b */ /* 0x00026a0000004200 */
[-C--:B---3--:R-:W-:Y:S01]  /*42e0*/  HMMA.16816.F32 R52, R8, R164.reuse, R52 ;  /* 0x000000a40834723c */ /* 0x088fe20000001834 */
[----:B------:R3:W1:Y:S05]  /*42f0*/  LDSM.16.MT88.4 R172, [R230+0x22a80] ;  /* 0x022a8000e6ac783b */ /* 0x00066a0000004200 */
        /* <DEDUP_REMOVED lines=8> */
[-C--:B------:R-:W-:Y:S08]  /*4380*/  HMMA.16816.F32 R68, R8, R12.reuse, R68 ;  /* 0x0000000c0844723c */ /* 0x080ff00000001844 */
[C---:B------:R-:W-:Y:S08]  /*4390*/  HMMA.16816.F32 R72, R176.reuse, R12, R72 ;  /* 0x0000000cb048723c */ /* 0x040ff00000001848 */
[-C--:B------:R-:W-:Y:S08]  /*43a0*/  HMMA.16816.F32 R76, R176, R14.reuse, R76 ;  /* 0x0000000eb04c723c */ /* 0x080ff0000000184c */
[C---:B------:R-:W-:Y:S08]  /*43b0*/  HMMA.16816.F32 R80, R8.reuse, R14, R80 ;  /* 0x0000000e0850723c */ /* 0x040ff00000001850 */
[-C--:B----4-:R-:W-:Y:S08]  /*43c0*/  HMMA.16816.F32 R84, R8, R16.reuse, R84 ;  /* 0x000000100854723c */ /* 0x090ff00000001854 */
[C---:B------:R-:W-:Y:S08]  /*43d0*/  HMMA.16816.F32 R88, R176.reuse, R16, R88 ;  /* 0x00000010b058723c */ /* 0x040ff00000001858 */
[-C--:B------:R-:W-:Y:S08]  /*43e0*/  HMMA.16816.F32 R92, R176, R18.reuse, R92 ;  /* 0x00000012b05c723c */ /* 0x080ff0000000185c */
[----:B------:R-:W-:Y:S01]  /*43f0*/  HMMA.16816.F32 R96, R8, R18, R96 ;  /* 0x000000120860723c */ /* 0x000fe20000001860 */
[----:B------:R-:W-:-:S07]  /*4400*/  @P5 BRA `(.L_x_561) ;  /* 0x0000049000005947 */ /* 0x000fce0003800000 */
[C---:B-123--:R-:W-:Y:S01]  /*4410*/  LOP3.LUT P3, RZ, R241.reuse, 0x1, RZ, 0xc0, !PT ;  /* 0x00000001f1ff7812 */ /* 0x04efe2000786c0ff */
[----:B------:R-:W-:Y:S01]  /*4420*/  USHF.R.S32.HI UR22, URZ, 0x1f, UR21 ;  /* 0x0000001f3f167899 */ /* 0x000fe20008011415 */
[C---:B------:R-:W-:Y:S01]  /*4430*/  LOP3.LUT P2, RZ, R241.reuse, 0x2, RZ, 0xc0, !PT ;  /* 0x00000002f1ff7812 */ /* 0x040fe2000784c0ff */
[----:B------:R-:W1:Y:S01]  /*4440*/  S2R R12, SR_CTAID.Y ;  /* 0x00000000000c7919 */ /* 0x000e620000002600 */
[----:B------:R-:W-:Y:S01]  /*4450*/  LOP3.LUT P4, RZ, R241, 0x8, RZ, 0xc0, !PT ;  /* 0x00000008f1ff7812 */ /* 0x000fe2000788c0ff */
[----:B------:R-:W-:Y:S01]  /*4460*/  ULDC.64 UR4, c[0x0][0x208] ;  /* 0x0000820000047ab9 */ /* 0x000fe20000000a00 */
[----:B------:R-:W-:Y:S01]  /*4470*/  IMAD.U32 R18, RZ, RZ, UR16 ;  /* 0x00000010ff127e24 */ /* 0x000fe2000f8e00ff */
[----:B------:R-:W-:Y:S01]  /*4480*/  UIMAD UR22, UR22, UR4, URZ ;  /* 0x00000004161672a4 */ /* 0x000fe2000f8e023f */
[----:B------:R-:W-:Y:S01]  /*4490*/  IMAD.U32 R16, RZ, RZ, UR16 ;  /* 0x00000010ff107e24 */ /* 0x000fe2000f8e00ff */
[----:B------:R-:W-:Y:S01]  /*44a0*/  UIMAD.WIDE.U32 UR24, UR21, UR4, URZ ;  /* 0x00000004151872a5 */ /* 0x000fe2000f8e003f */
[----:B------:R-:W-:Y:S01]  /*44b0*/  IMAD.U32 R14, RZ, RZ, UR16 ;  /* 0x00000010ff0e7e24 */ /* 0x000fe2000f8e00ff */
[----:B------:R-:W-:Y:S01]  /*44c0*/  UIMAD UR22, UR21, UR5, UR22 ;  /* 0x00000005151672a4 */ /* 0x000fe2000f8e0216 */
[----:B-----5:R-:W-:Y:S01]  /*44d0*/  IMAD.MOV.U32 R11, RZ, RZ, R237 ;  /* 0x000000ffff0b7224 */ /* 0x020fe200078e00ed */
[----:B------:R-:W-:Y:S02]  /*44e0*/  USHF.L.U32 UR4, UR21, 0x6, URZ ;  /* 0x0000000615047899 */ /* 0x000fe4000800063f */
[----:B------:R-:W-:Y:S01]  /*44f0*/  UIADD3 UR22, UR25, UR22, URZ ;  /* 0x0000001619167290 */ /* 0x000fe2000fffe03f */
[----:B------:R-:W-:Y:S02]  /*4500*/  IMAD.U32 R8, RZ, RZ, UR24 ;  /* 0x00000018ff087e24 */ /* 0x000fe4000f8e00ff */
[----:B------:R-:W-:Y:S03]  /*4510*/  IMAD.U32 R10, RZ, RZ, UR24 ;  /* 0x00000018ff0a7e24 */ /* 0x000fe6000f8e00ff */
[----:B------:R-:W-:Y:S01]  /*4520*/  LEA R8, P0, R8, R248, 0x7 ;  /* 0x000000f808087211 */ /* 0x000fe200078038ff */
[----:B------:R-:W-:Y:S05]  /*4530*/  IMAD.U32 R9, RZ, RZ, UR22 ;  /* 0x00000016ff097e24 */ /* 0x000fea000f8e00ff */
[----:B------:R-:W-:Y:S01]  /*4540*/  LEA.HI.X R9, R10, R249, R9, 0x7, P0 ;  /* 0x000000f90a097211 */ /* 0x000fe200000f3c09 */
[----:B------:R-:W-:Y:S01]  /*4550*/  IMAD.MOV.U32 R10, RZ, RZ, R236 ;  /* 0x000000ffff0a7224 */ /* 0x000fe200078e00ec */
[----:B------:R-:W-:Y:S02]  /*4560*/  IADD3 R18, P1, P0, R18, 0x80, R8 ;  /* 0x0000008012127810 */ /* 0x000fe4000783e008 */
[----:B-1----:R-:W-:Y:S01]  /*4570*/  SHF.R.S32.HI R13, RZ, 0x1f, R12 ;  /* 0x0000001fff0d7819 */ /* 0x002fe2000001140c */
[----:B------:R-:W-:Y:S01]  /*4580*/  IMAD.WIDE.U32 R10, R12, c[0x0][0x288], R10 ;  /* 0x0000a2000c0a7a25 */ /* 0x000fe200078e000a */
[--C-:B------:R-:W-:Y:S02]  /*4590*/  IADD3.X R19, RZ, UR6, R9.reuse, P1, P0 ;  /* 0x00000006ff137c10 */ /* 0x100fe40008fe0409 */
[--C-:B------:R-:W-:Y:S01]  /*45a0*/  IADD3 R16, P1, P0, R16, 0x100, R8.reuse ;  /* 0x0000010010107810 */ /* 0x100fe2000783e008 */
[----:B------:R-:W-:Y:S03]  /*45b0*/  IMAD R13, R13, c[0x0][0x288], RZ ;  /* 0x0000a2000d0d7a24 */ /* 0x000fe600078e02ff */
[----:B------:R-:W-:Y:S01]  /*45c0*/  IADD3.X R17, RZ, UR6, R9, P1, P0 ;  /* 0x00000006ff117c10 */ /* 0x000fe20008fe0409 */
[----:B------:R-:W-:Y:S01]  /*45d0*/  IMAD R13, R12, c[0x0][0x28c], R13 ;  /* 0x0000a3000c0d7a24 */ /* 0x000fe200078e020d */
[----:B------:R-:W-:Y:S04]  /*45e0*/  IADD3 R14, P1, P0, R14, 0x180, R8 ;  /* 0x000001800e0e7810 */ /* 0x000fe8000783e008 */
[----:B------:R-:W-:Y:S02]  /*45f0*/  IADD3.X R15, RZ, UR6, R9, P1, P0 ;  /* 0x00000006ff0f7c10 */ /* 0x000fe40008fe0409 */
[----:B------:R-:W-:Y:S02]  /*4600*/  IADD3 R12, P0, R10, UR18, RZ ;  /* 0x000000120a0c7c10 */ /* 0x000fe4000ff1e0ff */
[----:B------:R-:W-:Y:S02]  /*4610*/  LOP3.LUT P1, RZ, R241, 0x4, RZ, 0xc0, !PT ;  /* 0x00000004f1ff7812 */ /* 0x000fe4000782c0ff */
[----:B------:R-:W-:Y:S01]  /*4620*/  IADD3.X R11, R11, UR17, R13, P0, !PT ;  /* 0x000000110b0b7c10 */ /* 0x000fe200087fe40d */
[----:B------:R-:W-:Y:S01]  /*4630*/  IMAD.U32 R13, RZ, RZ, UR4 ;  /* 0x00000004ff0d7e24 */ /* 0x000fe2000f8e00ff */
[C---:B------:R-:W-:Y:S04]  /*4640*/  LEA R10, P0, R12.reuse, c[0x0][0x280], 0x2 ;  /* 0x0000a0000c0a7a11 */ /* 0x040fe800078010ff */
[----:B------:R-:W-:Y:S01]  /*4650*/  LEA.HI.X R11, R12, c[0x0][0x284], R11, 0x2, P0 ;  /* 0x0000a1000c0b7a11 */ /* 0x000fe200000f140b */
[----:B------:R-:W-:Y:S05]  /*4660*/  IMAD.U32 R12, RZ, RZ, UR4 ;  /* 0x00000004ff0c7e24 */ /* 0x000fea000f8e00ff */
[----:B------:R-:W-:Y:S01]  /*4670*/  LEA R12, P0, R12, R10, 0x2 ;  /* 0x0000000a0c0c7211 */ /* 0x000fe200078010ff */
[----:B------:R-:W-:Y:S03]  /*4680*/  IMAD.U32 R10, RZ, RZ, UR4 ;  /* 0x00000004ff0a7e24 */ /* 0x000fe6000f8e00ff */
[----:B------:R-:W-:Y:S02]  /*4690*/  LEA.HI.X.SX32 R13, R13, R11, 0x2, P0 ;  /* 0x0000000b0d0d7211 */ /* 0x000fe400000f16ff */
[----:B------:R-:W-:Y:S04]  /*46a0*/  IADD3 R10, -R246, c[0x0][0x168], -R10 ;  /* 0x00005a00f60a7a10 */ /* 0x000fe80007ffe90a */
[C---:B------:R-:W-:Y:S11]  /*46b0*/  ISETP.LT.OR P0, PT, R10.reuse, 0x1, !P3 ;  /* 0x000000010a00780c */ /* 0x040ff60005f01670 */
[----:B------:R-:W-:Y:S02]  /*46c0*/  @!UPT UIADD3 URZ, URZ, URZ, URZ ;  /* 0x0000003f3f3ff290 */ /* 0x000fe4000fffe03f */
[----:B------:R-:W-:Y:S01]  /*46d0*/  @!PT LDS RZ, [RZ] ;  /* 0x00000000fffff984 */ /* 0x000fe20000000800 */
[----:B------:R-:W-:Y:S01]  /*46e0*/  @!PT LDS RZ, [RZ] ;  /* 0x00000000fffff984 */ /* 0x000fe20000000800 */
[----:B------:R-:W-:Y:S01]  /*46f0*/  @!PT LDS RZ, [RZ] ;  /* 0x00000000fffff984 */ /* 0x000fe20000000800 */
[----:B------:R1:W-:Y:S01]  /*4700*/  LDGSTS.E.BYPASS.LTC128B.128 [R238+0x18080], [R8.64], !P0 ;  /* 0x1808000008ee7fae */ /* 0x0003e2000c101d4e */
[C---:B------:R-:W-:Y:S11]  /*4710*/  ISETP.LT.OR P0, PT, R10.reuse, 0x1, !P2 ;  /* 0x000000010a00780c */ /* 0x040ff60005701670 */
[----:B------:R-:W-:Y:S02]  /*4720*/  @!UPT UIADD3 URZ, URZ, URZ, URZ ;  /* 0x0000003f3f3ff290 */ /* 0x000fe4000fffe03f */
[----:B------:R1:W-:Y:S01]  /*4730*/  LDGSTS.E.BYPASS.LTC128B.128 [R238+0x1a080], [R8.64+0x80], !P0 ;  /* 0x1a08008008ee7fae */ /* 0x0003e2000c101d4e */
[C---:B------:R-:W-:Y:S11]  /*4740*/  ISETP.LT.OR P0, PT, R10.reuse, 0x1, !P1 ;  /* 0x000000010a00780c */ /* 0x040ff60004f01670 */
[----:B------:R-:W-:Y:S02]  /*4750*/  @!UPT UIADD3 URZ, URZ, URZ, URZ ;  /* 0x0000003f3f3ff290 */ /* 0x000fe4000fffe03f */
[----:B------:R1:W-:Y:S01]  /*4760*/  LDGSTS.E.BYPASS.LTC128B.128 [R238+0x1c080], [R8.64+0x100], !P0 ;  /* 0x1c08010008ee7fae */ /* 0x0003e2000c101d4e */
[----:B------:R-:W-:Y:S11]  /*4770*/  ISETP.LT.OR P0, PT, R10, 0x1, !P4 ;  /* 0x000000010a00780c */ /* 0x000ff60006701670 */
[----:B------:R-:W-:Y:S02]  /*4780*/  @!UPT UIADD3 URZ, URZ, URZ, URZ ;  /* 0x0000003f3f3ff290 */ /* 0x000fe4000fffe03f */
[----:B------:R1:W-:Y:S02]  /*4790*/  LDGSTS.E.BYPASS.LTC128B.128 [R238+0x1e080], [R8.64+0x180], !P0 ;  /* 0x1e08018008ee7fae */ /* 0x0003e4000c101d4e */
[----:B-1----:R-:W-:Y:S04]  /*47a0*/  IADD3 R8, P0, R8, UR16, RZ ;  /* 0x0000001008087c10 */ /* 0x002fe8000ff1e0ff */
[----:B------:R-:W-:Y:S02]  /*47b0*/  IADD3.X R9, R9, UR6, RZ, P0, !PT ;  /* 0x0000000609097c10 */ /* 0x000fe400087fe4ff */
[C---:B------:R-:W-:Y:S11]  /*47c0*/  ISETP.LT.OR P0, PT, R10.reuse, 0x21, !P3 ;  /* 0x000000210a00780c */ /* 0x040ff60005f01670 */
[----:B------:R-:W-:Y:S02]  /*47d0*/  @!UPT UIADD3 URZ, URZ, URZ, URZ ;  /* 0x0000003f3f3ff290 */ /* 0x000fe4000fffe03f */
[----:B------:R1:W-:Y:S01]  /*47e0*/  LDGSTS.E.BYPASS.LTC128B.128 [R238+0x19080], [R8.64], !P0 ;  /* 0x1908000008ee7fae */ /* 0x0003e2000c101d4e */
[C---:B------:R-:W-:Y:S11]  /*47f0*/  ISETP.LT.OR P0, PT, R10.reuse, 0x21, !P2 ;  /* 0x000000210a00780c */ /* 0x040ff60005701670 */
[----:B------:R-:W-:Y:S02]  /*4800*/  @!UPT UIADD3 URZ, URZ, URZ, URZ ;  /* 0x0000003f3f3ff290 */ /* 0x000fe4000fffe03f */
[----:B------:R2:W-:Y:S01]  /*4810*/  LDGSTS.E.BYPASS.LTC128B.128 [R238+0x1b080], [R18.64], !P0 ;  /* 0x1b08000012ee7fae */ /* 0x0005e2000c101d4e */
[----:B------:R-:W-:Y:S01]  /*4820*/  ISETP.LT.OR P0, PT, R10, 0x21, !P1 ;  /* 0x000000210a00780c */ /* 0x000fe20004f01670 */
[----:B-1----:R-:W-:Y:S11]  /*4830*/  @!P6 IMAD.SHL.U32 R8, R244, 0x10, RZ ;  /* 0x00000010f408e824 */ /* 0x002ff600078e00ff */
[----:B------:R-:W-:Y:S01]  /*4840*/  @!UPT UIADD3 URZ, URZ, URZ, URZ ;  /* 0x0000003f3f3ff290 */ /* 0x000fe2000fffe03f */
[----:B------:R2:W-:Y:S01]  /*4850*/  LDGSTS.E.BYPASS.LTC128B.128 [R238+0x1d080], [R16.64], !P0 ;  /* 0x1d08000010ee7fae */ /* 0x0005e2000c101d4e */
[----:B------:R-:W-:Y:S11]  /*4860*/  ISETP.LT.OR P0, PT, R10, 0x21, !P4 ;  /* 0x000000210a00780c */ /* 0x000ff60006701670 */
[----:B------:R-:W-:Y:S02]  /*4870*/  @!UPT UIADD3 URZ, URZ, URZ, URZ ;  /* 0x0000003f3f3ff290 */ /* 0x000fe4000fffe03f */
[----:B------:R2:W-:Y:S04]  /*4880*/  LDGSTS.E.BYPASS.LTC128B.128 [R238+0x1f080], [R14.64], !P0 ;  /* 0x1f0800000eee7fae */ /* 0x0005e8000c101d4e */
[----:B------:R2:W-:Y:S02]  /*4890*/  @!P6 LDGSTS.E.BYPASS.LTC128B.128 [R8+0x20180], [R12.64] ;  /* 0x201800000c08efae */ /* 0x0005e4000b901d4e */
.L_x_561:
[-C--:B-123--:R-:W-:Y:S01]  /*48a0*/  HMMA.16816.F32 R100, R4, R20.reuse, R100 ;  /* 0x000000140464723c */ /* 0x08efe20000001864 */
[----:B------:R-:W-:Y:S07]  /*48b0*/  LDSM.16.MT88.4 R8, [R0+0x11080] ;  /* 0x011080000008783b */ /* 0x000fee0000004200 */
[C---:B------:R-:W-:Y:S01]  /*48c0*/  HMMA.16816.F32 R104, R24.reuse, R20, R104 ;  /* 0x000000141868723c */ /* 0x040fe20000001868 */
[----:B------:R-:W-:Y:S07]  /*48d0*/  LDSM.16.MT88.4 R12, [R227+0x23280] ;  /* 0x02328000e30c783b */ /* 0x000fee0000004200 */
[-C--:B------:R-:W-:Y:S01]  /*48e0*/  HMMA.16816.F32 R108, R24, R22.reuse, R108 ;  /* 0x00000016186c723c */ /* 0x080fe2000000186c */
[----:B------:R-:W-:Y:S07]  /*48f0*/  LDSM.16.MT88.4 R16, [R0+0x13080] ;  /* 0x013080000010783b */ /* 0x000fee0000004200 */
[C---:B------:R-:W-:Y:S01]  /*4900*/  HMMA.16816.F32 R112, R4.reuse, R22, R112 ;  /* 0x000000160470723c */ /* 0x040fe20000001870 */
[----:B------:R-:W-:Y:S07]  /*4910*/  LDSM.16.MT88.4 R20, [R0+0x15080] ;  /* 0x015080000014783b */ /* 0x000fee0000004200 */
[-C--:B------:R-:W-:Y:S01]  /*4920*/  HMMA.16816.F32 R116, R4, R28.reuse, R116 ;  /* 0x0000001c0474723c */ /* 0x080fe20000001874 */
[----:B------:R-:W-:Y:S07]  /*4930*/  LDSM.16.MT88.4 R164, [R227+0x23a80] ;  /* 0x023a8000e3a4783b */ /* 0x000fee0000004200 */
[C---:B------:R-:W-:Y:S01]  /*4940*/  HMMA.16816.F32 R120, R24.reuse, R28, R120 ;  /* 0x0000001c1878723c */ /* 0x040fe20000001878 */
[----:B------:R-:W0:Y:S07]  /*4950*/  LDGDEPBAR ;  /* 0x00000000000079af */ /* 0x000e2e0000000000 */
[-C--:B------:R-:W-:Y:S08]  /*4960*/  HMMA.16816.F32 R124, R24, R30.reuse, R124 ;  /* 0x0000001e187c723c */ /* 0x080ff0000000187c */
[C---:B------:R-:W-:Y:S01]  /*4970*/  HMMA.16816.F32 R128, R4.reuse, R30, R128 ;  /* 0x0000001e0480723c */ /* 0x040fe20000001880 */
[----:B------:R-:W-:Y:S07]  /*4980*/  LDSM.16.MT88.4 R28, [R230+0x23a80] ;  /* 0x023a8000e61c783b */ /* 0x000fee0000004200 */
[-C--:B------:R-:W-:Y:S08]  /*4990*/  HMMA.16816.F32 R132, R4, R32.reuse, R132 ;  /* 0x000000200484723c */ /* 0x080ff00000001884 */
[C---:B------:R-:W-:Y:S08]  /*49a0*/  HMMA.16816.F32 R136, R24.reuse, R32, R136 ;  /* 0x000000201888723c */ /* 0x040ff00000001888 */
[-C--:B------:R-:W-:Y:S08]  /*49b0*/  HMMA.16816.F32 R140, R24, R34.reuse, R140 ;  /* 0x00000022188c723c */ /* 0x080ff0000000188c */
[C---:B------:R-:W-:Y:S01]  /*49c0*/  HMMA.16816.F32 R144, R4.reuse, R34, R144 ;  /* 0x000000220490723c */ /* 0x040fe20000001890 */
[----:B------:R-:W-:Y:S07]  /*49d0*/  LDSM.16.MT88.4 R32, [R0+0x11880] ;  /* 0x011880000020783b */ /* 0x000fee0000004200 */
[-C--:B------:R-:W-:Y:S08]  /*49e0*/  HMMA.16816.F32 R148, R4, R168.reuse, R148 ;  /* 0x000000a80494723c */ /* 0x080ff00000001894 */
[C---:B------:R-:W-:Y:S08]  /*49f0*/  HMMA.16816.F32 R152, R24.reuse, R168, R152 ;  /* 0x000000a81898723c */ /* 0x040ff00000001898 */
[-C--:B------:R-:W-:Y:S01]  /*4a00*/  HMMA.16816.F32 R156, R24, R170.reuse, R156 ;  /* 0x000000aa189c723c */ /* 0x080fe2000000189c */
[----:B------:R-:W-:Y:S07]  /*4a10*/  LDSM.16.MT88.4 R24, [R0+0x17080] ;  /* 0x017080000018783b */ /* 0x000fee0000004200 */
[----:B------:R-:W-:Y:S01]  /*4a20*/  HMMA.16816.F32 R160, R4, R170, R160 ;  /* 0x000000aa04a0723c */ /* 0x000fe200000018a0 */
[----:B------:R-:W1:Y:S07]  /*4a30*/  LDSM.16.MT88.4 R4, [R230+0x23280] ;  /* 0x02328000e604783b */ /* 0x000e6e0000004200 */
[-C--:B------:R-:W-:Y:S01]  /*4a40*/  HMMA.16816.F32 R100, R172, R180.reuse, R100 ;  /* 0x000000b4ac64723c */ /* 0x080fe20000001864 */
[----:B------:R-:W2:Y:S07]  /*4a50*/  LDSM.16.MT88.4 R168, [R0+0x13880] ;  /* 0x0138800000a8783b */ /* 0x000eae0000004200 */
        /* <DEDUP_REMOVED lines=15> */
[-C--:B-1----:R-:W-:Y:S08]  /*4b50*/  HMMA.16816.F32 R100, R4, R8.reuse, R100 ;  /* 0x000000080464723c */ /* 0x082ff00000001864 */
[C---:B------:R-:W-:Y:S08]  /*4b60*/  HMMA.16816.F32 R104, R12.reuse, R8, R104 ;  /* 0x000000080c68723c */ /* 0x040ff00000001868 */
[-C--:B------:R-:W-:Y:S08]  /*4b70*/  HMMA.16816.F32 R108, R12, R10.reuse, R108 ;  /* 0x0000000a0c6c723c */ /* 0x080ff0000000186c */
[C---:B------:R-:W-:Y:S01]  /*4b80*/  HMMA.16816.F32 R112, R4.reuse, R10, R112 ;  /* 0x0000000a0470723c */ /* 0x040fe20000001870 */
[----:B------:R-:W1:Y:S07]  /*4b90*/  LDSM.16.MT88.4 R8, [R0+0x15880] ;  /* 0x015880000008783b */ /* 0x000e6e0000004200 */
        /* <DEDUP_REMOVED lines=12> */
[----:B------:R-:W3:Y:S07]  /*4c60*/  LDSM.16.MT88.4 R4, [R0+0x17880] ;  /* 0x017880000004783b */ /* 0x000eee0000004200 */
[-C--:B------:R-:W-:Y:S01]  /*4c70*/  HMMA.16816.F32 R100, R28, R32.reuse, R100 ;  /* 0x000000201c64723c */ /* 0x080fe20000001864 */
[----:B------:R-:W-:Y:S07]  /*4c80*/  BAR.SYNC.DEFER_BLOCKING 0x0 ;  /* 0x0000000000007b1d */ /* 0x000fee0000010000 */
[C---:B------:R-:W-:Y:S08]  /*4c90*/  HMMA.16816.F32 R104, R164.reuse, R32, R104 ;  /* 0x00000020a468723c */ /* 0x040ff00000001868 */
[-C--:B------:R-:W-:Y:S08]  /*4ca0*/  HMMA.16816.F32 R108, R164, R34.reuse, R108 ;  /* 0x00000022a46c723c */ /* 0x080ff0000000186c */
[C---:B------:R-:W-:Y:S01]  /*4cb0*/  HMMA.16816.F32 R112, R28.reuse, R34, R112 ;  /* 0x000000221c70723c */ /* 0x040fe20000001870 */
[----:B------:R4:W3:Y:S07]  /*4cc0*/  LDSM.16.M88.4 R192, [R232] ;  /* 0x00000000e8c0783b */ /* 0x0008ee0000000200 */
[-C--:B--2---:R-:W-:Y:S01]  /*4cd0*/  HMMA.16816.F32 R116, R28, R168.reuse, R116 ;  /* 0x000000a81c74723c */ /* 0x084fe20000001874 */
[----:B------:R4:W2:Y:S07]  /*4ce0*/  LDSM.16.M88.4 R188, [R232+0x1000] ;  /* 0x00100000e8bc783b */ /* 0x0008ae0000000200 */
[C---:B------:R-:W-:Y:S01]  /*4cf0*/  HMMA.16816.F32 R120, R164.reuse, R168, R120 ;  /* 0x000000a8a478723c */ /* 0x040fe20000001878 */
[----:B------:R4:W2:Y:S07]  /*4d00*/  LDSM.16.MT88.4 R16, [R0+0x80] ;  /* 0x000080000010783b */ /* 0x0008ae0000004200 */
[-C--:B------:R-:W-:Y:S01]  /*4d10*/  HMMA.16816.F32 R124, R164, R170.reuse, R124 ;  /* 0x000000aaa47c723c */ /* 0x080fe2000000187c */
[----:B------:R4:W2:Y:S07]  /*4d20*/  LDSM.16.MT88.4 R32, [R0+0x2080] ;  /* 0x002080000020783b */ /* 0x0008ae0000004200 */
[C---:B------:R-:W-:Y:S01]  /*4d30*/  HMMA.16816.F32 R128, R28.reuse, R170, R128 ;  /* 0x000000aa1c80723c */ /* 0x040fe20000001880 */
[----:B------:R4:W2:Y:S07]  /*4d40*/  LDSM.16.MT88.4 R176, [R0+0x4080] ;  /* 0x0040800000b0783b */ /* 0x0008ae0000004200 */
[-C--:B-1----:R-:W-:Y:S01]  /*4d50*/  HMMA.16816.F32 R132, R28, R8.reuse, R132 ;  /* 0x000000081c84723c */ /* 0x082fe20000001884 */
[----:B------:R4:W1:Y:S07]  /*4d60*/  LDSM.16.MT88.4 R196, [R0+0x6080] ;  /* 0x0060800000c4783b */ /* 0x00086e0000004200 */
[C---:B------:R-:W-:Y:S01]  /*4d70*/  HMMA.16816.F32 R136, R164.reuse, R8, R136 ;  /* 0x00000008a488723c */ /* 0x040fe20000001888 */
[----:B------:R4:W1:Y:S07]  /*4d80*/  LDSM.16.M88.4 R200, [R233] ;  /* 0x00000000e9c8783b */ /* 0x00086e0000000200 */
[-C--:B------:R-:W-:Y:S01]  /*4d90*/  HMMA.16816.F32 R140, R164, R10.reuse, R140 ;  /* 0x0000000aa48c723c */ /* 0x080fe2000000188c */
[----:B------:R4:W1:Y:S07]  /*4da0*/  LDSM.16.M88.4 R208, [R233+0x1000] ;  /* 0x00100000e9d0783b */ /* 0x00086e0000000200 */
[C---:B------:R-:W-:Y:S01]  /*4db0*/  HMMA.16816.F32 R144, R28.reuse, R10, R144 ;  /* 0x0000000a1c90723c */ /* 0x040fe20000001890 */
[----:B------:R4:W1:Y:S07]  /*4dc0*/  LDSM.16.MT88.4 R204, [R0+0x880] ;  /* 0x0008800000cc783b */ /* 0x00086e0000004200 */
[-C--:B---3--:R-:W-:Y:S01]  /*4dd0*/  HMMA.16816.F32 R148, R28, R4.reuse, R148 ;  /* 0x000000041c94723c */ /* 0x088fe20000001894 */
[----:B------:R4:W3:Y:S07]  /*4de0*/  LDSM.16.MT88.4 R212, [R0+0x2880] ;  /* 0x0028800000d4783b */ /* 0x0008ee0000004200 */
[C---:B------:R-:W-:Y:S01]  /*4df0*/  HMMA.16816.F32 R152, R164.reuse, R4, R152 ;  /* 0x00000004a498723c */ /* 0x040fe20000001898 */
[----:B------:R4:W1:Y:S07]  /*4e00*/  LDSM.16.MT88.4 R216, [R0+0x4880] ;  /* 0x0048800000d8783b */ /* 0x00086e0000004200 */
[-C--:B------:R-:W-:Y:S01]  /*4e10*/  HMMA.16816.F32 R156, R164, R6.reuse, R156 ;  /* 0x00000006a49c723c */ /* 0x080fe2000000189c */
[----:B------:R4:W1:Y:S07]  /*4e20*/  LDSM.16.MT88.4 R220, [R0+0x6880] ;  /* 0x0068800000dc783b */ /* 0x00086e0000004200 */
[----:B------:R-:W-:Y:S01]  /*4e30*/  HMMA.16816.F32 R160, R28, R6, R160 ;  /* 0x000000061ca0723c */ /* 0x000fe200000018a0 */
[----:B------:R-:W-:-:S07]  /*4e40*/  @P5 BRA `(.L_x_562) ;  /* 0x0000049000005947 */ /* 0x000fce0003800000 */
[C---:B--2---:R-:W-:Y:S01]  /*4e50*/  LOP3.LUT P3, RZ, R242.reuse, 0x1, RZ, 0xc0, !PT ;  /* 0x00000001f2ff7812 */ /* 0x044fe2000786c0ff */
[----:B------:R-:W-:Y:S01]  /*4e60*/  USHF.R.S32.HI UR22, URZ, 0x1f, UR21 ;  /* 0x0000001f3f167899 */ /* 0x000fe20008011415 */
[C---:B------:R-:W-:Y:S01]  /*4e70*/  LOP3.LUT P2, RZ, R242.reuse, 0x2, RZ, 0xc0, !PT ;  /* 0x00000002f2ff7812 */ /* 0x040fe2000784c0ff */
[----:B------:R-:W2:Y:S01]  /*4e80*/  S2R R8, SR_CTAID.Y ;  /* 0x0000000000087919 */ /* 0x000ea20000002600 */
        /* <DEDUP_REMOVED lines=18> */
[----:B--2---:R-:W-:Y:S01]  /*4fb0*/  SHF.R.S32.HI R9, RZ, 0x1f, R8 ;  /* 0x0000001fff097819 */ /* 0x004fe20000011408 */
        /* <DEDUP_REMOVED lines=34> */
[----:B--2---:R-:W-:Y:S04]  /*51e0*/  IADD3 R4, P0, R4, UR9, RZ ;  /* 0x0000000904047c10 */ /* 0x004fe8000ff1e0ff */
        /* <DEDUP_REMOVED lines=8> */
[----:B--2---:R-:W-:Y:S11]  /*5270*/  @!P6 IMAD.SHL.U32 R4, R244, 0x10, RZ ;  /* 0x00000010f404e824 */ /* 0x004ff600078e00ff */
[----:B------:R-:W-:Y:S01]  /*5280*/  @!UPT UIADD3 URZ, URZ, URZ, URZ ;  /* 0x0000003f3f3ff290 */ /* 0x000fe2000fffe03f */
[----:B------:R4:W-:Y:S01]  /*5290*/  LDGSTS.E.BYPASS.LTC128B.128 [R238+0x15080], [R12.64], !P0 ;  /* 0x150800000cee7fae */ /* 0x0009e2000c101d4e */
[----:B------:R-:W-:Y:S11]  /*52a0*/  ISETP.LT.OR P0, PT, R6, 0x21, !P4 ;  /* 0x000000210600780c */ /* 0x000ff60006701670 */
[----:B------:R-:W-:Y:S02]  /*52b0*/  @!UPT UIADD3 URZ, URZ, URZ, URZ ;  /* 0x0000003f3f3ff290 */ /* 0x000fe4000fffe03f */
[----:B------:R4:W-:Y:S04]  /*52c0*/  LDGSTS.E.BYPASS.LTC128B.128 [R238+0x17080], [R10.64], !P0 ;  /* 0x170800000aee7fae */ /* 0x0009e8000c101d4e */
[----:B------:R4:W-:Y:S02]  /*52d0*/  @!P6 LDGSTS.E.BYPASS.LTC128B.128 [R4+0x20080], [R8.64] ;  /* 0x200800000804efae */ /* 0x0009e4000b901d4e */
.L_x_562:
[-C--:B--2-4-:R-:W-:Y:S01]  /*52e0*/  HMMA.16816.F32 R4, R192, R16.reuse, RZ ;  /* 0x00000010c004723c */ /* 0x094fe200000018ff */
[----:B-----5:R-:W2:Y:S01]  /*52f0*/  LDL R236, [R1+0x10] ;  /* 0x0000100001ec7983 */ /* 0x020ea20000100800 */
[----:B------:R-:W-:Y:S02]  /*5300*/  USHF.L.U32 UR11, UR11, 0xe, URZ ;  /* 0x0000000e0b0b7899 */ /* 0x000fe4000800063f */
[----:B------:R-:W-:Y:S01]  /*5310*/  UISETP.GE.AND UP0, UPT, UR21, UR20, UPT ;  /* 0x000000141500728c */ /* 0x000fe2000bf06270 */
[----:B------:R-:W0:Y:S03]  /*5320*/  LDGDEPBAR ;  /* 0x00000000000079af */ /* 0x000e260000000000 */
[C---:B------:R-:W-:Y:S08]  /*5330*/  HMMA.16816.F32 R8, R188.reuse, R16, RZ ;  /* 0x00000010bc08723c */ /* 0x040ff000000018ff */
[-C--:B------:R-:W-:Y:S08]  /*5340*/  HMMA.16816.F32 R12, R188, R18.reuse, RZ ;  /* 0x00000012bc0c723c */ /* 0x080ff000000018ff */
        /* <DEDUP_REMOVED lines=9> */
[-C--:B-1----:R-:W-:Y:S08]  /*53e0*/  HMMA.16816.F32 R180, R192, R196.reuse, RZ ;  /* 0x000000c4c0b4723c */ /* 0x082ff000000018ff */
[C---:B------:R-:W-:Y:S07]  /*53f0*/  HMMA.16816.F32 R184, R188.reuse, R196, RZ ;  /* 0x000000c4bcb8723c */ /* 0x040fee00000018ff */
[----:B------:R-:W-:Y:S01]  /*5400*/  IMAD.U32 R197, RZ, RZ, UR11 ;  /* 0x0000000bffc57e24 */ /* 0x000fe2000f8e00ff */
[-C--:B------:R-:W-:Y:S08]  /*5410*/  HMMA.16816.F32 R188, R188, R198.reuse, RZ ;  /* 0x000000c6bcbc723c */ /* 0x080ff000000018ff */
[----:B------:R-:W-:Y:S01]  /*5420*/  HMMA.16816.F32 R192, R192, R198, RZ ;  /* 0x000000c6c0c0723c */ /* 0x000fe200000018ff */
[----:B------:R-:W4:Y:S07]  /*5430*/  LDL.64 R198, [R1+0x8] ;  /* 0x0000080001c67983 */ /* 0x000f2e0000100a00 */
[-C--:B------:R-:W-:Y:S08]  /*5440*/  HMMA.16816.F32 R4, R200, R204.reuse, R4 ;  /* 0x000000ccc804723c */ /* 0x080ff00000001804 */
[C---:B------:R-:W-:Y:S08]  /*5450*/  HMMA.16816.F32 R8, R208.reuse, R204, R8 ;  /* 0x000000ccd008723c */ /* 0x040ff00000001808 */
[-C--:B------:R-:W-:Y:S08]  /*5460*/  HMMA.16816.F32 R12, R208, R206.reuse, R12 ;  /* 0x000000ced00c723c */ /* 0x080ff0000000180c */
[C---:B------:R-:W-:Y:S01]  /*5470*/  HMMA.16816.F32 R16, R200.reuse, R206, R16 ;  /* 0x000000cec810723c */ /* 0x040fe20000001810 */
[----:B------:R-:W-:Y:S07]  /*5480*/  LDSM.16.MT88.4 R204, [R0+0x1080] ;  /* 0x0010800000cc783b */ /* 0x000fee0000004200 */
[-C--:B---3--:R-:W-:Y:S08]  /*5490*/  HMMA.16816.F32 R20, R200, R212.reuse, R20 ;  /* 0x000000d4c814723c */ /* 0x088ff00000001814 */
[C---:B------:R-:W-:Y:S08]  /*54a0*/  HMMA.16816.F32 R24, R208.reuse, R212, R24 ;  /* 0x000000d4d018723c */ /* 0x040ff00000001818 */
[-C--:B------:R-:W-:Y:S08]  /*54b0*/  HMMA.16816.F32 R28, R208, R214.reuse, R28 ;  /* 0x000000d6d01c723c */ /* 0x080ff0000000181c */
[C---:B------:R-:W-:Y:S01]  /*54c0*/  HMMA.16816.F32 R32, R200.reuse, R214, R32 ;  /* 0x000000d6c820723c */ /* 0x040fe20000001820 */
[----:B------:R-:W-:Y:S07]  /*54d0*/  LDSM.16.MT88.4 R212, [R0+0x5080] ;  /* 0x0050800000d4783b */ /* 0x000fee0000004200 */
[-C--:B------:R-:W-:Y:S08]  /*54e0*/  HMMA.16816.F32 R164, R200, R216.reuse, R164 ;  /* 0x000000d8c8a4723c */ /* 0x080ff000000018a4 */
[C---:B------:R-:W-:Y:S08]  /*54f0*/  HMMA.16816.F32 R168, R208.reuse, R216, R168 ;  /* 0x000000d8d0a8723c */ /* 0x040ff000000018a8 */
[-C--:B------:R-:W-:Y:S08]  /*5500*/  HMMA.16816.F32 R172, R208, R218.reuse, R172 ;  /* 0x000000dad0ac723c */ /* 0x080ff000000018ac */
[C---:B------:R-:W-:Y:S08]  /*5510*/  HMMA.16816.F32 R176, R200.reuse, R218, R176 ;  /* 0x000000dac8b0723c */ /* 0x040ff000000018b0 */
[-C--:B------:R-:W-:Y:S08]  /*5520*/  HMMA.16816.F32 R180, R200, R220.reuse, R180 ;  /* 0x000000dcc8b4723c */ /* 0x080ff000000018b4 */
[C---:B------:R-:W-:Y:S08]  /*5530*/  HMMA.16816.F32 R184, R208.reuse, R220, R184 ;  /* 0x000000dcd0b8723c */ /* 0x040ff000000018b8 */
[-C--:B------:R-:W-:Y:S01]  /*5540*/  HMMA.16816.F32 R188, R208, R222.reuse, R188 ;  /* 0x000000ded0bc723c */ /* 0x080fe200000018bc */
[----:B------:R-:W-:Y:S07]  /*5550*/  LDSM.16.M88.4 R208, [R235+0x1000] ;  /* 0x00100000ebd0783b */ /* 0x000fee0000000200 */
[----:B------:R-:W-:Y:S01]  /*5560*/  HMMA.16816.F32 R192, R200, R222, R192 ;  /* 0x000000dec8c0723c */ /* 0x000fe200000018c0 */
[----:B------:R-:W-:Y:S03]  /*5570*/  LDSM.16.MT88.4 R200, [R0+0x3080] ;  /* 0x0030800000c8783b */ /* 0x000fe60000004200 */
[----:B----4-:R-:W-:Y:S01]  /*5580*/  IADD3 R196, P0, R198, UR11, RZ ;  /* 0x0000000bc6c47c10 */ /* 0x010fe2000ff1e0ff */
[----:B------:R-:W-:Y:S03]  /*5590*/  UMOV UR11, UR21 ;  /* 0x00000015000b7c82 */ /* 0x000fe60008000000 */
[----:B--2---:R-:W-:Y:S04]  /*55a0*/  LEA.HI.X.SX32 R197, R197, R236, 0x1, P0 ;  /* 0x000000ecc5c57211 */ /* 0x004fe800000f0eff */
[C---:B------:R-:W-:Y:S04]  /*55b0*/  LEA R236, P0, R196.reuse, c[0x0][0x220], 0x2 ;  /* 0x00008800c4ec7a11 */ /* 0x040fe800078010ff */
[----:B------:R-:W-:Y:S02]  /*55c0*/  LEA.HI.X R237, R196, c[0x0][0x224], R197, 0x2, P0 ;  /* 0x00008900c4ed7a11 */ /* 0x000fe400000f14c5 */
[----:B------:R-:W1:Y:S01]  /*55d0*/  LDSM.16.M88.4 R196, [R235] ;  /* 0x00000000ebc4783b */ /* 0x000e620000000200 */
[----:B------:R-:W-:Y:S01]  /*55e0*/  PLOP3.LUT P0, PT, PT, PT, UP0, 0x80, 0x0 ;  /* 0x000000000000781c */ /* 0x000fe20003f0f008 */
        /* <DEDUP_REMOVED lines=8> */
[C---:B------:R-:W-:Y:S01]  /*5670*/  HMMA.16816.F32 R32, R196.reuse, R202, R32 ;  /* 0x000000cac420723c */ /* 0x040fe20000001820 */
[----:B------:R-:W-:Y:S07]  /*5680*/  LDSM.16.M88.4 R200, [R234] ;  /* 0x00000000eac8783b */ /* 0x000fee0000000200 */
[-C--:B------:R-:W-:Y:S08]  /*5690*/  HMMA.16816.F32 R164, R196, R212.reuse, R164 ;  /* 0x000000d4c4a4723c */ /* 0x080ff000000018a4 */
[C---:B------:R-:W-:Y:S08]  /*56a0*/  HMMA.16816.F32 R168, R208.reuse, R212, R168 ;  /* 0x000000d4d0a8723c */ /* 0x040ff000000018a8 */
[-C--:B------:R-:W-:Y:S08]  /*56b0*/  HMMA.16816.F32 R172, R208, R214.reuse, R172 ;  /* 0x000000d6d0ac723c */ /* 0x080ff000000018ac */
[C---:B------:R-:W-:Y:S01]  /*56c0*/  HMMA.16816.F32 R176, R196.reuse, R214, R176 ;  /* 0x000000d6c4b0723c */ /* 0x040fe200000018b0 */
[----:B------:R-:W-:Y:S07]  /*56d0*/  LDSM.16.M88.4 R212, [R234+0x1000] ;  /* 0x00100000ead4783b */ /* 0x000fee0000000200 */
[-C--:B-1----:R-:W-:Y:S08]  /*56e0*/  HMMA.16816.F32 R180, R196, R204.reuse, R180 ;  /* 0x000000ccc4b4723c */ /* 0x082ff000000018b4 */
[C---:B------:R-:W-:Y:S08]  /*56f0*/  HMMA.16816.F32 R184, R208.reuse, R204, R184 ;  /* 0x000000ccd0b8723c */ /* 0x040ff000000018b8 */
[-C--:B------:R-:W-:Y:S01]  /*5700*/  HMMA.16816.F32 R188, R208, R206.reuse, R188 ;  /* 0x000000ced0bc723c */ /* 0x080fe200000018bc */
[----:B------:R-:W1:Y:S07]  /*5710*/  LDSM.16.MT88.4 R208, [R0+0x1880] ;  /* 0x0018800000d0783b */ /* 0x000e6e0000004200 */
[----:B------:R-:W-:Y:S01]  /*5720*/  HMMA.16816.F32 R192, R196, R206, R192 ;  /* 0x000000cec4c0723c */ /* 0x000fe200000018c0 */
[----:B------:R-:W2:Y:S04]  /*5730*/  LDSM.16.MT88.4 R196, [R0+0x3880] ;  /* 0x0038800000c4783b */ /* 0x000ea80000004200 */
[----:B------:R-:W3:Y:S03]  /*5740*/  LDSM.16.MT88.4 R204, [R0+0x5880] ;  /* 0x0058800000cc783b */ /* 0x000ee60000004200 */
[-C--:B-1----:R-:W-:Y:S08]  /*5750*/  HMMA.16816.F32 R4, R200, R208.reuse, R4 ;  /* 0x000000d0c804723c */ /* 0x082ff00000001804 */
[C---:B------:R-:W-:Y:S08]  /*5760*/  HMMA.16816.F32 R8, R212.reuse, R208, R8 ;  /* 0x000000d0d408723c */ /* 0x040ff00000001808 */
[-C--:B------:R-:W-:Y:S07]  /*5770*/  HMMA.16816.F32 R12, R212, R210.reuse, R12 ;  /* 0x000000d2d40c723c */ /* 0x080fee000000180c */
[----:B------:R-:W-:Y:S01]  /*5780*/  RED.E.ADD.F32.FTZ.RN.STRONG.GPU [R236.64], R4 ;  /* 0x00000004ec00798e */ /* 0x000fe2000c10e78e */
[C---:B------:R-:W-:Y:S03]  /*5790*/  HMMA.16816.F32 R16, R200.reuse, R210, R16 ;  /* 0x000000d2c810723c */ /* 0x040fe60000001810 */
[----:B------:R-:W1:Y:S04]  /*57a0*/  LDSM.16.MT88.4 R208, [R0+0x7880] ;  /* 0x0078800000d0783b */ /* 0x000e680000004200 */
[----:B------:R4:W-:Y:S01]  /*57b0*/  RED.E.ADD.F32.FTZ.RN.STRONG.GPU [R236.64+0x400], R5 ;  /* 0x00040005ec00798e */ /* 0x0009e2000c10e78e */
[-C--:B--2---:R-:W-:Y:S03]  /*57c0*/  HMMA.16816.F32 R20, R200, R196.reuse, R20 ;  /* 0x000000c4c814723c */ /* 0x084fe60000001814 */
[----:B------:R4:W-:Y:S04]  /*57d0*/  RED.E.ADD.F32.FTZ.RN.STRONG.GPU [R236.64+0x800], R6 ;  /* 0x00080006ec00798e */ /* 0x0009e8000c10e78e */
[----:B------:R4:W-:Y:S01]  /*57e0*/  RED.E.ADD.F32.FTZ.RN.STRONG.GPU [R236.64+0xc00], R7 ;  /* 0x000c0007ec00798e */ /* 0x0009e2000c10e78e */
[C---:B------:R-:W-:Y:S03]  /*57f0*/  HMMA.16816.F32 R24, R212.reuse, R196, R24 ;  /* 0x000000c4d418723c */ /* 0x040fe60000001818 */
[----:B------:R4:W-:Y:S04]  /*5800*/  RED.E.ADD.F32.FTZ.RN.STRONG.GPU [R236.64+0x1000], R8 ;  /* 0x00100008ec00798e */ /* 0x0009e8000c10e78e */
[----:B------:R4:W-:Y:S01]  /*5810*/  RED.E.ADD.F32.FTZ.RN.STRONG.GPU [R236.64+0x1400], R9 ;  /* 0x00140009ec00798e */ /* 0x0009e2000c10e78e */
[-C--:B------:R-:W-:Y:S03]  /*5820*/  HMMA.16816.F32 R28, R212, R198.reuse, R28 ;  /* 0x000000c6d41c723c */ /* 0x080fe6000000181c */
[----:B------:R4:W-:Y:S04]  /*5830*/  RED.E.ADD.F32.FTZ.RN.STRONG.GPU [R236.64+0x1800], R10 ;  /* 0x0018000aec00798e */ /* 0x0009e8000c10e78e */
[----:B------:R4:W-:Y:S01]  /*5840*/  RED.E.ADD.F32.FTZ.RN.STRONG.GPU [R236.64+0x1c00], R11 ;  /* 0x001c000bec00798e */ /* 0x0009e2000c10e78e */
[C---:B------:R-:W-:Y:S03]  /*5850*/  HMMA.16816.F32 R32, R200.reuse, R198, R32 ;  /* 0x000000c6c820723c */ /* 0x040fe60000001820 */
[----:B------:R4:W-:Y:S04]  /*5860*/  RED.E.ADD.F32.FTZ.RN.STRONG.GPU [R236.64+0x2000], R16 ;  /* 0x00200010ec00798e */ /* 0x0009e8000c10e78e */
[----:B------:R4:W-:Y:S01]  /*5870*/  RED.E.ADD.F32.FTZ.RN.STRONG.GPU [R236.64+0x2400], R17 ;  /* 0x00240011ec00798e */ /* 0x0009e2000c10e78e */
[-C--:B---3--:R-:W-:Y:S03]  /*5880*/  HMMA.16816.F32 R164, R200, R204.reuse, R164 ;  /* 0x000000ccc8a4723c */ /* 0x088fe600000018a4 */
        /* <DEDUP_REMOVED lines=11> */
[-C--:B-1----:R-:W-:Y:S03]  /*5940*/  HMMA.16816.F32 R180, R200, R208.reuse, R180 ;  /* 0x000000d0c8b4723c */ /* 0x082fe600000018b4 */
        /* <DEDUP_REMOVED lines=8> */
[----:B------:R-:W-:Y:S03]  /*59d0*/  HMMA.16816.F32 R192, R200, R210, R192 ;  /* 0x000000d2c8c0723c */ /* 0x000fe600000018c0 */
        /* <DEDUP_REMOVED lines=41> */
.L_x_560:
[----:B------:R-:W1:Y:S01]  /*5c70*/  S2R R2, SR_TID.X ;  /* 0x0000000000027919 */ /* 0x000e620000002100 */
[----:B------:R-:W-:Y:S01]  /*5c80*/  SHF.R.S32.HI R3, RZ, 0x1f, R244 ;  /* 0x0000001fff037819 */ /* 0x000fe200000114f4 */
[----:B------:R-:W-:Y:S01]  /*5c90*/  FMUL.FTZ R100, R100, c[0x0][0x298] ;  /* 0x0000a60064647a20 */ /* 0x000fe20000410000 */
[----:B------:R-:W-:Y:S01]  /*5ca0*/  LOP3.LUT P0, RZ, R252, 0x4, RZ, 0xc0, !PT ;  /* 0x00000004fcff7812 */ /* 0x000fe2000780c0ff */
[----:B------:R-:W-:Y:S01]  /*5cb0*/  BAR.SYNC.DEFER_BLOCKING 0x1, 0x100 ;  /* 0x0044000000007b1d */ /* 0x000fe20000010000 */
[----:B------:R-:W-:Y:S01]  /*5cc0*/  LEA.HI R4, R3, R244, RZ, 0x6 ;  /* 0x000000f403047211 */ /* 0x000fe200078f30ff */
[----:B----4-:R-:W-:Y:S01]  /*5cd0*/  FMUL.FTZ R34, R101, c[0x0][0x298] ;  /* 0x0000a60065227a20 */ /* 0x010fe20000410000 */
        /* <DEDUP_REMOVED lines=22> */
[----:B------:R-:W-:Y:S01]  /*5e40*/  LEA.HI R0, R0, R2, RZ, 0x5 ;  /* 0x0000000200007211 */ /* 0x000fe200078f28ff */
[----:B------:R-:W-:Y:S01]  /*5e50*/  IMAD.SHL.U32 R2, R252, 0x40, RZ ;  /* 0x00000040fc027824 */ /* 0x000fe200078e00ff */
[----:B------:R-:W-:Y:S01]  /*5e60*/  F2FP.PACK_AB R64, R65, R64 ;  /* 0x000000404140723e */ /* 0x000fe200000000ff */
[----:B------:R-:W-:Y:S01]  /*5e70*/  FMUL.FTZ R28, R109, c[0x0][0x298] ;  /* 0x0000a6006d1c7a20 */ /* 0x000fe20000410000 */
[----:B------:R-:W-:Y:S01]  /*5e80*/  SHF.R.S32.HI R8, RZ, 0x5, R0 ;  /* 0x00000005ff087819 */ /* 0x000fe20000011400 */
[----:B------:R-:W-:Y:S01]  /*5e90*/  FMUL.FTZ R110, R110, c[0x0][0x298] ;  /* 0x0000a6006e6e7a20 */ /* 0x000fe20000410000 */
[----:B------:R-:W-:Y:S01]  /*5ea0*/  LOP3.LUT R6, R2, 0x1c0, RZ, 0xc0, !PT ;  /* 0x000001c002067812 */ /* 0x000fe200078ec0ff */
[----:B------:R-:W-:Y:S01]  /*5eb0*/  FMUL.FTZ R27, R111, c[0x0][0x298] ;  /* 0x0000a6006f1b7a20 */ /* 0x000fe20000410000 */
[----:B------:R-:W-:Y:S01]  /*5ec0*/  LEA.HI R0, R0, R8, RZ, 0x1 ;  /* 0x0000000800007211 */ /* 0x000fe200078f08ff */
[----:B------:R-:W-:Y:S01]  /*5ed0*/  FMUL.FTZ R116, R116, c[0x0][0x298] ;  /* 0x0000a60074747a20 */ /* 0x000fe20000410000 */
[----:B------:R-:W-:Y:S01]  /*5ee0*/  SHF.R.S32.HI R2, RZ, 0x6, R4 ;  /* 0x00000006ff027819 */ /* 0x000fe20000011404 */
[----:B------:R-:W-:Y:S01]  /*5ef0*/  FMUL.FTZ R26, R117, c[0x0][0x298] ;  /* 0x0000a600751a7a20 */ /* 0x000fe20000410000 */
[CC--:B------:R-:W-:Y:S01]  /*5f00*/  LEA.HI R4, R3.reuse, R244.reuse, RZ, 0x2 ;  /* 0x000000f403047211 */ /* 0x0c0fe200078f10ff */
[----:B------:R-:W-:Y:S01]  /*5f10*/  FMUL.FTZ R118, R118, c[0x0][0x298] ;  /* 0x0000a60076767a20 */ /* 0x000fe20000410000 */
[----:B------:R-:W-:Y:S01]  /*5f20*/  LOP3.LUT R0, R0, 0xfffffffe, RZ, 0xc0, !PT ;  /* 0xfffffffe00007812 */ /* 0x000fe200078ec0ff */
[----:B------:R-:W-:Y:S01]  /*5f30*/  IMAD.SHL.U32 R2, R2, 0x8, RZ ;  /* 0x0000000802027824 */ /* 0x000fe200078e00ff */
[----:B------:R-:W-:Y:S01]  /*5f40*/  LEA.HI R3, R3, R244, RZ, 0x5 ;  /* 0x000000f403037211 */ /* 0x000fe200078f28ff */
[----:B------:R-:W-:Y:S01]  /*5f50*/  FMUL.FTZ R25, R119, c[0x0][0x298] ;  /* 0x0000a60077197a20 */ /* 0x000fe20000410000 */
[----:B------:R-:W-:Y:S01]  /*5f60*/  LOP3.LUT R5, R4, 0x7ffffffc, RZ, 0xc0, !PT ;  /* 0x7ffffffc04057812 */ /* 0x000fe200078ec0ff */
[----:B------:R-:W-:Y:S01]  /*5f70*/  IMAD.IADD R0, R8, 0x1, -R0 ;  /* 0x0000000108007824 */ /* 0x000fe200078e0a00 */
[----:B------:R-:W-:Y:S01]  /*5f80*/  LOP3.LUT R4, R3, 0xffffffe0, RZ, 0xc0, !PT ;  /* 0xffffffe003047812 */ /* 0x000fe200078ec0ff */
[----:B------:R-:W-:Y:S01]  /*5f90*/  FMUL.FTZ R128, R128, c[0x0][0x298] ;  /* 0x0000a60080807a20 */ /* 0x000fe20000410000 */
[----:B------:R-:W-:Y:S01]  /*5fa0*/  LOP3.LUT R3, R6, 0x18, R2, 0xf8, !PT ;  /* 0x0000001806037812 */ /* 0x000fe200078ef802 */
[----:B------:R-:W-:Y:S01]  /*5fb0*/  IMAD.IADD R2, R244, 0x1, -R5 ;  /* 0x00000001f4027824 */ /* 0x000fe200078e0a05 */
[----:B------:R-:W-:Y:S01]  /*5fc0*/  SHF.R.U32.HI R6, RZ, 0x3, R6 ;  /* 0x00000003ff067819 */ /* 0x000fe20000011606 */
[----:B------:R-:W-:Y:S01]  /*5fd0*/  IMAD.SHL.U32 R5, R0, 0x400, RZ ;  /* 0x0000040000057824 */ /* 0x000fe200078e00ff */
[----:B------:R-:W-:Y:S01]  /*5fe0*/  F2FP.PACK_AB R66, R67, R66 ;  /* 0x000000424342723e */ /* 0x000fe200000000ff */
[----:B------:R-:W-:Y:S01]  /*5ff0*/  IMAD.IADD R0, R244, 0x1, -R4 ;  /* 0x00000001f4007824 */ /* 0x000fe200078e0a04 */
[----:B------:R-:W-:Y:S01]  /*6000*/  LOP3.LUT R3, R3, R6, RZ, 0x3c, !PT ;  /* 0x0000000603037212 */ /* 0x000fe200078e3cff */
[----:B------:R-:W-:Y:S01]  /*6010*/  IMAD R5, R2, 0x2, R5 ;  /* 0x0000000202057824 */ /* 0x000fe200078e0205 */
[----:B------:R-:W-:Y:S01]  /*6020*/  F2FP.PACK_AB R56, R57, R56 ;  /* 0x000000383938723e */ /* 0x000fe200000000ff */
[----:B------:R-:W-:Y:S01]  /*6030*/  IMAD.SHL.U32 R4, R8, 0x40, RZ ;  /* 0x0000004008047824 */ /* 0x000fe200078e00ff */
[----:B------:R-:W-:Y:S01]  /*6040*/  SHF.R.S32.HI R2, RZ, 0x1f, R0 ;  /* 0x0000001fff027819 */ /* 0x000fe20000011400 */
[----:B------:R-:W-:Y:S01]  /*6050*/  IMAD.IADD R3, R3, 0x1, R5 ;  /* 0x0000000103037824 */ /* 0x000fe200078e0205 */
[----:B------:R-:W-:Y:S01]  /*6060*/  F2FP.PACK_AB R58, R59, R58 ;  /* 0x0000003a3b3a723e */ /* 0x000fe200000000ff */
[----:B------:R-:W-:Y:S01]  /*6070*/  IMAD.SHL.U32 R6, R0, 0x8, RZ ;  /* 0x0000000800067824 */ /* 0x000fe200078e00ff */
[----:B------:R-:W-:Y:S01]  /*6080*/  LOP3.LUT R7, R4, 0x1c0, RZ, 0xc0, !PT ;  /* 0x000001c004077812 */ /* 0x000fe200078ec0ff */
[----:B------:R-:W-:Y:S01]  /*6090*/  FMUL.FTZ R22, R129, c[0x0][0x298] ;  /* 0x0000a60081167a20 */ /* 0x000fe20000410000 */
[----:B------:R-:W-:Y:S01]  /*60a0*/  LEA.HI R2, R2, R0, RZ, 0x3 ;  /* 0x0000000002027211 */ /* 0x000fe200078f18ff */
[----:B------:R-:W-:Y:S01]  /*60b0*/  IMAD.SHL.U32 R0, R3, 0x2, RZ ;  /* 0x0000000203007824 */ /* 0x000fe200078e00ff */
[----:B------:R-:W-:Y:S01]  /*60c0*/  LOP3.LUT R4, R7, 0x38, R6, 0xf8, !PT ;  /* 0x0000003807047812 */ /* 0x000fe200078ef806 */
[----:B------:R-:W-:Y:S01]  /*60d0*/  FMUL.FTZ R130, R130, c[0x0][0x298] ;  /* 0x0000a60082827a20 */ /* 0x000fe20000410000 */
[----:B------:R-:W-:Y:S01]  /*60e0*/  SHF.R.U32.HI R35, RZ, 0x3, R7 ;  /* 0x00000003ff237819 */ /* 0x000fe20000011607 */
[----:B------:R-:W-:Y:S01]  /*60f0*/  IMAD.SHL.U32 R7, R2, 0x200, RZ ;  /* 0x0000020002077824 */ /* 0x000fe200078e00ff */
[C---:B------:R-:W-:Y:S01]  /*6100*/  IADD3 R2, R0.reuse, 0x40, RZ ;  /* 0x0000004000027810 */ /* 0x040fe20007ffe0ff */
[----:B------:R-:W-:Y:S01]  /*6110*/  STS [R0+0x8080], R36 ;  /* 0x0080802400007388 */ /* 0x000fe20000000800 */
[C---:B------:R-:W-:Y:S01]  /*6120*/  IADD3 R3, R0.reuse, 0x440, RZ ;  /* 0x0000044000037810 */ /* 0x040fe20007ffe0ff */
[----:B------:R-:W-:Y:S01]  /*6130*/  FMUL.FTZ R21, R131, c[0x0][0x298] ;  /* 0x0000a60083157a20 */ /* 0x000fe20000410000 */
[C---:B------:R-:W-:Y:S01]  /*6140*/  @P0 IADD3 R2, R0.reuse, -0x40, RZ ;  /* 0xffffffc000020810 */ /* 0x040fe20007ffe0ff */
[----:B------:R-:W-:Y:S01]  /*6150*/  STS [R0+0x8480], R38 ;  /* 0x0084802600007388 */ /* 0x000fe20000000800 */
[----:B------:R-:W-:Y:S01]  /*6160*/  @P0 IADD3 R3, R0, 0x3c0, RZ ;  /* 0x000003c000030810 */ /* 0x000fe20007ffe0ff */
[----:B------:R-:W-:Y:S01]  /*6170*/  FMUL.FTZ R120, R120, c[0x0][0x298] ;  /* 0x0000a60078787a20 */ /* 0x000fe20000410000 */
[----:B------:R-:W-:Y:S01]  /*6180*/  F2FP.PACK_AB R60, R61, R60 ;  /* 0x0000003c3d3c723e */ /* 0x000fe200000000ff */
[----:B------:R-:W-:Y:S01]  /*6190*/  STS [R2+0x8080], R48 ;  /* 0x0080803002007388 */ /* 0x000fe20000000800 */
[----:B------:R-:W-:Y:S01]  /*61a0*/  F2FP.PACK_AB R62, R63, R62 ;  /* 0x0000003e3f3e723e */ /* 0x000fe200000000ff */
        /* <DEDUP_REMOVED lines=51> */
[----:B------:R-:W-:Y:S01]  /*64e0*/  FMUL.FTZ R146, R146, c[0x0][0x298] ;  /* 0x0000a60092927a20 */ /* 0x000fe20000410000 */
[----:B------:R-:W-:Y:S01]  /*64f0*/  F2FP.PACK_AB R25, R25, R118 ;  /* 0x000000761919723e */ /* 0x000fe200000000ff */
[----:B------:R-:W-:Y:S01]  /*6500*/  FMUL.FTZ R13, R147, c[0x0][0x298] ;  /* 0x0000a600930d7a20 */ /* 0x000fe20000410000 */
        /* <DEDUP_REMOVED lines=49> */
[----:B------:R-:W-:Y:S01]  /*6820*/  F2FP.PACK_AB R12, R12, R140 ;  /* 0x0000008c0c0c723e */ /* 0x000fe200000000ff */
[----:B------:R-:W-:Y:S01]  /*6830*/  USHF.R.S32.HI UR6, URZ, 0x1f, UR10 ;  /* 0x0000001f3f067899 */ /* 0x000fe2000801140a */
[----:B------:R-:W-:Y:S01]  /*6840*/  F2FP.PACK_AB R11, R11, R142 ;  /* 0x0000008e0b0b723e */ /* 0x000fe200000000ff */
[----:B------:R-:W-:Y:S01]  /*6850*/  STS [R0+0xf480], R90 ;  /* 0x00f4805a00007388 */ /* 0x000fe20000000800 */
[----:B------:R-:W-:Y:S01]  /*6860*/  F2FP.PACK_AB R149, R149, R148 ;  /* 0x000000949595723e */ /* 0x000fe200000000ff */
[----:B------:R-:W-:Y:S01]  /*6870*/  ULDC.64 UR4, c[0x0][0x340] ;  /* 0x0000d00000047ab9 */ /* 0x000fe20000000a00 */
[----:B------:R-:W-:Y:S01]  /*6880*/  F2FP.PACK_AB R150, R151, R150 ;  /* 0x000000969796723e */ /* 0x000fe200000000ff */
[----:B------:R-:W-:Y:S01]  /*6890*/  STS [R2+0xf080], R92 ;  /* 0x00f0805c02007388 */ /* 0x000fe20000000800 */
[----:B------:R-:W-:Y:S01]  /*68a0*/  F2FP.PACK_AB R10, R10, R160 ;  /* 0x000000a00a0a723e */ /* 0x000fe200000000ff */
[----:B------:R-:W-:Y:S01]  /*68b0*/  UIMAD UR4, UR6, UR4, URZ ;  /* 0x00000004060472a4 */ /* 0x000fe2000f8e023f */
[----:B------:R-:W-:Y:S01]  /*68c0*/  F2FP.PACK_AB R9, R9, R162 ;  /* 0x000000a20909723e */ /* 0x000fe200000000ff */
[----:B------:R-:W-:Y:S01]  /*68d0*/  STS [R2+0xf480], R94 ;  /* 0x00f4805e02007388 */ /* 0x000fe20000000800 */
[----:B------:R-:W-:Y:S01]  /*68e0*/  F2FP.PACK_AB R152, R153, R152 ;  /* 0x000000989998723e */ /* 0x000fe200000000ff */
[----:B------:R-:W-:Y:S01]  /*68f0*/  UIMAD UR4, UR10, UR5, UR4 ;  /* 0x000000050a0472a4 */ /* 0x000fe2000f8e0204 */
[----:B------:R-:W-:Y:S01]  /*6900*/  F2FP.PACK_AB R154, R155, R154 ;  /* 0x0000009a9b9a723e */ /* 0x000fe200000000ff */
[----:B------:R-:W-:Y:S01]  /*6910*/  STS [R0+0x80], R34 ;  /* 0x0000802200007388 */ /* 0x000fe20000000800 */
[----:B------:R-:W-:Y:S01]  /*6920*/  LOP3.LUT R35, R4, R35, RZ, 0x3c, !PT ;  /* 0x0000002304237212 */ /* 0x000fe200078e3cff */
[----:B------:R-:W-:Y:S01]  /*6930*/  BSSY B0, `(.L_x_564) ;  /* 0x0000050000007945 */ /* 0x000fe20003800000 */
[----:B------:R-:W-:Y:S01]  /*6940*/  F2FP.PACK_AB R5, R157, R156 ;  /* 0x0000009c9d05723e */ /* 0x000fe200000000ff */
[----:B------:R-:W-:Y:S01]  /*6950*/  STS [R0+0x480], R33 ;  /* 0x0004802100007388 */ /* 0x000fe20000000800 */
[----:B------:R-:W-:-:S02]  /*6960*/  F2FP.PACK_AB R4, R159, R158 ;  /* 0x0000009e9f04723e */ /* 0x000fc400000000ff */
[----:B------:R-:W-:Y:S01]  /*6970*/  LOP3.LUT R7, R35, 0x7ffff000, R7, 0xf8, !PT ;  /* 0x7ffff00023077812 */ /* 0x000fe200078ef807 */
        /* <DEDUP_REMOVED lines=23> */
[----:B------:R-:W-:Y:S04]  /*6af0*/  STS [R0+0x6480], R150 ;  /* 0x0064809600007388 */ /* 0x000fe80000000800 */
[----:B------:R-:W-:Y:S04]  /*6b00*/  STS [R2+0x6080], R10 ;  /* 0x0060800a02007388 */ /* 0x000fe80000000800 */
[----:B------:R2:W-:Y:S04]  /*6b10*/  STS [R2+0x6480], R9 ;  /* 0x0064800902007388 */ /* 0x0005e80000000800 */
[----:B------:R-:W-:Y:S04]  /*6b20*/  STS [R0+0x7080], R152 ;  /* 0x0070809800007388 */ /* 0x000fe80000000800 */
[----:B------:R3:W-:Y:S04]  /*6b30*/  STS [R0+0x7480], R154 ;  /* 0x0074809a00007388 */ /* 0x0007e80000000800 */
[----:B------:R4:W-:Y:S04]  /*6b40*/  STS [R2+0x7080], R5 ;  /* 0x0070800502007388 */ /* 0x0009e80000000800 */
[----:B------:R5:W-:Y:S04]  /*6b50*/  STS [R2+0x7480], R4 ;  /* 0x0074800402007388 */ /* 0x000be80000000800 */
[----:B-1----:R-:W1:Y:S04]  /*6b60*/  S2R R12, SR_CTAID.X ;  /* 0x00000000000c7919 */ /* 0x002e680000002500 */
[----:B------:R-:W5:Y:S01]  /*6b70*/  S2R R21, SR_CTAID.Y ;  /* 0x0000000000157919 */ /* 0x000f620000002600 */
[----:B--2---:R-:W-:Y:S01]  /*6b80*/  SHF.R.S32.HI R9, RZ, 0x1f, R8 ;  /* 0x0000001fff097819 */ /* 0x004fe20000011408 */
[----:B---3--:R-:W-:-:S02]  /*6b90*/  IMAD.SHL.U32 R0, R7, 0x2, RZ ;  /* 0x0000000207007824 */ /* 0x008fc400078e00ff */
[----:B------:R-:W-:Y:S01]  /*6ba0*/  BAR.SYNC.DEFER_BLOCKING 0x1, 0x100 ;  /* 0x0044000000007b1d */ /* 0x000fe20000010000 */
[----:B------:R-:W-:Y:S01]  /*6bb0*/  SHF.R.S32.HI R7, RZ, 0x1f, R6 ;  /* 0x0000001fff077819 */ /* 0x000fe20000011406 */
[----:B----4-:R-:W-:-:S04]  /*6bc0*/  IMAD.MOV.U32 R5, RZ, RZ, -0x40 ;  /* 0xffffffc0ff057424 */ /* 0x010fc800078e00ff */
[----:B-1----:R-:W-:Y:S01]  /*6bd0*/  IMAD R5, R12, R5, c[0x0][0x2f0] ;  /* 0x0000bc000c057624 */ /* 0x002fe200078e0205 */
[----:B-----5:R-:W-:Y:S01]  /*6be0*/  SHF.R.S32.HI R22, RZ, 0x1f, R21 ;  /* 0x0000001fff167819 */ /* 0x020fe20000011415 */
[----:B------:R-:W-:-:S03]  /*6bf0*/  IMAD.WIDE.U32 R2, R21, c[0x0][0x338], R6 ;  /* 0x0000ce0015027a25 */ /* 0x000fc600078e0006 */
[----:B------:R-:W-:Y:S01]  /*6c00*/  IMNMX R20, R5, 0x40, PT ;  /* 0x0000004005147817 */ /* 0x000fe20003800200 */
[----:B------:R-:W-:-:S03]  /*6c10*/  IMAD R4, R22, c[0x0][0x338], RZ ;  /* 0x0000ce0016047a24 */ /* 0x000fc600078e02ff */
[----:B------:R-:W-:Y:S01]  /*6c20*/  ISETP.GE.AND P2, PT, R8, R20, PT ;  /* 0x000000140800720c */ /* 0x000fe20003f46270 */
[----:B------:R-:W-:Y:S01]  /*6c30*/  IMAD R4, R21, c[0x0][0x33c], R4 ;  /* 0x0000cf0015047a24 */ /* 0x000fe200078e0204 */
[----:B------:R1:W2:Y:S02]  /*6c40*/  LDS.128 R24, [R0+0x8480] ;  /* 0x0084800000187984 */ /* 0x0002a40000000c00 */
[----:B------:R-:W-:Y:S01]  /*6c50*/  ISETP.GE.OR P0, PT, R6, c[0x0][0x324], P2 ;  /* 0x0000c90006007a0c */ /* 0x000fe20001706670 */
[----:B------:R-:W-:Y:S01]  /*6c60*/  IMAD.IADD R3, R3, 0x1, R4 ;  /* 0x0000000103037824 */ /* 0x000fe200078e0204 */
[----:B------:R1:W3:Y:S01]  /*6c70*/  LDS.128 R28, [R0+0x8880] ;  /* 0x00888000001c7984 */ /* 0x0002e20000000c00 */
[----:B------:R-:W-:-:S03]  /*6c80*/  IMAD.U32 R4, RZ, RZ, UR10 ;  /* 0x0000000aff047e24 */ /* 0x000fc6000f8e00ff */
[----:B------:R1:W4:Y:S01]  /*6c90*/  LDS.128 R32, [R0+0x8c80] ;  /* 0x008c800000207984 */ /* 0x0003220000000c00 */
[----:B------:R-:W-:-:S03]  /*6ca0*/  IMAD.WIDE.U32 R10, R4, c[0x0][0x340], R2 ;  /* 0x0000d000040a7a25 */ /* 0x000fc600078e0002 */
[----:B------:R1:W1:Y:S01]  /*6cb0*/  LDS.128 R36, [R0+0x9080] ;  /* 0x0090800000247984 */ /* 0x0002620000000c00 */
[----:B------:R-:W-:Y:S01]  /*6cc0*/  IMAD.WIDE R4, R12, 0x40, R8 ;  /* 0x000000400c047825 */ /* 0x000fe200078e0208 */
[----:B------:R-:W-:Y:S02]  /*6cd0*/  IADD3 R3, R11, UR4, RZ ;  /* 0x000000040b037c10 */ /* 0x000fe4000fffe0ff */
        /* <DEDUP_REMOVED lines=21> */
.L_x_565:
[----:B--234-:R-:W-:Y:S05]  /*6e30*/  BSYNC B0 ;  /* 0x0000000000007941 */ /* 0x01cfea0003800000 */
.L_x_564:
        /* <DEDUP_REMOVED lines=17> */
.L_x_567:
[----:B------:R-:W-:Y:S05]  /*6f50*/  BSYNC B0 ;  /* 0x0000000000007941 */ /* 0x000fea0003800000 */
.L_x_566:
        /* <DEDUP_REMOVED lines=17> */
.L_x_569:
[----:B------:R-:W-:Y:S05]  /*7070*/  BSYNC B0 ;  /* 0x0000000000007941 */ /* 0x000fea0003800000 */
.L_x_568:
        /* <DEDUP_REMOVED lines=16> */
.L_x_571:
[----:B------:R-:W-:Y:S05]  /*7180*/  BSYNC B0 ;  /* 0x0000000000007941 */ /* 0x000fea0003800000 */
.L_x_570:
        /* <DEDUP_REMOVED lines=16> */
.L_x_573:
[----:B------:R-:W-:Y:S05]  /*7290*/  BSYNC B0 ;  /* 0x0000000000007941 */ /* 0x000fea0003800000 */
.L_x_572:
        /* <DEDUP_REMOVED lines=16> */
.L_x_575:
[----:B------:R-:W-:Y:S05]  /*73a0*/  BSYNC B0 ;  /* 0x0000000000007941 */ /* 0x000fea0003800000 */
.L_x_574:
        /* <DEDUP_REMOVED lines=16> */
.L_x_577:
[----:B------:R-:W-:Y:S05]  /*74b0*/  BSYNC B0 ;  /* 0x0000000000007941 */ /* 0x000fea0003800000 */
.L_x_576:
        /* <DEDUP_REMOVED lines=15> */
.L_x_579:
[----:B------:R-:W-:Y:S05]  /*75b0*/  BSYNC B0 ;  /* 0x0000000000007941 */ /* 0x000fea0003800000 */
.L_x_578:
[----:B------:R-:W-:Y:S01]  /*75c0*/  IMAD R0, R22, c[0x0][0x308], RZ ;  /* 0x0000c20016007a24 */ /* 0x000fe200078e02ff */
[----:B------:R-:W-:Y:S01]  /*75d0*/  ULDC.64 UR4, c[0x0][0x310] ;  /* 0x0000c40000047ab9 */ /* 0x000fe20000000a00 */
[C---:B--2---:R-:W-:Y:S01]  /*75e0*/  IMAD.WIDE.U32 R2, R21.reuse, c[0x0][0x308], R6 ;  /* 0x0000c20015027a25 */ /* 0x044fe200078e0006 */
[----:B------:R-:W-:Y:S01]  /*75f0*/  ISETP.GE.OR P0, PT, R6, c[0x0][0x2f4], P2 ;  /* 0x0000bd0006007a0c */ /* 0x000fe20001706670 */
[----:B------:R-:W-:Y:S01]  /*7600*/  UIMAD UR4, UR6, UR4, URZ ;  /* 0x00000004060472a4 */ /* 0x000fe2000f8e023f */
[----:B------:R-:W-:Y:S01]  /*7610*/  BSSY B0, `(.L_x_580) ;  /* 0x0000010000007945 */ /* 0x000fe20003800000 */
[----:B------:R-:W-:Y:S02]  /*7620*/  IMAD R0, R21, c[0x0][0x30c], R0 ;  /* 0x0000c30015007a24 */ /* 0x000fe400078e0200 */
[----:B------:R-:W-:-:S03]  /*7630*/  UIMAD UR4, UR10, UR5, UR4 ;  /* 0x000000050a0472a4 */ /* 0x000fc6000f8e0204 */
[----:B------:R-:W-:Y:S02]  /*7640*/  IADD3 R3, R3, R0, RZ ;  /* 0x0000000003037210 */ /* 0x000fe40007ffe0ff */
        /* <DEDUP_REMOVED lines=12> */
.L_x_581:
[----:B------:R-:W-:Y:S05]  /*7710*/  BSYNC B0 ;  /* 0x0000000000007941 */ /* 0x000fea0003800000 */
.L_x_580:
        /* <DEDUP_REMOVED lines=15> */
.L_x_583:
[----:B------:R-:W-:Y:S05]  /*7810*/  BSYNC B0 ;  /* 0x0000000000007941 */ /* 0x000fea0003800000 */
.L_x_582:
        /* <DEDUP_REMOVED lines=15> */
.L_x_585:
[----:B------:R-:W-:Y:S05]  /*7910*/  BSYNC B0 ;  /* 0x0000000000007941 */ /* 0x000fea0003800000 */
.L_x_584:
        /* <DEDUP_REMOVED lines=14> */
.L_x_587:
[----:B------:R-:W-:Y:S05]  /*7a00*/  BSYNC B0 ;  /* 0x0000000000007941 */ /* 0x000fea0003800000 */
.L_x_586:
        /* <DEDUP_REMOVED lines=14> */
.L_x_589:
[----:B------:R-:W-:Y:S05]  /*7af0*/  BSYNC B0 ;  /* 0x0000000000007941 */ /* 0x000fea0003800000 */
.L_x_588:
        /* <DEDUP_REMOVED lines=14> */
.L_x_591:
[----:B------:R-:W-:Y:S05]  /*7be0*/  BSYNC B0 ;  /* 0x0000000000007941 */ /* 0x000fea0003800000 */
.L_x_590:
        /* <DEDUP_REMOVED lines=14> */
.L_x_593:
[----:B------:R-:W-:Y:S05]  /*7cd0*/  BSYNC B0 ;  /* 0x0000000000007941 */ /* 0x000fea0003800000 */
.L_x_592:
[----:B------:R-:W-:-:S13]  /*7ce0*/  ISETP.GE.OR P0, PT, R6, c[0x0][0x2f4], P1 ;  /* 0x0000bd0006007a0c */ /* 0x000fda0000f06670 */
[----:B------:R-:W-:Y:S05]  /*7cf0*/  @P0 EXIT ;  /* 0x000000000000094d */ /* 0x000fea0003800000 */
[----:B------:R-:W-:Y:S02]  /*7d00*/  IADD3 R6, P0, R4, 0x38, RZ ;  /* 0x0000003804067810 */ /* 0x000fe40007f1e0ff */
[----:B------:R-:W-:Y:S02]  /*7d10*/  MOV R2, R8 ;  /* 0x0000000800027202 */ /* 0x000fe40000000f00 */
[----:B------:R-:W-:-:S03]  /*7d20*/  IADD3.X R0, RZ, R5, RZ, P0, !PT ;  /* 0x00000005ff007210 */ /* 0x000fc600007fe4ff */
[----:B------:R-:W-:-:S04]  /*7d30*/  IMAD.WIDE.U32 R4, R6, c[0x0][0x300], R2 ;  /* 0x0000c00006047a25 */ /* 0x000fc800078e0002 */
[----:B------:R-:W-:Y:S01]  /*7d40*/  IMAD R0, R0, c[0x0][0x300], RZ ;  /* 0x0000c00000007a24 */ /* 0x000fe200078e02ff */
[----:B------:R-:W-:-:S03]  /*7d50*/  LEA R2, P0, R4, c[0x0][0x2e8], 0x1 ;  /* 0x0000ba0004027a11 */ /* 0x000fc600078008ff */
[----:B------:R-:W-:-:S05]  /*7d60*/  IMAD R0, R6, c[0x0][0x304], R0 ;  /* 0x0000c10006007a24 */ /* 0x000fca00078e0200 */
[----:B------:R-:W-:-:S04]  /*7d70*/  IADD3 R0, R5, R0, RZ ;  /* 0x0000000005007210 */ /* 0x000fc80007ffe0ff */
[----:B------:R-:W-:-:S05]  /*7d80*/  LEA.HI.X R3, R4, c[0x0][0x2ec], R0, 0x1, P0 ;  /* 0x0000bb0004037a11 */ /* 0x000fca00000f0c00 */
[----:B------:R-:W-:Y:S01]  /*7d90*/  STG.E.128 [R2.64], R80 ;  /* 0x0000005002007986 */ /* 0x000fe2000c101d0e */
[----:B------:R-:W-:Y:S05]  /*7da0*/  EXIT ;  /* 0x000000000000794d */ /* 0x000fea0003800000 */
.L_x_594:
        /* <DEDUP_REMOVED lines=13> */
.L_x_1161:


//--------------------- .text._ZN7cutlass13device_kernelIN5flash19enable_sm80_to_sm89INS1_16FlashAttnBwdSm80INS1_25CollectiveMainloopBwdSm80ILi1ELi1EN4cute5tupleIJNS5_1CILi64EEES8_NS7_ILi256EEEEEENS_6half_tEfNS_4arch4Sm80ELb0ELb0ELb1ELb0ELb0ELb0ELb0ELb0ELi2ELi4ELi2ELi2ELb0EEENS1_24CollectiveEpilogueBwdGQAISA_fSD_Li256ELb0ELb0EEENS1_19SingleTileSchedulerILb0ELb0ELb0ELi64EEEEEEEEEvNT_6ParamsE --------------------------
	.section	.text._ZN7cutlass13device_kernelIN5flash19enable_sm80_to_sm89INS1_16FlashAttnBwdSm80INS1_25CollectiveMainloopBwdSm80ILi1ELi1EN4cute5tupleIJNS5_1CILi64EEES8_NS7_ILi256EEEEEENS_6half_tEfNS_4arch4Sm80ELb0ELb0ELb1ELb0ELb0ELb0ELb0ELb0ELi2ELi4ELi2ELi2ELb0EEENS1_24CollectiveEpilogueBwdGQAISA_fSD_Li256ELb0ELb0EEENS1_19SingleTileSchedulerILb0ELb0ELb0ELi64EEEEEEEEEvNT_6ParamsE,"ax",@progbits
	.sectioninfo	@"SHI_REGISTERS=255"
	.align	128
.text._ZN7cutlass13device_kernelIN5flash19enable_sm80_to_sm89INS1_16FlashAttnBwdSm80INS1_25CollectiveMainloopBwdSm80ILi1ELi1EN4cute5tupleIJNS5_1CILi64EEES8_NS7_ILi256EEEEEENS_6half_tEfNS_4arch4Sm80ELb0ELb0ELb1ELb0ELb0ELb0ELb0ELb0ELi2ELi4ELi2ELi2ELb0EEENS1_24CollectiveEpilogueBwdGQAISA_fSD_Li256ELb0ELb0EEENS1_19SingleTileSchedulerILb0ELb0ELb0ELi64EEEEEEEEEvNT_6ParamsE:
        .type           _ZN7cutlass13device_kernelIN5flash19enable_sm80_to_sm89INS1_16FlashAttnBwdSm80INS1_25CollectiveMainloopBwdSm80ILi1ELi1EN4cute5tupleIJNS5_1CILi64EEES8_NS7_ILi256EEEEEENS_6half_tEfNS_4arch4Sm80ELb0ELb0ELb1ELb0ELb0ELb0ELb0ELb0ELi2ELi4ELi2ELi2ELb0EEENS1_24CollectiveEpilogueBwdGQAISA_fSD_Li256ELb0ELb0EEENS1_19SingleTileSchedulerILb0ELb0ELb0ELi64EEEEEEEEEvNT_6ParamsE,@function
        .size           _ZN7cutlass13device_kernelIN5flash19enable_sm80_to_sm89INS1_16FlashAttnBwdSm80INS1_25CollectiveMainloopBwdSm80ILi1ELi1EN4cute5tupleIJNS5_1CILi64EEES8_NS7_ILi256EEEEEENS_6half_tEfNS_4arch4Sm80ELb0ELb0ELb1ELb0ELb0ELb0ELb0ELb0ELi2ELi4ELi2ELi2ELb0EEENS1_24CollectiveEpilogueBwdGQAISA_fSD_Li256ELb0ELb0EEENS1_19SingleTileSchedulerILb0ELb0ELb0ELi64EEEEEEEEEvNT_6ParamsE,(.L_x_1162 - _ZN7cutlass13device_kernelIN5flash19enable_sm80_to_sm89INS1_16FlashAttnBwdSm80INS1_25CollectiveMainloopBwdSm80ILi1ELi1EN4cute5tupleIJNS5_1CILi64EEES8_NS7_ILi256EEEEEENS_6half_tEfNS_4arch4Sm80ELb0ELb0ELb1ELb0ELb0ELb0ELb0ELb0ELi2ELi4ELi2ELi2ELb0EEENS1_24CollectiveEpilogueBwdGQAISA_fSD_Li256ELb0ELb0EEENS1_19SingleTileSchedulerILb0ELb0ELb0ELi64EEEEEEEEEvNT_6ParamsE)
        .other          _ZN7cutlass13device_kernelIN5flash19enable_sm80_to_sm89INS1_16FlashAttnBwdSm80INS1_25CollectiveMainloopBwdSm80ILi1ELi1EN4cute5tupleIJNS5_1CILi64EEES8_NS7_ILi256EEEEEENS_6half_tEfNS_4arch4Sm80ELb0ELb0ELb1ELb0ELb0ELb0ELb0ELb0ELi2ELi4ELi2ELi2ELb0EEENS1_24CollectiveEpilogueBwdGQAISA_fSD_Li256ELb0ELb0EEENS1_19SingleTileSchedulerILb0ELb0ELb0ELi64EEEEEEEEEvNT_6ParamsE,@"STO_CUDA_ENTRY STV_DEFAULT"
_ZN7cutlass13device_kernelIN5flash19enable_sm80_to_sm89INS1_16FlashAttnBwdSm80INS1_25CollectiveMainloopBwdSm80ILi1ELi1EN4cute5tupleIJNS5_1CILi64EEES8_NS7_ILi256EEEEEENS_6half_tEfNS_4arch4Sm80ELb0ELb0ELb1ELb0ELb0ELb0ELb0ELb0ELi2ELi4ELi2ELi2ELb0EEENS1_24CollectiveEpilogueBwdGQAISA_fSD_Li256ELb0ELb0EEENS1_19SingleTileSchedulerILb0ELb0ELb0ELi64EEEEEEEEEvNT_6ParamsE:
        /* <DEDUP_REMOVED lines=8> */
[----:B------:R-:W-:Y:S01]  /*0080*/  IMAD.MOV.U32 R25, RZ, RZ, R3 ;  /* 0x000000ffff197224 */ /* 0x000fe200078e0003 */
[----:B------:R-:W2:Y:S01]  /*0090*/  S2R R18, SR_CTAID.Y ;  /* 0x0000000000127919 */ /* 0x000ea20000002600 */
[----:B------:R-:W-:Y:S01]  /*00a0*/  ULDC.64 UR4, c[0x0][0x1e8] ;  /* 0x00007a0000047ab9 */ /* 0x000fe20000000a00 */
[----:B------:R-:W-:Y:S01]  /*00b0*/  ISETP.NE.AND P0, PT, R0, 0x1, PT ;  /* 0x000000010000780c */ /* 0x000fe20003f05270 */
[----:B------:R-:W-:Y:S01]  /*00c0*/  UIMAD UR4, UR11, UR4, URZ ;  /* 0x000000040b0472a4 */ /* 0x000fe2000f8e023f */
[----:B------:R-:W3:Y:S01]  /*00d0*/  S2R R10, SR_CTAID.X ;  /* 0x00000000000a7919 */ /* 0x000ee20000002500 */
[----:B------:R-:W-:Y:S01]  /*00e0*/  IMAD.MOV.U32 R22, RZ, RZ, -0x40 ;  /* 0xffffffc0ff167424 */ /* 0x000fe200078e00ff */
[----:B------:R-:W-:Y:S01]  /*00f0*/  ULDC.64 UR14, c[0x0][0x118] ;  /* 0x00004600000e7ab9 */ /* 0x000fe20000000a00 */
[----:B------:R-:W-:Y:S01]  /*0100*/  IMAD.U32 R13, RZ, RZ, UR10 ;  /* 0x0000000aff0d7e24 */ /* 0x000fe2000f8e00ff */
[----:B------:R-:W-:Y:S01]  /*0110*/  UIMAD UR6, UR10, UR5, UR4 ;  /* 0x000000050a0672a4 */ /* 0x000fe2000f8e0204 */
[----:B------:R-:W-:Y:S01]  /*0120*/  IMAD.MOV.U32 R17, RZ, RZ, c[0x0][0x1dc] ;  /* 0x00007700ff117624 */ /* 0x000fe200078e00ff */
[----:B------:R-:W-:Y:S01]  /*0130*/  UMOV UR16, 0x6 ;  /* 0x0000000600107882 */ /* 0x000fe20000000000 */
[----:B------:R-:W-:Y:S01]  /*0140*/  CS2R R158, SRZ ;  /* 0x00000000009e7805 */ /* 0x000fe2000001ff00 */
[----:B------:R-:W-:Y:S01]  /*0150*/  ULDC.64 UR4, c[0x0][0x1b8] ;  /* 0x00006e0000047ab9 */ /* 0x000fe20000000a00 */
[----:B------:R-:W-:Y:S01]  /*0160*/  CS2R R156, SRZ ;  /* 0x00000000009c7805 */ /* 0x000fe2000001ff00 */
[----:B------:R-:W-:Y:S01]  /*0170*/  UIMAD UR4, UR11, UR4, URZ ;  /* 0x000000040b0472a4 */ /* 0x000fe2000f8e023f */
[----:B------:R-:W-:Y:S01]  /*0180*/  CS2R R162, SRZ ;  /* 0x0000000000a27805 */ /* 0x000fe2000001ff00 */
[----:B------:R-:W-:Y:S01]  /*0190*/  ULDC UR20, c[0x0][0x168] ;  /* 0x00005a0000147ab9 */ /* 0x000fe20000000800 */
[----:B------:R-:W-:Y:S01]  /*01a0*/  CS2R R160, SRZ ;  /* 0x0000000000a07805 */ /* 0x000fe2000001ff00 */
[----:B------:R-:W-:Y:S01]  /*01b0*/  UIMAD UR4, UR10, UR5, UR4 ;  /* 0x000000050a0472a4 */ /* 0x000fe2000f8e0204 */
[----:B------:R-:W-:Y:S01]  /*01c0*/  CS2R R154, SRZ ;  /* 0x00000000009a7805 */ /* 0x000fe2000001ff00 */
[--C-:B-1----:R-:W-:Y:S01]  /*01d0*/  IMAD.MOV.U32 R24, RZ, RZ, R2.reuse ;  /* 0x000000ffff187224 */ /* 0x102fe200078e0002 */
[----:B------:R1:W-:Y:S01]  /*01e0*/  STL [R1], R2 ;  /* 0x0000000201007387 */ /* 0x0003e20000100800 */
[----:B------:R-:W-:Y:S01]  /*01f0*/  IMAD.MOV.U32 R24, RZ, RZ, R2 ;  /* 0x000000ffff187224 */ /* 0x000fe200078e0002 */
[----:B------:R-:W-:Y:S01]  /*0200*/  UISETP.GE.AND UP0, UPT, UR20, 0x1, UPT ;  /* 0x000000011400788c */ /* 0x000fe2000bf06270 */
[----:B--2---:R-:W-:Y:S01]  /*0210*/  @P0 IMAD.HI.U32 R3, R18, c[0x0][0x24c], RZ ;  /* 0x0000930012030a27 */ /* 0x004fe200078e00ff */
[----:B------:R-:W-:Y:S01]  /*0220*/  SHF.R.S32.HI R23, RZ, 0x1f, R18 ;  /* 0x0000001fff177819 */ /* 0x000fe20000011412 */
[----:B------:R-:W-:Y:S01]  /*0230*/  CS2R R152, SRZ ;  /* 0x0000000000987805 */ /* 0x000fe2000001ff00 */
[----:B------:R-:W-:Y:S01]  /*0240*/  SHF.R.S32.HI R19, RZ, 0x1f, R24 ;  /* 0x0000001fff137819 */ /* 0x000fe20000011418 */
[----:B------:R-:W-:Y:S01]  /*0250*/  IMAD.MOV.U32 R0, RZ, RZ, R18 ;  /* 0x000000ffff007224 */ /* 0x000fe200078e0012 */
[----:B------:R-:W-:Y:S01]  /*0260*/  @P0 SHF.R.U32.HI R0, RZ, c[0x0][0x250], R3 ;  /* 0x00009400ff000a19 */ /* 0x000fe20000011603 */
[----:B---3--:R-:W-:Y:S01]  /*0270*/  IMAD R22, R10, R22, c[0x0][0x198] ;  /* 0x000066000a167624 */ /* 0x008fe200078e0216 */
[----:B------:R-:W-:Y:S01]  /*0280*/  CS2R R150, SRZ ;  /* 0x0000000000967805 */ /* 0x000fe2000001ff00 */
[----:B------:R-:W-:Y:S01]  /*0290*/  IMAD.SHL.U32 R30, R24, 0x4, RZ ;  /* 0x00000004181e7824 */ /* 0x000fe200078e00ff */
[----:B------:R-:W-:Y:S01]  /*02a0*/  CS2R R148, SRZ ;  /* 0x0000000000947805 */ /* 0x000fe2000001ff00 */
[----:B------:R-:W-:Y:S01]  /*02b0*/  CS2R R142, SRZ ;  /* 0x00000000008e7805 */ /* 0x000fe2000001ff00 */
[----:B------:R-:W-:Y:S01]  /*02c0*/  CS2R R140, SRZ ;  /* 0x00000000008c7805 */ /* 0x000fe2000001ff00 */
[----:B------:R-:W-:Y:S01]  /*02d0*/  CS2R R146, SRZ ;  /* 0x0000000000927805 */ /* 0x000fe2000001ff00 */
[----:B------:R-:W-:Y:S01]  /*02e0*/  SHF.R.S32.HI R31, RZ, 0x1f, R30 ;  /* 0x0000001fff1f7819 */ /* 0x000fe2000001141e */
        /* <DEDUP_REMOVED lines=8> */
[----:B-1----:R-:W-:Y:S01]  /*0370*/  LEA.HI R2, R19, R24, RZ, 0x3 ;  /* 0x0000001813027211 */ /* 0x002fe200078f18ff */
[----:B------:R-:W-:Y:S01]  /*0380*/  CS2R R128, SRZ ;  /* 0x0000000000807805 */ /* 0x000fe2000001ff00 */
[----:B------:R-:W-:Y:S01]  /*0390*/  CS2R R122, SRZ ;  /* 0x00000000007a7805 */ /* 0x000fe2000001ff00 */
[----:B------:R-:W-:Y:S01]  /*03a0*/  CS2R R120, SRZ ;  /* 0x0000000000787805 */ /* 0x000fe2000001ff00 */
[----:B------:R-:W-:Y:S01]  /*03b0*/  SHF.R.S32.HI R26, RZ, 0x3, R2 ;  /* 0x00000003ff1a7819 */ /* 0x000fe20000011402 */
[----:B------:R-:W-:Y:S01]  /*03c0*/  CS2R R118, SRZ ;  /* 0x0000000000767805 */ /* 0x000fe2000001ff00 */
[----:B------:R-:W-:Y:S01]  /*03d0*/  LOP3.LUT R2, R2, 0xfffffff8, RZ, 0xc0, !PT ;  /* 0xfffffff802027812 */ /* 0x000fe200078ec0ff */
[----:B------:R-:W-:Y:S01]  /*03e0*/  CS2R R116, SRZ ;  /* 0x0000000000747805 */ /* 0x000fe2000001ff00 */
[----:B------:R-:W-:Y:S01]  /*03f0*/  SHF.R.S32.HI R27, RZ, 0x1f, R26 ;  /* 0x0000001fff1b7819 */ /* 0x000fe2000001141a */
[----:B------:R-:W-:Y:S01]  /*0400*/  IMAD.SHL.U32 R3, R26, 0x40, RZ ;  /* 0x000000401a037824 */ /* 0x000fe200078e00ff */
[----:B------:R-:W-:Y:S01]  /*0410*/  CS2R R110, SRZ ;  /* 0x00000000006e7805 */ /* 0x000fe2000001ff00 */
[----:B------:R-:W-:Y:S01]  /*0420*/  IMAD.IADD R20, R24, 0x1, -R2 ;  /* 0x0000000118147824 */ /* 0x000fe200078e0a02 */
[----:B------:R-:W-:Y:S01]  /*0430*/  SHF.R.S32.HI R2, RZ, 0x1f, R0 ;  /* 0x0000001fff027819 */ /* 0x000fe20000011400 */
[----:B------:R-:W-:Y:S01]  /*0440*/  IMAD.WIDE R10, R10, 0x40, R26 ;  /* 0x000000400a0a7825 */ /* 0x000fe200078e021a */
[----:B------:R1:W-:Y:S01]  /*0450*/  STL.64 [R1+0x8], R26 ;  /* 0x0000081a01007387 */ /* 0x0003e20000100a00 */
[----:B------:R-:W-:Y:S01]  /*0460*/  CS2R R108, SRZ ;  /* 0x00000000006c7805 */ /* 0x000fe2000001ff00 */
[----:B------:R-:W-:Y:S01]  /*0470*/  CS2R R114, SRZ ;  /* 0x0000000000727805 */ /* 0x000fe2000001ff00 */
[----:B------:R-:W-:Y:S01]  /*0480*/  IMAD.SHL.U32 R14, R20, 0x8, RZ ;  /* 0x00000008140e7824 */ /* 0x000fe200078e00ff */
[----:B------:R-:W-:Y:S01]  /*0490*/  CS2R R112, SRZ ;  /* 0x0000000000707805 */ /* 0x000fe2000001ff00 */
[C---:B------:R-:W-:Y:S01]  /*04a0*/  IMAD R4, R2.reuse, c[0x0][0x1e0], RZ ;  /* 0x0000780002047a24 */ /* 0x040fe200078e02ff */
[----:B------:R-:W-:Y:S01]  /*04b0*/  CS2R R106, SRZ ;  /* 0x00000000006a7805 */ /* 0x000fe2000001ff00 */
[----:B------:R-:W-:Y:S01]  /*04c0*/  IMAD R6, R2, c[0x0][0x1b0], RZ ;  /* 0x00006c0002067a24 */ /* 0x000fe200078e02ff */
[----:B------:R-:W-:Y:S01]  /*04d0*/  SHF.R.S32.HI R15, RZ, 0x1f, R14 ;  /* 0x0000001fff0f7819 */ /* 0x000fe2000001140e */
[C---:B------:R-:W-:Y:S01]  /*04e0*/  IMAD R7, R0.reuse, c[0x0][0x1e4], R4 ;  /* 0x0000790000077a24 */ /* 0x040fe200078e0204 */
[----:B------:R-:W-:Y:S01]  /*04f0*/  LOP3.LUT R2, R3, 0x1c0, RZ, 0xc0, !PT ;  /* 0x000001c003027812 */ /* 0x000fe200078ec0ff */
[----:B------:R-:W-:Y:S01]  /*0500*/  IMAD R6, R0, c[0x0][0x1b4], R6 ;  /* 0x00006d0000067a24 */ /* 0x000fe200078e0206 */
[----:B------:R-:W-:Y:S01]  /*0510*/  ISETP.GE.AND P6, PT, R14, c[0x0][0x1cc], PT ;  /* 0x000073000e007a0c */ /* 0x000fe20003fc6270 */
[--C-:B------:R-:W-:Y:S01]  /*0520*/  IMAD.WIDE.U32 R4, R0, c[0x0][0x1e0], R14.reuse ;  /* 0x0000780000047a25 */ /* 0x100fe200078e000e */
[----:B------:R-:W-:Y:S01]  /*0530*/  LOP3.LUT R9, R2, 0x38, R14, 0xf8, !PT ;  /* 0x0000003802097812 */ /* 0x000fe200078ef80e */
[----:B------:R-:W-:Y:S01]  /*0540*/  CS2R R104, SRZ ;  /* 0x0000000000687805 */ /* 0x000fe2000001ff00 */
[----:B------:R-:W-:Y:S01]  /*0550*/  SHF.R.U32.HI R8, RZ, 0x3, R2 ;  /* 0x00000003ff087819 */ /* 0x000fe20000011602 */
[----:B------:R-:W-:Y:S01]  /*0560*/  IMAD.WIDE.U32 R2, R0, c[0x0][0x1b0], R14 ;  /* 0x00006c0000027a25 */ /* 0x000fe200078e000e */
[----:B------:R-:W-:Y:S01]  /*0570*/  CS2R R102, SRZ ;  /* 0x0000000000667805 */ /* 0x000fe2000001ff00 */
[----:B------:R-:W-:Y:S01]  /*0580*/  CS2R R100, SRZ ;  /* 0x0000000000647805 */ /* 0x000fe2000001ff00 */
[----:B------:R-:W-:Y:S01]  /*0590*/  LOP3.LUT R16, R9, R8, RZ, 0x3c, !PT ;  /* 0x0000000809107212 */ /* 0x000fe200078e3cff */
[----:B------:R-:W-:Y:S01]  /*05a0*/  IMAD.IADD R5, R5, 0x1, R7 ;  /* 0x0000000105057824 */ /* 0x000fe200078e0207 */
[----:B------:R-:W-:Y:S01]  /*05b0*/  CS2R R94, SRZ ;  /* 0x00000000005e7805 */ /* 0x000fe2000001ff00 */
[----:B------:R-:W-:Y:S01]  /*05c0*/  IMAD.U32 R0, RZ, RZ, UR10 ;  /* 0x0000000aff007e24 */ /* 0x000fe2000f8e00ff */
[----:B------:R-:W-:Y:S01]  /*05d0*/  CS2R R92, SRZ ;  /* 0x00000000005c7805 */ /* 0x000fe2000001ff00 */
[----:B------:R-:W-:Y:S01]  /*05e0*/  IMAD.IADD R3, R3, 0x1, R6 ;  /* 0x0000000103037824 */ /* 0x000fe200078e0206 */
[----:B------:R-:W-:Y:S01]  /*05f0*/  CS2R R98, SRZ ;  /* 0x0000000000627805 */ /* 0x000fe2000001ff00 */
[----:B------:R-:W-:Y:S01]  /*0600*/  IMAD.WIDE.U32 R4, R0, c[0x0][0x1e8], R4 ;  /* 0x00007a0000047a25 */ /* 0x000fe200078e0004 */
[----:B------:R-:W-:Y:S01]  /*0610*/  CS2R R96, SRZ ;  /* 0x0000000000607805 */ /* 0x000fe2000001ff00 */
[----:B------:R-:W-:Y:S01]  /*0620*/  CS2R R90, SRZ ;  /* 0x00000000005a7805 */ /* 0x000fe2000001ff00 */
[----:B------:R-:W-:Y:S01]  /*0630*/  CS2R R88, SRZ ;  /* 0x0000000000587805 */ /* 0x000fe2000001ff00 */
[----:B------:R-:W-:Y:S01]  /*0640*/  IMAD.U32 R6, RZ, RZ, UR10 ;  /* 0x0000000aff067e24 */ /* 0x000fe2000f8e00ff */
[----:B------:R-:W-:Y:S01]  /*0650*/  IADD3 R5, R5, UR6, RZ ;  /* 0x0000000605057c10 */ /* 0x000fe2000fffe0ff */
[----:B------:R-:W-:Y:S01]  /*0660*/  IMAD R0, R27, c[0x0][0x178], RZ ;  /* 0x00005e001b007a24 */ /* 0x000fe200078e02ff */
[----:B------:R-:W-:Y:S01]  /*0670*/  CS2R R86, SRZ ;  /* 0x0000000000567805 */ /* 0x000fe2000001ff00 */
[----:B------:R-:W-:Y:S01]  /*0680*/  IMAD.WIDE.U32 R2, R6, c[0x0][0x1b8], R2 ;  /* 0x00006e0006027a25 */ /* 0x000fe200078e0002 */
[----:B------:R-:W-:Y:S01]  /*0690*/  CS2R R84, SRZ ;  /* 0x0000000000547805 */ /* 0x000fe2000001ff00 */
[----:B------:R-:W-:Y:S01]  /*06a0*/  CS2R R78, SRZ ;  /* 0x00000000004e7805 */ /* 0x000fe2000001ff00 */
[----:B------:R-:W-:Y:S01]  /*06b0*/  CS2R R76, SRZ ;  /* 0x00000000004c7805 */ /* 0x000fe2000001ff00 */
[----:B------:R-:W-:Y:S01]  /*06c0*/  IMAD R6, R11, c[0x0][0x1d8], RZ ;  /* 0x000076000b067a24 */ /* 0x000fe200078e02ff */
[----:B------:R-:W-:Y:S01]  /*06d0*/  IADD3 R3, R3, UR4, RZ ;  /* 0x0000000403037c10 */ /* 0x000fe2000fffe0ff */
[C---:B------:R-:W-:Y:S01]  /*06e0*/  IMAD R0, R26.reuse, c[0x0][0x17c], R0 ;  /* 0x00005f001a007a24 */ /* 0x040fe200078e0200 */
[----:B------:R-:W-:Y:S01]  /*06f0*/  ULDC.64 UR4, c[0x0][0x188] ;  /* 0x0000620000047ab9 */ /* 0x000fe20000000a00 */
[----:B------:R-:W-:Y:S01]  /*0700*/  IMAD.WIDE.U32 R8, R26, c[0x0][0x178], R14 ;  /* 0x00005e001a087a25 */ /* 0x000fe200078e000e */
[----:B------:R-:W-:Y:S01]  /*0710*/  UIMAD UR4, UR11, UR4, URZ ;  /* 0x000000040b0472a4 */ /* 0x000fe2000f8e023f */
[----:B------:R-:W-:Y:S01]  /*0720*/  CS2R R82, SRZ ;  /* 0x0000000000527805 */ /* 0x000fe2000001ff00 */
[----:B------:R-:W-:Y:S01]  /*0730*/  CS2R R80, SRZ ;  /* 0x0000000000507805 */ /* 0x000fe2000001ff00 */
[C---:B------:R-:W-:Y:S01]  /*0740*/  IMAD R6, R10.reuse, c[0x0][0x1dc], R6 ;  /* 0x000077000a067a24 */ /* 0x040fe200078e0206 */
[----:B------:R-:W-:Y:S01]  /*0750*/  UIMAD UR5, UR10, UR5, UR4 ;  /* 0x000000050a0572a4 */ /* 0x000fe2000f8e0204 */
[----:B------:R-:W-:Y:S01]  /*0760*/  IMAD.WIDE.U32 R4, R10, c[0x0][0x1d8], R4 ;  /* 0x000076000a047a25 */ /* 0x000fe200078e0004 */
[----:B------:R-:W-:Y:S01]  /*0770*/  CS2R R74, SRZ ;  /* 0x00000000004a7805 */ /* 0x000fe2000001ff00 */
[----:B------:R-:W-:Y:S01]  /*0780*/  CS2R R72, SRZ ;  /* 0x0000000000487805 */ /* 0x000fe2000001ff00 */
[----:B------:R-:W-:Y:S01]  /*0790*/  CS2R R70, SRZ ;  /* 0x0000000000467805 */ /* 0x000fe2000001ff00 */
[----:B------:R-:W-:Y:S01]  /*07a0*/  IMAD.IADD R9, R9, 0x1, R0 ;  /* 0x0000000109097824 */ /* 0x000fe200078e0200 */
[----:B------:R-:W-:Y:S01]  /*07b0*/  CS2R R68, SRZ ;  /* 0x0000000000447805 */ /* 0x000fe2000001ff00 */
[----:B------:R-:W-:Y:S01]  /*07c0*/  IMAD R0, R23, c[0x0][0x180], RZ ;  /* 0x0000600017007a24 */ /* 0x000fe200078e02ff */
[----:B------:R-:W-:Y:S01]  /*07d0*/  CS2R R62, SRZ ;  /* 0x00000000003e7805 */ /* 0x000fe2000001ff00 */
[----:B------:R-:W-:Y:S01]  /*07e0*/  IMAD R7, R11, c[0x0][0x1a8], RZ ;  /* 0x00006a000b077a24 */ /* 0x000fe200078e02ff */
[----:B------:R-:W-:Y:S01]  /*07f0*/  CS2R R60, SRZ ;  /* 0x00000000003c7805 */ /* 0x000fe2000001ff00 */
[----:B------:R-:W-:Y:S01]  /*0800*/  IMAD.IADD R5, R5, 0x1, R6 ;  /* 0x0000000105057824 */ /* 0x000fe200078e0206 */
[----:B------:R-:W-:Y:S01]  /*0810*/  LEA R6, P0, R4, c[0x0][0x1c0], 0x1 ;  /* 0x0000700004067a11 */ /* 0x000fe200078008ff */
[----:B------:R-:W-:Y:S01]  /*0820*/  IMAD R0, R18, c[0x0][0x184], R0 ;  /* 0x0000610012007a24 */ /* 0x000fe200078e0200 */
[----:B------:R-:W-:Y:S01]  /*0830*/  CS2R R66, SRZ ;  /* 0x0000000000427805 */ /* 0x000fe2000001ff00 */
[----:B------:R-:W-:Y:S01]  /*0840*/  IMAD R12, R10, c[0x0][0x1ac], R7 ;  /* 0x00006b000a0c7a24 */ /* 0x000fe200078e0207 */
[----:B------:R-:W-:Y:S01]  /*0850*/  LEA.HI.X R7, R4, c[0x0][0x1c4], R5, 0x1, P0 ;  /* 0x0000710004077a11 */ /* 0x000fe200000f0c05 */
[----:B------:R-:W-:Y:S01]  /*0860*/  IMAD.WIDE.U32 R8, R18, c[0x0][0x180], R8 ;  /* 0x0000600012087a25 */ /* 0x000fe200078e0008 */
[----:B------:R-:W-:Y:S01]  /*0870*/  CS2R R64, SRZ ;  /* 0x0000000000407805 */ /* 0x000fe2000001ff00 */
[----:B------:R-:W-:Y:S01]  /*0880*/  CS2R R58, SRZ ;  /* 0x00000000003a7805 */ /* 0x000fe2000001ff00 */
[----:B------:R-:W-:Y:S01]  /*0890*/  CS2R R56, SRZ ;  /* 0x0000000000387805 */ /* 0x000fe2000001ff00 */
[----:B------:R-:W-:Y:S01]  /*08a0*/  IMAD.WIDE.U32 R10, R10, c[0x0][0x1a8], R2 ;  /* 0x00006a000a0a7a25 */ /* 0x000fe200078e0002 */
[----:B------:R-:W-:Y:S01]  /*08b0*/  CS2R R54, SRZ ;  /* 0x0000000000367805 */ /* 0x000fe2000001ff00 */
[----:B------:R-:W-:Y:S01]  /*08c0*/  CS2R R52, SRZ ;  /* 0x0000000000347805 */ /* 0x000fe2000001ff00 */
[----:B------:R-:W-:Y:S01]  /*08d0*/  CS2R R46, SRZ ;  /* 0x00000000002e7805 */ /* 0x000fe2000001ff00 */
[----:B------:R-:W-:Y:S01]  /*08e0*/  IMAD.MOV.U32 R5, RZ, RZ, c[0x0][0x1d8] ;  /* 0x00007600ff057624 */ /* 0x000fe200078e00ff */
[C---:B------:R-:W-:Y:S01]  /*08f0*/  LEA R2, P0, R10.reuse, c[0x0][0x190], 0x1 ;  /* 0x000064000a027a11 */ /* 0x040fe200078008ff */
[----:B------:R-:W-:Y:S01]  /*0900*/  IMAD.IADD R9, R9, 0x1, R0 ;  /* 0x0000000109097824 */ /* 0x000fe200078e0200 */
[----:B------:R-:W-:Y:S01]  /*0910*/  CS2R R44, SRZ ;  /* 0x00000000002c7805 */ /* 0x000fe2000001ff00 */
[----:B------:R-:W-:Y:S01]  /*0920*/  IMAD.IADD R0, R11, 0x1, R12 ;  /* 0x000000010b007824 */ /* 0x000fe200078e020c */
[----:B------:R-:W-:Y:S01]  /*0930*/  LEA R4, P1, R5, R6, 0x6 ;  /* 0x0000000605047211 */ /* 0x000fe200078230ff */
[----:B------:R-:W-:Y:S01]  /*0940*/  IMAD.WIDE.U32 R12, R13, c[0x0][0x188], R8 ;  /* 0x000062000d0c7a25 */ /* 0x000fe200078e0008 */
[----:B------:R-:W-:Y:S01]  /*0950*/  LEA.HI R8, R19, R24, RZ, 0x6 ;  /* 0x0000001813087211 */ /* 0x000fe200078f30ff */
[----:B------:R-:W-:Y:S01]  /*0960*/  CS2R R50, SRZ ;  /* 0x0000000000327805 */ /* 0x000fe2000001ff00 */
[----:B------:R-:W-:Y:S01]  /*0970*/  LEA.HI.X R3, R10, c[0x0][0x194], R0, 0x1, P0 ;  /* 0x000065000a037a11 */ /* 0x000fe200000f0c00 */
[----:B------:R-:W-:Y:S01]  /*0980*/  IMAD.IADD R0, R22, 0x1, -R26 ;  /* 0x0000000116007824 */ /* 0x000fe200078e0a1a */
[----:B------:R-:W-:Y:S01]  /*0990*/  LEA.HI.X R5, R5, R7, R17, 0x6, P1 ;  /* 0x0000000705057211 */ /* 0x000fe200008f3411 */
[----:B------:R-:W-:Y:S01]  /*09a0*/  IMAD.MOV.U32 R9, RZ, RZ, c[0x0][0x1a8] ;  /* 0x00006a00ff097624 */ /* 0x000fe200078e00ff */
[----:B------:R-:W-:Y:S01]  /*09b0*/  IADD3 R17, R14, 0x40, RZ ;  /* 0x000000400e117810 */ /* 0x000fe20007ffe0ff */
[----:B------:R-:W-:Y:S01]  /*09c0*/  IMAD.MOV.U32 R10, RZ, RZ, c[0x0][0x1ac] ;  /* 0x00006b00ff0a7624 */ /* 0x000fe200078e00ff */
[----:B------:R-:W-:Y:S01]  /*09d0*/  SHF.R.S32.HI R21, RZ, 0x6, R8 ;  /* 0x00000006ff157819 */ /* 0x000fe20000011408 */
[----:B------:R-:W-:Y:S01]  /*09e0*/  CS2R R48, SRZ ;  /* 0x0000000000307805 */ /* 0x000fe2000001ff00 */
[----:B------:R-:W-:Y:S01]  /*09f0*/  ISETP.LT.OR P2, PT, R0, 0x1, P6 ;  /* 0x000000010000780c */ /* 0x000fe20003741670 */
[----:B------:R-:W-:Y:S01]  /*0a00*/  CS2R R42, SRZ ;  /* 0x00000000002a7805 */ /* 0x000fe2000001ff00 */
[----:B------:R-:W-:Y:S01]  /*0a10*/  ISETP.GE.AND P3, PT, R17, c[0x0][0x1cc], PT ;  /* 0x0000730011007a0c */ /* 0x000fe20003f66270 */
[----:B------:R-:W-:Y:S01]  /*0a20*/  IMAD R8, R21, 0x200, R16 ;  /* 0x0000020015087824 */ /* 0x000fe200078e0210 */
[----:B------:R-:W-:Y:S01]  /*0a30*/  IADD3 R11, R14, 0x80, RZ ;  /* 0x000000800e0b7810 */ /* 0x000fe20007ffe0ff */
[----:B------:R-:W-:Y:S01]  /*0a40*/  CS2R R40, SRZ ;  /* 0x0000000000287805 */ /* 0x000fe2000001ff00 */
[----:B------:R-:W-:Y:S01]  /*0a50*/  ISETP.LT.OR P0, PT, R0, 0x1, P3 ;  /* 0x000000010000780c */ /* 0x000fe20001f01670 */
[----:B------:R-:W-:Y:S01]  /*0a60*/  IMAD.SHL.U32 R242, R8, 0x2, RZ ;  /* 0x0000000208f27824 */ /* 0x000fe200078e00ff */
[----:B------:R-:W-:Y:S01]  /*0a70*/  ISETP.GE.AND P5, PT, R11, c[0x0][0x1cc], PT ;  /* 0x000073000b007a0c */ /* 0x000fe20003fa6270 */
[----:B------:R-:W-:Y:S01]  /*0a80*/  CS2R R38, SRZ ;  /* 0x0000000000267805 */ /* 0x000fe2000001ff00 */
[----:B------:R-:W-:Y:S01]  /*0a90*/  LEA R8, P4, R9, R2, 0x6 ;  /* 0x0000000209087211 */ /* 0x000fe200078830ff */
[----:B------:R-:W-:Y:S01]  /*0aa0*/  CS2R R36, SRZ ;  /* 0x0000000000247805 */ /* 0x000fe2000001ff00 */
[----:B------:R-:W-:Y:S01]  /*0ab0*/  IADD3 R16, R14, 0xc0, RZ ;  /* 0x000000c00e107810 */ /* 0x000fe20007ffe0ff */
[----:B------:R2:W-:Y:S01]  /*0ac0*/  LDGSTS.E.BYPASS.LTC128B.128 [R242+0x8080], [R6.64], !P2 ;  /* 0x0808000006f27fae */ /* 0x0005e2000d101d4e */
[----:B------:R-:W-:-:S02]  /*0ad0*/  ISETP.LT.OR P2, PT, R0, 0x1, P5 ;  /* 0x000000010000780c */ /* 0x000fc40002f41670 */
[----:B------:R-:W-:Y:S02]  /*0ae0*/  LEA.HI.X R9, R9, R3, R10, 0x6, P4 ;  /* 0x0000000309097211 */ /* 0x000fe400020f340a */
[----:B------:R-:W-:Y:S01]  /*0af0*/  ISETP.GE.AND P1, PT, R16, c[0x0][0x1cc], PT ;  /* 0x0000730010007a0c */ /* 0x000fe20003f26270 */
        /* <DEDUP_REMOVED lines=8> */
[----:B------:R2:W-:Y:S01]  /*0b80*/  LDGSTS.E.BYPASS.LTC128B.128 [R242+0xc080], [R6.64+0x100], !P2 ;  /* 0x0c08010006f27fae */ /* 0x0005e2000d101d4e */
[C---:B------:R-:W-:Y:S01]  /*0b90*/  ISETP.LT.OR P4, PT, R0.reuse, 0x21, P6 ;  /* 0x000000210000780c */ /* 0x040fe20003781670 */
[----:B------:R-:W-:Y:S01]  /*0ba0*/  UIMAD UR5, UR10, UR5, UR6 ;  /* 0x000000050a0572a4 */ /* 0x000fe2000f8e0206 */
[C---:B------:R-:W-:Y:S01]  /*0bb0*/  ISETP.LT.OR P3, PT, R0.reuse, 0x21, P3 ;  /* 0x000000210000780c */ /* 0x040fe20001f61670 */
[----:B------:R1:W-:Y:S01]  /*0bc0*/  STL.64 [R1+0x18], R32 ;  /* 0x0000182001007387 */ /* 0x0003e20000100a00 */
[C---:B------:R-:W-:Y:S01]  /*0bd0*/  ISETP.LT.OR P2, PT, R0.reuse, 0x21, P5 ;  /* 0x000000210000780c */ /* 0x040fe20002f41670 */
[----:B------:R-:W-:Y:S01]  /*0be0*/  UIADD3 UR8, UR13, UR5, URZ ;  /* 0x000000050d087290 */ /* 0x000fe2000fffe03f */
[----:B------:R-:W-:Y:S01]  /*0bf0*/  ISETP.LT.OR P1, PT, R0, 0x21, P1 ;  /* 0x000000210000780c */ /* 0x000fe20000f21670 */
[----:B------:R-:W-:Y:S01]  /*0c00*/  ULDC.64 UR6, c[0x0][0x178] ;  /* 0x00005e0000067ab9 */ /* 0x000fe20000000a00 */
[----:B------:R-:W-:Y:S01]  /*0c10*/  ISETP.GE.AND P6, PT, R14, c[0x0][0x19c], PT ;  /* 0x000067000e007a0c */ /* 0x000fe20003fc6270 */
[----:B------:R2:W-:Y:S01]  /*0c20*/  LDGSTS.E.BYPASS.LTC128B.128 [R242+0xe080], [R6.64+0x180], !P0 ;  /* 0x0e08018006f27fae */ /* 0x0005e2000c101d4e */
[----:B------:R-:W-:Y:S01]  /*0c30*/  ISETP.GE.AND P0, PT, R17, c[0x0][0x19c], PT ;  /* 0x0000670011007a0c */ /* 0x000fe20003f06270 */
[----:B------:R-:W-:Y:S01]  /*0c40*/  ULDC.64 UR4, c[0x0][0x218] ;  /* 0x0000860000047ab9 */ /* 0x000fe20000000a00 */
[----:B------:R-:W-:Y:S01]  /*0c50*/  IADD3 R10, -R26, c[0x0][0x168], RZ ;  /* 0x00005a001a0a7a10 */ /* 0x000fe20007ffe1ff */
[----:B------:R3:W-:Y:S01]  /*0c60*/  LDGSTS.E.BYPASS.LTC128B.128 [R242+0x9080], [R4.64], !P4 ;  /* 0x0908000004f27fae */ /* 0x0007e2000e101d4e */
[----:B------:R-:W-:Y:S01]  /*0c70*/  ISETP.LT.OR P4, PT, R0, 0x1, P6 ;  /* 0x000000010000780c */ /* 0x000fe20003781670 */
[----:B------:R-:W-:-:S02]  /*0c80*/  UIMAD UR4, UR11, UR4, URZ ;  /* 0x000000040b0472a4 */ /* 0x000fc4000f8e023f */
[----:B------:R3:W-:Y:S01]  /*0c90*/  LDGSTS.E.BYPASS.LTC128B.128 [R242+0xb080], [R4.64+0x80], !P3 ;  /* 0x0b08008004f27fae */ /* 0x0007e2000d901d4e */
[C---:B------:R-:W-:Y:S01]  /*0ca0*/  ISETP.LT.OR P3, PT, R0.reuse, 0x1, P0 ;  /* 0x000000010000780c */ /* 0x040fe20000761670 */
[----:B------:R-:W-:Y:S01]  /*0cb0*/  USHF.L.U32 UR9, UR6, 0x6, URZ ;  /* 0x0000000606097899 */ /* 0x000fe2000800063f */
[----:B------:R-:W-:Y:S01]  /*0cc0*/  ISETP.LT.OR P0, PT, R0, 0x21, P0 ;  /* 0x000000210000780c */ /* 0x000fe20000701670 */
[----:B------:R3:W-:Y:S01]  /*0cd0*/  LDGSTS.E.BYPASS.LTC128B.128 [R242+0xd080], [R4.64+0x100], !P2 ;  /* 0x0d08010004f27fae */ /* 0x0007e2000d101d4e */
[----:B------:R-:W-:Y:S01]  /*0ce0*/  ISETP.GE.AND P2, PT, R11, c[0x0][0x19c], PT ;  /* 0x000067000b007a0c */ /* 0x000fe20003f46270 */
[----:B------:R-:W-:Y:S02]  /*0cf0*/  UIMAD UR4, UR10, UR5, UR4 ;  /* 0x000000050a0472a4 */ /* 0x000fe4000f8e0204 */
[----:B------:R3:W-:Y:S01]  /*0d00*/  LDGSTS.E.BYPASS.LTC128B.128 [R242+0xf080], [R4.64+0x180], !P1 ;  /* 0x0f08018004f27fae */ /* 0x0007e2000c901d4e */
[----:B------:R-:W-:Y:S01]  /*0d10*/  ISETP.GE.AND P1, PT, R16, c[0x0][0x19c], PT ;  /* 0x0000670010007a0c */ /* 0x000fe20003f26270 */
[----:B------:R-:W-:Y:S01]  /*0d20*/  USHF.L.U64.HI UR7, UR6, UR16, UR7 ;  /* 0x0000001006077299 */ /* 0x000fe20008010207 */
[C---:B------:R-:W-:Y:S01]  /*0d30*/  ISETP.LT.OR P5, PT, R0.reuse, 0x1, P2 ;  /* 0x000000010000780c */ /* 0x040fe200017a1670 */
[----:B------:R4:W-:Y:S01]  /*0d40*/  LDGSTS.E.BYPASS.LTC128B.128 [R242+0x80], [R2.64], !P4 ;  /* 0x0008000002f27fae */ /* 0x0009e2000e101d4e */
[----:B------:R-:W-:-:S03]  /*0d50*/  ISETP.LT.OR P2, PT, R0, 0x21, P2 ;  /* 0x000000210000780c */ /* 0x000fc60001741670 */
[----:B------:R4:W-:Y:S01]  /*0d60*/  LDGSTS.E.BYPASS.LTC128B.128 [R242+0x2080], [R2.64+0x80], !P3 ;  /* 0x0208008002f27fae */ /* 0x0009e2000d901d4e */
[C---:B------:R-:W-:Y:S01]  /*0d70*/  ISETP.LT.OR P3, PT, R0.reuse, 0x1, P1 ;  /* 0x000000010000780c */ /* 0x040fe20000f61670 */
[----:B--2---:R-:W-:Y:S01]  /*0d80*/  IMAD R6, R23, c[0x0][0x270], RZ ;  /* 0x00009c0017067a24 */ /* 0x004fe200078e02ff */
[----:B------:R-:W-:Y:S01]  /*0d90*/  ISETP.LT.OR P1, PT, R0, 0x21, P1 ;  /* 0x000000210000780c */ /* 0x000fe20000f21670 */
[----:B------:R1:W-:Y:S02]  /*0da0*/  STL.64 [R1+0x20], R30 ;  /* 0x0000201e01007387 */ /* 0x0003e40000100a00 */
[----:B------:R-:W-:Y:S02]  /*0db0*/  IMAD R6, R18, c[0x0][0x274], R6 ;  /* 0x00009d0012067a24 */ /* 0x000fe400078e0206 */
[----:B------:R4:W-:Y:S01]  /*0dc0*/  LDGSTS.E.BYPASS.LTC128B.128 [R242+0x4080], [R2.64+0x100], !P5 ;  /* 0x0408010002f27fae */ /* 0x0009e2000e901d4e */
[----:B------:R-:W-:-:S05]  /*0dd0*/  ISETP.GE.AND P5, PT, R14, c[0x0][0x16c], PT ;  /* 0x00005b000e007a0c */ /* 0x000fca0003fa6270 */
[----:B------:R4:W-:Y:S01]  /*0de0*/  LDGSTS.E.BYPASS.LTC128B.128 [R242+0x6080], [R2.64+0x180], !P3 ;  /* 0x0608018002f27fae */ /* 0x0009e2000d901d4e */
[----:B------:R-:W-:Y:S01]  /*0df0*/  ISETP.GE.AND P3, PT, R17, c[0x0][0x16c], PT ;  /* 0x00005b0011007a0c */ /* 0x000fe20003f66270 */
[----:B---3--:R-:W-:-:S05]  /*0e00*/  IMAD.WIDE.U32 R4, R18, c[0x0][0x270], R30 ;  /* 0x00009c0012047a25 */ /* 0x008fca00078e001e */
[----:B------:R-:W-:Y:S01]  /*0e10*/  IADD3 R7, P4, R4, UR12, RZ ;  /* 0x0000000c04077c10 */ /* 0x000fe2000ff9e0ff */
[----:B------:R-:W-:-:S03]  /*0e20*/  IMAD R4, R27, c[0x0][0x208], RZ ;  /* 0x000082001b047a24 */ /* 0x000fc600078e02ff */
[----:B------:R-:W-:Y:S02]  /*0e30*/  IADD3.X R6, R5, UR8, R6, P4, !PT ;  /* 0x0000000805067c10 */ /* 0x000fe4000a7fe406 */
[----:B------:R-:W-:Y:S01]  /*0e40*/  ISETP.LT.OR P4, PT, R0, 0x21, P6 ;  /* 0x000000210000780c */ /* 0x000fe20003781670 */
[C---:B------:R-:W-:Y:S02]  /*0e50*/  IMAD R0, R26.reuse, c[0x0][0x20c], R4 ;  /* 0x000083001a007a24 */ /* 0x040fe400078e0204 */
[----:B------:R-:W-:-:S04]  /*0e60*/  IMAD.WIDE.U32 R4, R26, c[0x0][0x208], R14 ;  /* 0x000082001a047a25 */ /* 0x000fc800078e000e */
[----:B----4-:R-:W-:-:S06]  /*0e70*/  IMAD.IADD R3, R5, 0x1, R0 ;  /* 0x0000000105037824 */ /* 0x010fcc00078e0200 */
[----:B------:R2:W-:Y:S01]  /*0e80*/  LDGSTS.E.BYPASS.LTC128B.128 [R242+0x1080], [R8.64], !P4 ;  /* 0x0108000008f27fae */ /* 0x0005e2000e101d4e */
[C---:B------:R-:W-:Y:S01]  /*0e90*/  ISETP.LT.OR P4, PT, R10.reuse, 0x1, P5 ;  /* 0x000000010a00780c */ /* 0x040fe20002f81670 */
[----:B------:R-:W-:Y:S02]  /*0ea0*/  IMAD.MOV.U32 R2, RZ, RZ, R4 ;  /* 0x000000ffff027224 */ /* 0x000fe400078e0004 */
[----:B------:R2:W-:Y:S01]  /*0eb0*/  LDGSTS.E.BYPASS.LTC128B.128 [R242+0x3080], [R8.64+0x80], !P0 ;  /* 0x0308008008f27fae */ /* 0x0005e2000c101d4e */
[C---:B------:R-:W-:Y:S01]  /*0ec0*/  ISETP.LT.OR P0, PT, R10.reuse, 0x1, P3 ;  /* 0x000000010a00780c */ /* 0x040fe20001f01670 */
[----:B------:R-:W-:Y:S01]  /*0ed0*/  IMAD R0, R23, c[0x0][0x210], RZ ;  /* 0x0000840017007a24 */ /* 0x000fe200078e02ff */
[----:B------:R-:W-:Y:S01]  /*0ee0*/  ISETP.LT.OR P3, PT, R10, 0x21, P3 ;  /* 0x000000210a00780c */ /* 0x000fe20001f61670 */
[----:B------:R2:W-:Y:S01]  /*0ef0*/  LDGSTS.E.BYPASS.LTC128B.128 [R242+0x5080], [R8.64+0x100], !P2 ;  /* 0x0508010008f27fae */ /* 0x0005e2000d101d4e */
[----:B------:R-:W-:Y:S01]  /*0f00*/  ISETP.GE.AND P2, PT, R11, c[0x0][0x16c], PT ;  /* 0x00005b000b007a0c */ /* 0x000fe20003f46270 */
[----:B------:R-:W-:-:S02]  /*0f10*/  IMAD R0, R18, c[0x0][0x214], R0 ;  /* 0x0000850012007a24 */ /* 0x000fc400078e0200 */
[----:B------:R2:W-:Y:S01]  /*0f20*/  LDGSTS.E.BYPASS.LTC128B.128 [R242+0x7080], [R8.64+0x180], !P1 ;  /* 0x0708018008f27fae */ /* 0x0005e2000c901d4e */
[----:B------:R-:W-:Y:S01]  /*0f30*/  ISETP.GE.AND P1, PT, R16, c[0x0][0x16c], PT ;  /* 0x00005b0010007a0c */ /* 0x000fe20003f26270 */
[----:B------:R-:W-:Y:S02]  /*0f40*/  IMAD.WIDE.U32 R2, R18, c[0x0][0x210], R2 ;  /* 0x0000840012027a25 */ /* 0x000fe400078e0002 */
[----:B------:R-:W0:Y:S01]  /*0f50*/  LDGDEPBAR ;  /* 0x00000000000079af */ /* 0x000e220000000000 */
[C---:B------:R-:W-:Y:S01]  /*0f60*/  ISETP.LT.OR P6, PT, R10.reuse, 0x1, P1 ;  /* 0x000000010a00780c */ /* 0x040fe20000fc1670 */
[----:B------:R-:W-:Y:S01]  /*0f70*/  IMAD.IADD R3, R3, 0x1, R0 ;  /* 0x0000000103037824 */ /* 0x000fe200078e0200 */
[C---:B------:R-:W-:Y:S01]  /*0f80*/  ISETP.LT.OR P1, PT, R10.reuse, 0x21, P1 ;  /* 0x000000210a00780c */ /* 0x040fe20000f21670 */
[----:B------:R1:W-:Y:S01]  /*0f90*/  LDGSTS.E.BYPASS.LTC128B.128 [R242+0x10080], [R32.64], !P4 ;  /* 0x1008000020f27fae */ /* 0x0003e2000e101d4e */
[C---:B------:R-:W-:Y:S01]  /*0fa0*/  ISETP.LT.OR P4, PT, R10.reuse, 0x1, P2 ;  /* 0x000000010a00780c */ /* 0x040fe20001781670 */
[----:B------:R-:W-:Y:S01]  /*0fb0*/  IMAD.U32 R4, RZ, RZ, UR10 ;  /* 0x0000000aff047e24 */ /* 0x000fe2000f8e00ff */
[----:B------:R-:W-:Y:S01]  /*0fc0*/  ISETP.LT.OR P2, PT, R10, 0x21, P2 ;  /* 0x000000210a00780c */ /* 0x000fe20001741670 */
[----:B------:R1:W-:Y:S02]  /*0fd0*/  LDGSTS.E.BYPASS.LTC128B.128 [R242+0x12080], [R32.64+0x80], !P0 ;  /* 0x1208008020f27fae */ /* 0x0003e4000c101d4e */
[----:B------:R-:W-:-:S05]  /*0fe0*/  IMAD.WIDE.U32 R4, R4, c[0x0][0x218], R2 ;  /* 0x0000860004047a25 */ /* 0x000fca00078e0002 */
[----:B------:R-:W-:Y:S01]  /*0ff0*/  IADD3 R0, R5, UR4, RZ ;  /* 0x0000000405007c10 */ /* 0x000fe2000fffe0ff */
[----:B------:R-:W-:Y:S02]  /*1000*/  ULDC.64 UR4, c[0x0][0x290] ;  /* 0x0000a40000047ab9 */ /* 0x000fe40000000a00 */
[----:B------:R1:W-:Y:S01]  /*1010*/  LDGSTS.E.BYPASS.LTC128B.128 [R242+0x14080], [R32.64+0x100], !P4 ;  /* 0x1408010020f27fae */ /* 0x0003e2000e101d4e */
[----:B------:R-:W-:Y:S01]  /*1020*/  ISETP.LT.OR P4, PT, R10, 0x21, P5 ;  /* 0x000000210a00780c */ /* 0x000fe20002f81670 */
[----:B------:R-:W-:Y:S01]  /*1030*/  UIMAD.WIDE.U32 UR18, UR10, UR4, URZ ;  /* 0x000000040a1272a5 */ /* 0x000fe2000f8e003f */
[----:B------:R-:W-:Y:S01]  /*1040*/  IADD3 R2, P5, R32, UR9, RZ ;  /* 0x0000000920027c10 */ /* 0x000fe2000ffbe0ff */
[----:B------:R1:W-:Y:S01]  /*1050*/  LDGSTS.E.BYPASS.LTC128B.128 [R242+0x16080], [R32.64+0x180], !P6 ;  /* 0x1608018020f27fae */ /* 0x0003e2000f101d4e */
[----:B--2---:R-:W-:Y:S01]  /*1060*/  LEA R8, P0, R7, c[0x0][0x258], 0x2 ;  /* 0x0000960007087a11 */ /* 0x004fe200078010ff */
[----:B------:R-:W-:Y:S01]  /*1070*/  UIMAD UR4, UR11, UR4, URZ ;  /* 0x000000040b0472a4 */ /* 0x000fe2000f8e023f */
[----:B------:R-:W-:-:S02]  /*1080*/  IADD3.X R3, R33, UR7, RZ, P5, !PT ;  /* 0x0000000721037c10 */ /* 0x000fc4000affe4ff */
[----:B------:R-:W-:Y:S01]  /*1090*/  LEA.HI.X R9, R7, c[0x0][0x25c], R6, 0x2, P0 ;  /* 0x0000970007097a11 */ /* 0x000fe200000f1406 */
[----:B------:R-:W-:Y:S01]  /*10a0*/  IMAD.U32 R6, RZ, RZ, UR9 ;  /* 0x00000009ff067e24 */ /* 0x000fe2000f8e00ff */
[----:B------:R-:W-:Y:S01]  /*10b0*/  LEA R28, P0, R4, c[0x0][0x1f0], 0x1 ;  /* 0x00007c00041c7a11 */ /* 0x000fe200078008ff */
[----:B------:R-:W-:Y:S02]  /*10c0*/  UIMAD UR4, UR10, UR5, UR4 ;  /* 0x000000050a0472a4 */ /* 0x000fe4000f8e0204 */
[----:B------:R2:W-:Y:S01]  /*10d0*/  LDGSTS.E.BYPASS.LTC128B.128 [R242+0x11080], [R2.64], !P4 ;  /* 0x1108000002f27fae */ /* 0x0005e2000e101d4e */
[----:B------:R-:W-:Y:S01]  /*10e0*/  IADD3 R6, P6, P5, R6, 0x180, R32 ;  /* 0x0000018006067810 */ /* 0x000fe20007dde020 */
[----:B------:R-:W-:Y:S01]  /*10f0*/  UIADD3 UR6, UR19, UR4, URZ ;  /* 0x0000000413067290 */ /* 0x000fe2000fffe03f */
[----:B------:R-:W-:Y:S01]  /*1100*/  LEA.HI.X R29, R4, c[0x0][0x1f4], R0, 0x1, P0 ;  /* 0x00007d00041d7a11 */ /* 0x000fe200000f0c00 */
[----:B------:R2:W-:Y:S01]  /*1110*/  LDGSTS.E.BYPASS.LTC128B.128 [R242+0x13080], [R2.64+0x80], !P3 ;  /* 0x1308008002f27fae */ /* 0x0005e2000d901d4e */
[----:B------:R-:W-:Y:S01]  /*1120*/  ISETP.GT.AND P0, PT, R24, 0xf, PT ;  /* 0x0000000f1800780c */ /* 0x000fe20003f04270 */
[----:B------:R-:W-:Y:S01]  /*1130*/  ULDC.64 UR4, c[0x0][0x208] ;  /* 0x0000820000047ab9 */ /* 0x000fe20000000a00 */
[----:B------:R-:W-:Y:S01]  /*1140*/  IADD3.X R7, RZ, UR7, R33, P6, P5 ;  /* 0x00000007ff077c10 */ /* 0x000fe2000b7ea421 */
[----:B------:R2:W-:Y:S01]  /*1150*/  LDGSTS.E.BYPASS.LTC128B.128 [R242+0x15080], [R2.64+0x100], !P2 ;  /* 0x1508010002f27fae */ /* 0x0005e2000d101d4e */
[----:B------:R-:W-:Y:S01]  /*1160*/  ISETP.GE.AND P6, PT, R14, c[0x0][0x1fc], PT ;  /* 0x00007f000e007a0c */ /* 0x000fe20003fc6270 */
[----:B------:R-:W-:Y:S01]  /*1170*/  USHF.L.U32 UR17, UR4, 0x6, URZ ;  /* 0x0000000604117899 */ /* 0x000fe2000800063f */
[----:B------:R-:W-:Y:S01]  /*1180*/  ISETP.GE.AND P5, PT, R17, c[0x0][0x1fc], PT ;  /* 0x00007f0011007a0c */ /* 0x000fe20003fa6270 */
[----:B------:R3:W-:Y:S01]  /*1190*/  LDGSTS.E.BYPASS.LTC128B.128 [R242+0x17080], [R6.64], !P1 ;  /* 0x1708000006f27fae */ /* 0x0007e2000c901d4e */
[C---:B------:R-:W-:Y:S01]  /*11a0*/  ISETP.LT.OR P3, PT, R10.reuse, 0x1, P6 ;  /* 0x000000010a00780c */ /* 0x040fe20003761670 */
[----:B------:R-:W-:Y:S01]  /*11b0*/  USHF.L.U64.HI UR16, UR4, UR16, UR5 ;  /* 0x0000001004107299 */ /* 0x000fe20008010205 */
[----:B------:R-:W-:Y:S01]  /*11c0*/  ISETP.LT.OR P2, PT, R10, 0x1, P5 ;  /* 0x000000010a00780c */ /* 0x000fe20002f41670 */
[----:B------:R-:W-:Y:S01]  /*11d0*/  IMAD.U32 R4, RZ, RZ, UR17 ;  /* 0x00000011ff047e24 */ /* 0x000fe2000f8e00ff */
[----:B------:R-:W-:Y:S01]  /*11e0*/  ISETP.GE.AND P4, PT, R11, c[0x0][0x1fc], PT ;  /* 0x00007f000b007a0c */ /* 0x000fe20003f86270 */
[----:B------:R-:W-:Y:S01]  /*11f0*/  @!P0 IMAD.SHL.U32 R0, R24, 0x10, RZ ;  /* 0x0000001018008824 */ /* 0x000fe200078e00ff */
[C---:B------:R-:W-:Y:S01]  /*1200*/  ISETP.LT.OR P6, PT, R10.reuse, 0x21, P6 ;  /* 0x000000210a00780c */ /* 0x040fe200037c1670 */
[----:B------:R1:W-:Y:S01]  /*1210*/  STL.64 [R1+0x10], R28 ;  /* 0x0000101c01007387 */ /* 0x0003e20000100a00 */
[----:B------:R-:W-:-:S02]  /*1220*/  ISETP.LT.OR P1, PT, R10, 0x1, P4 ;  /* 0x000000010a00780c */ /* 0x000fc40002721670 */
[C---:B------:R-:W-:Y:S01]  /*1230*/  ISETP.LT.OR P5, PT, R10.reuse, 0x21, P5 ;  /* 0x000000210a00780c */ /* 0x040fe20002fa1670 */
[----:B------:R4:W-:Y:S01]  /*1240*/  @!P0 LDGSTS.E.BYPASS.LTC128B.128 [R0+0x20080], [R8.64] ;  /* 0x2008000008008fae */ /* 0x0009e2000b901d4e */
[----:B------:R-:W-:-:S03]  /*1250*/  ISETP.LT.OR P4, PT, R10, 0x21, P4 ;  /* 0x000000210a00780c */ /* 0x000fc60002781670 */
[----:B------:R-:W0:Y:S04]  /*1260*/  LDGDEPBAR ;  /* 0x00000000000079af */ /* 0x000e280000000000 */
[----:B------:R1:W-:Y:S01]  /*1270*/  LDGSTS.E.BYPASS.LTC128B.128 [R242+0x18080], [R28.64], !P3 ;  /* 0x180800001cf27fae */ /* 0x0003e2000d901d4e */
[----:B------:R-:W-:Y:S01]  /*1280*/  ISETP.GE.AND P3, PT, R16, c[0x0][0x1fc], PT ;  /* 0x00007f0010007a0c */ /* 0x000fe20003f66270 */
[----:B--2---:R-:W-:Y:S02]  /*1290*/  IMAD.WIDE.U32 R2, R18, c[0x0][0x288], R30 ;  /* 0x0000a20012027a25 */ /* 0x004fe400078e001e */
[----:B------:R1:W-:Y:S01]  /*12a0*/  LDGSTS.E.BYPASS.LTC128B.128 [R242+0x1a080], [R28.64+0x80], !P2 ;  /* 0x1a0800801cf27fae */ /* 0x0003e2000d101d4e */
[C---:B------:R-:W-:Y:S02]  /*12b0*/  ISETP.LT.OR P2, PT, R10.reuse, 0x1, P3 ;  /* 0x000000010a00780c */ /* 0x040fe40001f41670 */
[----:B------:R-:W-:Y:S01]  /*12c0*/  ISETP.LT.OR P3, PT, R10, 0x21, P3 ;  /* 0x000000210a00780c */ /* 0x000fe20001f61670 */
[----:B------:R1:W-:Y:S01]  /*12d0*/  LDGSTS.E.BYPASS.LTC128B.128 [R242+0x1c080], [R28.64+0x100], !P1 ;  /* 0x1c0801001cf27fae */ /* 0x0003e2000c901d4e */
[----:B------:R-:W-:-:S09]  /*12e0*/  IADD3 R5, P1, R2, UR18, RZ ;  /* 0x0000001202057c10 */ /* 0x000fd2000ff3e0ff */
[----:B------:R1:W-:Y:S01]  /*12f0*/  LDGSTS.E.BYPASS.LTC128B.128 [R242+0x1e080], [R28.64+0x180], !P2 ;  /* 0x1e0801801cf27fae */ /* 0x0003e2000d101d4e */
[----:B----4-:R-:W-:Y:S01]  /*1300*/  IMAD R0, R23, c[0x0][0x288], RZ ;  /* 0x0000a20017007a24 */ /* 0x010fe200078e02ff */
[----:B---3--:R-:W-:-:S03]  /*1310*/  LEA R6, P2, R5, c[0x0][0x280], 0x2 ;  /* 0x0000a00005067a11 */ /* 0x008fc600078410ff */
[----:B------:R-:W-:-:S05]  /*1320*/  IMAD R0, R18, c[0x0][0x28c], R0 ;  /* 0x0000a30012007a24 */ /* 0x000fca00078e0200 */
[----:B------:R-:W-:Y:S02]  /*1330*/  IADD3.X R0, R3, UR6, R0, P1, !PT ;  /* 0x0000000603007c10 */ /* 0x000fe40008ffe400 */
[----:B------:R-:W-:Y:S02]  /*1340*/  IADD3 R2, P1, R28, UR17, RZ ;  /* 0x000000111c027c10 */ /* 0x000fe4000ff3e0ff */
[----:B------:R-:W-:Y:S01]  /*1350*/  LEA.HI.X R7, R5, c[0x0][0x284], R0, 0x2, P2 ;  /* 0x0000a10005077a11 */ /* 0x000fe200010f1400 */
[----:B------:R-:W-:Y:S01]  /*1360*/  @!P0 IMAD.SHL.U32 R0, R24, 0x10, RZ ;  /* 0x0000001018008824 */ /* 0x000fe200078e00ff */
[----:B------:R-:W-:Y:S02]  /*1370*/  IADD3.X R3, R29, UR16, RZ, P1, !PT ;  /* 0x000000101d037c10 */ /* 0x000fe40008ffe4ff */
[----:B------:R-:W-:-:S03]  /*1380*/  IADD3 R4, P2, P1, R4, 0x180, R28 ;  /* 0x0000018004047810 */ /* 0x000fc6000795e01c */
[----:B------:R1:W-:Y:S01]  /*1390*/  LDGSTS.E.BYPASS.LTC128B.128 [R242+0x19080], [R2.64], !P6 ;  /* 0x1908000002f27fae */ /* 0x0003e2000f101d4e */
[----:B------:R-:W-:Y:S02]  /*13a0*/  IADD3.X R5, RZ, UR16, R29, P2, P1 ;  /* 0x00000010ff057c10 */ /* 0x000fe400097e241d */
[----:B------:R-:W-:Y:S01]  /*13b0*/  PLOP3.LUT P1, PT, PT, PT, UP0, 0x80, 0x0 ;  /* 0x000000000000781c */ /* 0x000fe20003f2f008 */
[----:B------:R1:W-:Y:S04]  /*13c0*/  LDGSTS.E.BYPASS.LTC128B.128 [R242+0x1b080], [R2.64+0x80], !P5 ;  /* 0x1b08008002f27fae */ /* 0x0003e8000e901d4e */
[----:B------:R1:W-:Y:S04]  /*13d0*/  LDGSTS.E.BYPASS.LTC128B.128 [R242+0x1d080], [R2.64+0x100], !P4 ;  /* 0x1d08010002f27fae */ /* 0x0003e8000e101d4e */
[----:B------:R1:W-:Y:S04]  /*13e0*/  LDGSTS.E.BYPASS.LTC128B.128 [R242+0x1f080], [R4.64], !P3 ;  /* 0x1f08000004f27fae */ /* 0x0003e8000d901d4e */
[----:B------:R1:W-:Y:S04]  /*13f0*/  @!P0 LDGSTS.E.BYPASS.LTC128B.128 [R0+0x20180], [R6.64] ;  /* 0x2018000006008fae */ /* 0x0003e8000b901d4e */
[----:B------:R-:W0:Y:S01]  /*1400*/  LDGDEPBAR ;  /* 0x00000000000079af */ /* 0x000e220000000000 */
[----:B------:R-:W-:Y:S05]  /*1410*/  @!P1 BRA `(.L_x_595) ;  /* 0x000047c000009947 */ /* 0x000fea0003800000 */
[----:B------:R-:W-:Y:S01]  /*1420*/  ISETP.GE.AND P4, PT, R17, c[0x0][0x1fc], PT ;  /* 0x00007f0011007a0c */ /* 0x000fe20003f86270 */
[----:B-1----:R-:W-:Y:S01]  /*1430*/  IMAD R2, R23, c[0x0][0x238], RZ ;  /* 0x00008e0017027a24 */ /* 0x002fe200078e02ff */
[----:B------:R-:W-:Y:S01]  /*1440*/  ISETP.GE.AND P3, PT, R17, c[0x0][0x16c], PT ;  /* 0x00005b0011007a0c */ /* 0x000fe20003f66270 */
[----:B------:R-:W-:Y:S01]  /*1450*/  ULDC.64 UR4, c[0x0][0x240] ;  /* 0x0000900000047ab9 */ /* 0x000fe20000000a00 */
[----:B------:R-:W-:Y:S01]  /*1460*/  SEL R0, RZ, 0xffffffff, P4 ;  /* 0xffffffffff007807 */ /* 0x000fe20002000000 */
[----:B------:R-:W-:Y:S01]  /*1470*/  UIMAD UR4, UR11, UR4, URZ ;  /* 0x000000040b0472a4 */ /* 0x000fe2000f8e023f */
[----:B------:R-:W-:Y:S01]  /*1480*/  SEL R3, RZ, 0xffffffff, P3 ;  /* 0xffffffffff037807 */ /* 0x000fe20001800000 */
[----:B------:R-:W-:Y:S01]  /*1490*/  UIADD3 UR20, UR20, 0x3f, URZ ;  /* 0x0000003f14147890 */ /* 0x000fe2000fffe03f */
[----:B------:R-:W-:Y:S01]  /*14a0*/  ISETP.GE.AND P6, PT, R14, c[0x0][0x16c], PT ;  /* 0x00005b000e007a0c */ /* 0x000fe20003fc6270 */
[----:B------:R-:W-:Y:S01]  /*14b0*/  UIMAD UR5, UR10, UR5, UR4 ;  /* 0x000000050a0572a4 */ /* 0x000fe2000f8e0204 */
[C---:B------:R-:W-:Y:S01]  /*14c0*/  ISETP.GE.AND P4, PT, R16.reuse, c[0x0][0x16c], PT ;  /* 0x00005b0010007a0c */ /* 0x040fe20003f86270 */
[----:B------:R-:W-:Y:S01]  /*14d0*/  USHF.R.S32.HI UR4, URZ, 0x1f, UR20 ;  /* 0x0000001f3f047899 */ /* 0x000fe20008011414 */
[----:B------:R-:W-:Y:S01]  /*14e0*/  ISETP.GE.AND P3, PT, R16, c[0x0][0x1fc], PT ;  /* 0x00007f0010007a0c */ /* 0x000fe20003f66270 */
[----:B------:R-:W-:Y:S01]  /*14f0*/  IMAD R16, R18, c[0x0][0x23c], R2 ;  /* 0x00008f0012107a24 */ /* 0x000fe200078e0202 */
[----:B------:R-:W-:Y:S01]  /*1500*/  ISETP.GE.AND P1, PT, R14, c[0x0][0x1fc], PT ;  /* 0x00007f000e007a0c */ /* 0x000fe20003f26270 */
[----:B------:R-:W-:Y:S01]  /*1510*/  IMAD.SHL.U32 R2, R0, 0x2, RZ ;  /* 0x0000000200027824 */ /* 0x000fe200078e00ff */
[----:B------:R-:W-:Y:S01]  /*1520*/  SEL R5, RZ, 0x1, P6 ;  /* 0x00000001ff057807 */ /* 0x000fe20003000000 */
[----:B------:R-:W-:Y:S01]  /*1530*/  IMAD.SHL.U32 R0, R3, 0x2, RZ ;  /* 0x0000000203007824 */ /* 0x000fe200078e00ff */
[----:B------:R-:W-:Y:S01]  /*1540*/  LEA.HI R9, R19, R24, RZ, 0x5 ;  /* 0x0000001813097211 */ /* 0x000fe200078f28ff */
[----:B------:R-:W-:Y:S01]  /*1550*/  ULEA.HI UR20, UR4, UR20, URZ, 0x6 ;  /* 0x0000001404147291 */ /* 0x000fe2000f8f303f */
[--C-:B------:R-:W-:Y:S01]  /*1560*/  SHF.R.S32.HI R25, RZ, 0x1f, R24.reuse ;  /* 0x0000001fff197819 */ /* 0x100fe20000011418 */
[----:B------:R-:W-:Y:S01]  /*1570*/  CS2R R162, SRZ ;  /* 0x0000000000a27805 */ /* 0x000fe2000001ff00 */
[----:B------:R-:W-:Y:S01]  /*1580*/  SEL R4, RZ, 0x1, P1 ;  /* 0x00000001ff047807 */ /* 0x000fe20000800000 */
[----:B------:R-:W-:Y:S01]  /*1590*/  CS2R R160, SRZ ;  /* 0x0000000000a07805 */ /* 0x000fe2000001ff00 */
[----:B------:R-:W-:Y:S01]  /*15a0*/  LOP3.LUT R17, R0, 0x2, R5, 0xe2, !PT ;  /* 0x0000000200117812 */ /* 0x000fe200078ee205 */
[----:B------:R-:W-:Y:S01]  /*15b0*/  IMAD.WIDE.U32 R12, R18, c[0x0][0x238], R24 ;  /* 0x00008e00120c7a25 */ /* 0x000fe200078e0018 */
[--C-:B------:R-:W-:Y:S01]  /*15c0*/  SHF.R.S32.HI R3, RZ, 0x1f, R9.reuse ;  /* 0x0000001fff037819 */ /* 0x100fe20000011409 */
[----:B------:R1:W-:Y:S01]  /*15d0*/  STL [R1+0x4], R25 ;  /* 0x0000041901007387 */ /* 0x0003e20000100800 */
[----:B------:R-:W-:Y:S01]  /*15e0*/  SHF.R.S32.HI R0, RZ, 0x5, R9 ;  /* 0x00000005ff007819 */ /* 0x000fe20000011409 */
[----:B------:R-:W-:Y:S01]  /*15f0*/  CS2R R158, SRZ ;  /* 0x00000000009e7805 */ /* 0x000fe2000001ff00 */
[----:B------:R-:W-:Y:S01]  /*1600*/  LOP3.LUT R18, R2, 0x2, R4, 0xe2, !PT ;  /* 0x0000000202127812 */ /* 0x000fe200078ee204 */
[----:B------:R-:W-:Y:S01]  /*1610*/  CS2R R156, SRZ ;  /* 0x00000000009c7805 */ /* 0x000fe2000001ff00 */
[----:B------:R-:W-:Y:S01]  /*1620*/  LEA.HI R4, R3, R0, RZ, 0x2 ;  /* 0x0000000003047211 */ /* 0x000fe200078f10ff */
[----:B------:R-:W-:Y:S01]  /*1630*/  CS2R R154, SRZ ;  /* 0x00000000009a7805 */ /* 0x000fe2000001ff00 */
[----:B------:R-:W-:Y:S01]  /*1640*/  LEA.HI R8, R19, R24, RZ, 0x4 ;  /* 0x0000001813087211 */ /* 0x000fe200078f20ff */
[----:B------:R-:W-:Y:S01]  /*1650*/  CS2R R152, SRZ ;  /* 0x0000000000987805 */ /* 0x000fe2000001ff00 */
[----:B------:R-:W-:Y:S01]  /*1660*/  LEA.HI R3, R9, R0, RZ, 0x1 ;  /* 0x0000000009037211 */ /* 0x000fe200078f08ff */
[----:B------:R-:W-:Y:S01]  /*1670*/  CS2R R150, SRZ ;  /* 0x0000000000967805 */ /* 0x000fe2000001ff00 */
[-C--:B------:R-:W-:Y:S01]  /*1680*/  LEA.HI R2, R19, R24.reuse, RZ, 0x7 ;  /* 0x0000001813027211 */ /* 0x080fe200078f38ff */
[----:B------:R-:W-:Y:S01]  /*1690*/  CS2R R148, SRZ ;  /* 0x0000000000947805 */ /* 0x000fe2000001ff00 */
[----:B------:R-:W-:Y:S01]  /*16a0*/  SHF.R.S32.HI R6, RZ, 0x4, R8 ;  /* 0x00000004ff067819 */ /* 0x000fe20000011408 */
[----:B------:R-:W-:Y:S01]  /*16b0*/  CS2R R146, SRZ ;  /* 0x0000000000927805 */ /* 0x000fe2000001ff00 */
[----:B------:R-:W-:Y:S01]  /*16c0*/  LOP3.LUT R7, R4, 0xfffffffc, RZ, 0xc0, !PT ;  /* 0xfffffffc04077812 */ /* 0x000fe200078ec0ff */
[----:B------:R-:W-:Y:S01]  /*16d0*/  CS2R R144, SRZ ;  /* 0x0000000000907805 */ /* 0x000fe2000001ff00 */
[----:B------:R-:W-:Y:S01]  /*16e0*/  LOP3.LUT R3, R3, 0xfffffffe, RZ, 0xc0, !PT ;  /* 0xfffffffe03037812 */ /* 0x000fe200078ec0ff */
[----:B------:R-:W-:Y:S01]  /*16f0*/  CS2R R142, SRZ ;  /* 0x00000000008e7805 */ /* 0x000fe2000001ff00 */
[C---:B------:R-:W-:Y:S01]  /*1700*/  ISETP.GE.AND P5, PT, R11.reuse, c[0x0][0x16c], PT ;  /* 0x00005b000b007a0c */ /* 0x040fe20003fa6270 */
[----:B------:R-:W-:Y:S01]  /*1710*/  CS2R R140, SRZ ;  /* 0x00000000008c7805 */ /* 0x000fe2000001ff00 */
[----:B------:R-:W-:Y:S01]  /*1720*/  ISETP.GE.AND P2, PT, R11, c[0x0][0x1fc], PT ;  /* 0x00007f000b007a0c */ /* 0x000fe20003f46270 */
[C---:B------:R-:W-:Y:S01]  /*1730*/  IMAD.IADD R236, R0.reuse, 0x1, -R3 ;  /* 0x0000000100ec7824 */ /* 0x040fe200078e0a03 */
[----:B------:R-:W-:Y:S01]  /*1740*/  SHF.R.S32.HI R11, RZ, 0x7, R2 ;  /* 0x00000007ff0b7819 */ /* 0x000fe20000011402 */
[----:B------:R-:W-:Y:S01]  /*1750*/  IMAD.IADD R3, R13, 0x1, R16 ;  /* 0x000000010d037824 */ /* 0x000fe200078e0210 */
[----:B------:R-:W-:Y:S01]  /*1760*/  LEA.HI R15, R19, R24, RZ, 0x2 ;  /* 0x00000018130f7211 */ /* 0x000fe200078f10ff */
[----:B------:R-:W-:Y:S01]  /*1770*/  IMAD.IADD R19, R0, 0x1, -R7 ;  /* 0x0000000100137824 */ /* 0x000fe200078e0a07 */
[----:B------:R-:W-:Y:S01]  /*1780*/  LEA.HI R5, R8, R6, RZ, 0x1 ;  /* 0x0000000608057211 */ /* 0x000fe200078f08ff */
[----:B------:R-:W-:Y:S01]  /*1790*/  IMAD.MOV.U32 R16, RZ, RZ, 0x20 ;  /* 0x00000020ff107424 */ /* 0x000fe200078e00ff */
[----:B------:R-:W-:Y:S01]  /*17a0*/  LEA.HI R0, R2, R11, RZ, 0x1 ;  /* 0x0000000b02007211 */ /* 0x000fe200078f08ff */
[----:B------:R-:W-:Y:S01]  /*17b0*/  CS2R R138, SRZ ;  /* 0x00000000008a7805 */ /* 0x000fe2000001ff00 */
[----:B------:R-:W-:Y:S01]  /*17c0*/  LOP3.LUT R5, R5, 0xfffffffe, RZ, 0xc0, !PT ;  /* 0xfffffffe05057812 */ /* 0x000fe200078ec0ff */
[----:B------:R-:W-:Y:S01]  /*17d0*/  CS2R R136, SRZ ;  /* 0x0000000000887805 */ /* 0x000fe2000001ff00 */
[--C-:B------:R-:W-:Y:S01]  /*17e0*/  SHF.R.S32.HI R10, RZ, 0x2, R15.reuse ;  /* 0x00000002ff0a7819 */ /* 0x100fe2000001140f */
[----:B------:R-:W-:Y:S01]  /*17f0*/  CS2R R134, SRZ ;  /* 0x0000000000867805 */ /* 0x000fe2000001ff00 */
[----:B------:R-:W-:Y:S01]  /*1800*/  SHF.R.S32.HI R4, RZ, 0x1f, R15 ;  /* 0x0000001fff047819 */ /* 0x000fe2000001140f */
[----:B------:R-:W-:Y:S01]  /*1810*/  IMAD.IADD R14, R6, 0x1, -R5 ;  /* 0x00000001060e7824 */ /* 0x000fe200078e0a05 */
[----:B------:R-:W-:Y:S01]  /*1820*/  LOP3.LUT R0, R0, 0xfffffffe, RZ, 0xc0, !PT ;  /* 0xfffffffe00007812 */ /* 0x000fe200078ec0ff */
[----:B------:R-:W-:Y:S01]  /*1830*/  IMAD.U32 R6, RZ, RZ, UR10 ;  /* 0x0000000aff067e24 */ /* 0x000fe2000f8e00ff */
[----:B------:R-:W-:Y:S01]  /*1840*/  LEA.HI R2, R4, R10, RZ, 0x3 ;  /* 0x0000000a04027211 */ /* 0x000fe200078f18ff */
[----:B------:R-:W-:Y:S01]  /*1850*/  CS2R R132, SRZ ;  /* 0x0000000000847805 */ /* 0x000fe2000001ff00 */
[----:B------:R-:W-:Y:S01]  /*1860*/  SEL R5, RZ, 0x4, P2 ;  /* 0x00000004ff057807 */ /* 0x000fe20001000000 */
[----:B------:R-:W-:Y:S01]  /*1870*/  IMAD.IADD R0, R11, 0x1, -R0 ;  /* 0x000000010b007824 */ /* 0x000fe200078e0a00 */
[----:B------:R-:W-:Y:S01]  /*1880*/  LOP3.LUT R2, R2, 0xfffffff8, RZ, 0xc0, !PT ;  /* 0xfffffff802027812 */ /* 0x000fe200078ec0ff */
[----:B------:R-:W-:Y:S01]  /*1890*/  CS2R R130, SRZ ;  /* 0x0000000000827805 */ /* 0x000fe2000001ff00 */
[----:B------:R-:W-:Y:S01]  /*18a0*/  LOP3.LUT R252, R18, R5, RZ, 0xfc, !PT ;  /* 0x0000000512fc7212 */ /* 0x000fe200078efcff */
[----:B------:R-:W-:Y:S01]  /*18b0*/  IMAD R13, R0, -0x8, R22 ;  /* 0xfffffff8000d7824 */ /* 0x000fe200078e0216 */
[----:B------:R-:W-:Y:S01]  /*18c0*/  SEL R4, RZ, 0x4, P5 ;  /* 0x00000004ff047807 */ /* 0x000fe20002800000 */
[----:B------:R-:W-:Y:S01]  /*18d0*/  IMAD.SHL.U32 R0, R20, 0x40, RZ ;  /* 0x0000004014007824 */ /* 0x000fe200078e00ff */
[----:B------:R-:W-:Y:S01]  /*18e0*/  LOP3.LUT R5, R9, 0xffffffe0, RZ, 0xc0, !PT ;  /* 0xffffffe009057812 */ /* 0x000fe200078ec0ff */
[----:B------:R-:W-:Y:S01]  /*18f0*/  IMAD.IADD R10, R10, 0x1, -R2 ;  /* 0x000000010a0a7824 */ /* 0x000fe200078e0a02 */
[----:B------:R-:W-:Y:S01]  /*1900*/  LOP3.LUT R251, R17, R4, RZ, 0xfc, !PT ;  /* 0x0000000411fb7212 */ /* 0x000fe200078efcff */
[----:B------:R-:W-:Y:S01]  /*1910*/  IMAD.MOV.U32 R2, RZ, RZ, R12 ;  /* 0x000000ffff027224 */ /* 0x000fe200078e000c */
[----:B------:R-:W-:Y:S01]  /*1920*/  LOP3.LUT R12, R0, 0x1c0, RZ, 0xc0, !PT ;  /* 0x000001c0000c7812 */ /* 0x000fe200078ec0ff */
[----:B------:R-:W-:Y:S01]  /*1930*/  IMAD.SHL.U32 R4, R26, 0x8, RZ ;  /* 0x000000081a047824 */ /* 0x000fe200078e00ff */
[----:B------:R-:W-:Y:S01]  /*1940*/  LOP3.LUT R0, R8, 0xfffffff0, RZ, 0xc0, !PT ;  /* 0xfffffff008007812 */ /* 0x000fe200078ec0ff */
[----:B------:R-:W-:Y:S01]  /*1950*/  IMAD.IADD R5, R24, 0x1, -R5 ;  /* 0x0000000118057824 */ /* 0x000fe200078e0a05 */
[----:B------:R-:W-:Y:S01]  /*1960*/  SHF.R.U32.HI R234, RZ, 0x3, R12 ;  /* 0x00000003ffea7819 */ /* 0x000fe2000001160c */
[----:B------:R-:W-:Y:S01]  /*1970*/  IMAD.WIDE.U32 R22, R6, c[0x0][0x240], R2 ;  /* 0x0000900006167a25 */ /* 0x000fe200078e0002 */
[----:B------:R-:W-:Y:S01]  /*1980*/  LOP3.LUT R9, R4, 0x8, RZ, 0xc0, !PT ;  /* 0x0000000804097812 */ /* 0x000fe200078ec0ff */
[----:B------:R-:W-:Y:S01]  /*1990*/  CS2R R128, SRZ ;  /* 0x0000000000807805 */ /* 0x000fe2000001ff00 */
[----:B------:R-:W-:Y:S01]  /*19a0*/  SHF.R.S32.HI R3, RZ, 0x1f, R5 ;  /* 0x0000001fff037819 */ /* 0x000fe20000011405 */
[----:B------:R-:W-:Y:S01]  /*19b0*/  IMAD.IADD R0, R24, 0x1, -R0 ;  /* 0x0000000118007824 */ /* 0x000fe200078e0a00 */
[----:B------:R-:W-:Y:S01]  /*19c0*/  LOP3.LUT R4, R234, R9, R12, 0x1e, !PT ;  /* 0x00000009ea047212 */ /* 0x000fe200078e1e0c */
[----:B------:R-:W-:Y:S01]  /*19d0*/  IMAD R2, R14, 0x2, R11 ;  /* 0x000000020e027824 */ /* 0x000fe200078e020b */
[----:B------:R-:W-:Y:S01]  /*19e0*/  LEA.HI R8, R3, R5, RZ, 0x2 ;  /* 0x0000000503087211 */ /* 0x000fe200078f10ff */
[----:B------:R-:W-:Y:S01]  /*19f0*/  IMAD.SHL.U32 R6, R236, 0x10, RZ ;  /* 0x00000010ec067824 */ /* 0x000fe200078e00ff */
[----:B------:R-:W-:Y:S01]  /*1a00*/  SHF.R.S32.HI R7, RZ, 0x1f, R0 ;  /* 0x0000001fff077819 */ /* 0x000fe20000011400 */
[----:B------:R-:W-:Y:S01]  /*1a10*/  IMAD.U32 R2, R2, 0x200, R4 ;  /* 0x0000020002027824 */ /* 0x000fe200078e0004 */
[----:B------:R-:W-:Y:S01]  /*1a20*/  LOP3.LUT R3, R8, 0xfffffffc, RZ, 0xc0, !PT ;  /* 0xfffffffc08037812 */ /* 0x000fe200078ec0ff */
[----:B------:R-:W-:Y:S01]  /*1a30*/  IMAD.SHL.U32 R4, R14, 0x20, RZ ;  /* 0x000000200e047824 */ /* 0x000fe200078e00ff */
[----:B------:R-:W-:Y:S01]  /*1a40*/  LEA.HI R233, R7, R0, RZ, 0x3 ;  /* 0x0000000007e97211 */ /* 0x000fe200078f18ff */
[----:B------:R1:W-:Y:S01]  /*1a50*/  STL.64 [R1+0x28], R22 ;  /* 0x0000281601007387 */ /* 0x0003e20000100a00 */
[----:B------:R-:W-:Y:S01]  /*1a60*/  LOP3.LUT R7, R12, 0x10, R6, 0xf8, !PT ;  /* 0x000000100c077812 */ /* 0x000fe200078ef806 */
[----:B------:R-:W-:Y:S01]  /*1a70*/  IMAD.IADD R3, R5, 0x1, -R3 ;  /* 0x0000000105037824 */ /* 0x000fe200078e0a03 */
[----:B------:R-:W-:Y:S01]  /*1a80*/  LOP3.LUT R4, R4, 0x20, RZ, 0xc0, !PT ;  /* 0x0000002004047812 */ /* 0x000fe200078ec0ff */
[----:B------:R-:W-:Y:S01]  /*1a90*/  IMAD.SHL.U32 R5, R21, 0x8, RZ ;  /* 0x0000000815057824 */ /* 0x000fe200078e00ff */
[----:B------:R-:W-:Y:S01]  /*1aa0*/  LOP3.LUT R6, R233, 0xfffffff8, RZ, 0xc0, !PT ;  /* 0xfffffff8e9067812 */ /* 0x000fe200078ec0ff */
[----:B------:R-:W-:Y:S01]  /*1ab0*/  IMAD R13, R3, -0x2, R13 ;  /* 0xfffffffe030d7824 */ /* 0x000fe200078e020d */
[----:B------:R-:W-:Y:S01]  /*1ac0*/  LOP3.LUT R234, R234, R7, R9, 0x1e, !PT ;  /* 0x00000007eaea7212 */ /* 0x000fe200078e1e09 */
[----:B------:R-:W-:Y:S01]  /*1ad0*/  IMAD.SHL.U32 R7, R11, 0x8, RZ ;  /* 0x000000080b077824 */ /* 0x000fe200078e00ff */
[----:B------:R-:W-:Y:S01]  /*1ae0*/  LOP3.LUT R12, R4, 0x18, R5, 0xf8, !PT ;  /* 0x00000018040c7812 */ /* 0x000fe200078ef805 */
[----:B------:R-:W-:Y:S01]  /*1af0*/  IMAD.SHL.U32 R4, R10, 0x40, RZ ;  /* 0x000000400a047824 */ /* 0x000fe200078e00ff */
[----:B------:R-:W-:Y:S01]  /*1b00*/  SHF.R.U32.HI R5, RZ, 0x2, R8 ;  /* 0x00000002ff057819 */ /* 0x000fe20000011608 */
[----:B------:R-:W-:Y:S01]  /*1b10*/  IMAD.IADD R0, R0, 0x1, -R6 ;  /* 0x0000000100007824 */ /* 0x000fe200078e0a06 */
[----:B------:R-:W-:Y:S01]  /*1b20*/  LOP3.LUT R6, R15, 0x3ffffffc, RZ, 0xc0, !PT ;  /* 0x3ffffffc0f067812 */ /* 0x000fe200078ec0ff */
[C---:B------:R-:W-:Y:S01]  /*1b30*/  IMAD.SHL.U32 R9, R19.reuse, 0x400, RZ ;  /* 0x0000040013097824 */ /* 0x040fe200078e00ff */
[----:B------:R-:W-:Y:S01]  /*1b40*/  LOP3.LUT R4, R4, 0x1c0, RZ, 0xc0, !PT ;  /* 0x000001c004047812 */ /* 0x000fe200078ec0ff */
[----:B------:R-:W-:Y:S01]  /*1b50*/  IMAD R248, R19, 0x10, R5 ;  /* 0x0000001013f87824 */ /* 0x000fe200078e0205 */
[----:B------:R-:W-:Y:S01]  /*1b60*/  LOP3.LUT P1, RZ, R20, 0x2, RZ, 0xc0, !PT ;  /* 0x0000000214ff7812 */ /* 0x000fe2000782c0ff */
[----:B------:R-:W-:Y:S01]  /*1b70*/  IMAD.IADD R8, R24, 0x1, -R6 ;  /* 0x0000000118087824 */ /* 0x000fe200078e0a06 */
[----:B------:R-:W-:Y:S01]  /*1b80*/  LOP3.LUT P5, RZ, R20, 0x4, RZ, 0xc0, !PT ;  /* 0x0000000414ff7812 */ /* 0x000fe200078ac0ff */
[----:B------:R-:W-:Y:S01]  /*1b90*/  IMAD.SHL.U32 R5, R0, 0x40, RZ ;  /* 0x0000004000057824 */ /* 0x000fe200078e00ff */
[----:B------:R-:W-:Y:S01]  /*1ba0*/  LOP3.LUT R6, R4, 0x8, R7, 0xf8, !PT ;  /* 0x0000000804067812 */ /* 0x000fe200078ef807 */
[----:B------:R-:W-:Y:S01]  /*1bb0*/  IMAD.SHL.U32 R233, R233, 0x40, RZ ;  /* 0x00000040e9e97824 */ /* 0x000fe200078e00ff */
[----:B------:R-:W-:Y:S01]  /*1bc0*/  SHF.R.U32.HI R4, RZ, 0x3, R4 ;  /* 0x00000003ff047819 */ /* 0x000fe20000011604 */
[----:B------:R-:W-:Y:S01]  /*1bd0*/  IMAD.SHL.U32 R2, R2, 0x2, RZ ;  /* 0x0000000202027824 */ /* 0x000fe200078e00ff */
[----:B------:R-:W-:Y:S01]  /*1be0*/  SEL R3, R16, 0xffffffe0, !P1 ;  /* 0xffffffe010037807 */ /* 0x000fe20004800000 */
[----:B------:R-:W-:Y:S01]  /*1bf0*/  IMAD R234, R14, 0x200, R234 ;  /* 0x000002000eea7824 */ /* 0x000fe200078e02ea */
[----:B------:R-:W-:Y:S01]  /*1c00*/  R2P PR, R10, 0x6 ;  /* 0x000000060a007804 */ /* 0x000fe20000000000 */
[----:B------:R-:W-:Y:S01]  /*1c10*/  CS2R R126, SRZ ;  /* 0x00000000007e7805 */ /* 0x000fe2000001ff00 */
[----:B------:R-:W-:Y:S01]  /*1c20*/  SEL R249, RZ, 0x8, P4 ;  /* 0x00000008fff97807 */ /* 0x000fe20002000000 */
[----:B------:R-:W-:Y:S01]  /*1c30*/  IMAD.IADD R3, R2, 0x1, R3 ;  /* 0x0000000102037824 */ /* 0x000fe200078e0203 */
[C---:B------:R-:W-:Y:S01]  /*1c40*/  LOP3.LUT P6, RZ, R0.reuse, 0x2, RZ, 0xc0, !PT ;  /* 0x0000000200ff7812 */ /* 0x040fe200078cc0ff */
[----:B------:R-:W-:Y:S01]  /*1c50*/  CS2R R124, SRZ ;  /* 0x00000000007c7805 */ /* 0x000fe2000001ff00 */
[----:B------:R-:W-:Y:S01]  /*1c60*/  LOP3.LUT P4, RZ, R0, 0x4, RZ, 0xc0, !PT ;  /* 0x0000000400ff7812 */ /* 0x000fe2000788c0ff */
[----:B------:R-:W-:Y:S01]  /*1c70*/  CS2R R122, SRZ ;  /* 0x00000000007a7805 */ /* 0x000fe2000001ff00 */
[----:B------:R-:W-:Y:S01]  /*1c80*/  LOP3.LUT R7, R6, R4, RZ, 0x3c, !PT ;  /* 0x0000000406077212 */ /* 0x000fe200078e3cff */
[----:B------:R-:W-:Y:S01]  /*1c90*/  IMAD.SHL.U32 R6, R14, 0x8, RZ ;  /* 0x000000080e067824 */ /* 0x000fe200078e00ff */
[----:B------:R-:W-:Y:S01]  /*1ca0*/  LOP3.LUT R0, R5, 0x1c0, RZ, 0xc0, !PT ;  /* 0x000001c005007812 */ /* 0x000fe200078ec0ff */
[----:B------:R-:W-:Y:S01]  /*1cb0*/  IMAD R5, R8, 0x2, R9 ;  /* 0x0000000208057824 */ /* 0x000fe200078e0209 */
[----:B------:R-:W-:Y:S01]  /*1cc0*/  LOP3.LUT R233, R233, 0xfffffe00, RZ, 0xc0, !PT ;  /* 0xfffffe00e9e97812 */ /* 0x000fe200078ec0ff */
[----:B------:R-:W-:Y:S01]  /*1cd0*/  CS2R R120, SRZ ;  /* 0x0000000000787805 */ /* 0x000fe2000001ff00 */
[----:B------:R-:W-:Y:S01]  /*1ce0*/  SHF.R.U32.HI R4, RZ, 0x3, R0 ;  /* 0x00000003ff047819 */ /* 0x000fe20000011600 */
[----:B------:R-:W-:Y:S01]  /*1cf0*/  IMAD.IADD R7, R7, 0x1, R5 ;  /* 0x0000000107077824 */ /* 0x000fe200078e0205 */
[----:B------:R-:W-:Y:S01]  /*1d00*/  LOP3.LUT R5, R0, 0x8, R6, 0xf8, !PT ;  /* 0x0000000800057812 */ /* 0x000fe200078ef806 */
[----:B------:R-:W-:Y:S01]  /*1d10*/  IMAD R236, R236, 0x400, R233 ;  /* 0x00000400ecec7824 */ /* 0x000fe200078e02e9 */
[----:B------:R-:W-:Y:S01]  /*1d20*/  IADD3 R6, R23, UR5, RZ ;  /* 0x0000000517067c10 */ /* 0x000fe2000fffe0ff */
[----:B------:R-:W-:Y:S01]  /*1d30*/  CS2R R118, SRZ ;  /* 0x0000000000767805 */ /* 0x000fe2000001ff00 */
[----:B------:R-:W-:Y:S01]  /*1d40*/  LOP3.LUT R0, R4, R12, R0, 0x1e, !PT ;  /* 0x0000000c04007212 */ /* 0x000fe200078e1e00 */
[----:B------:R-:W-:Y:S01]  /*1d50*/  CS2R R116, SRZ ;  /* 0x0000000000747805 */ /* 0x000fe2000001ff00 */
[----:B------:R-:W-:Y:S01]  /*1d60*/  LOP3.LUT R4, R5, R4, RZ, 0x3c, !PT ;  /* 0x0000000405047212 */ /* 0x000fe200078e3cff */
[----:B------:R1:W-:Y:S01]  /*1d70*/  STL [R1+0x30], R6 ;  /* 0x0000300601007387 */ /* 0x0003e20000100800 */
[-C--:B------:R-:W-:Y:S01]  /*1d80*/  LOP3.LUT R0, R0, R233.reuse, RZ, 0xfc, !PT ;  /* 0x000000e900007212 */ /* 0x080fe200078efcff */
[----:B------:R-:W-:Y:S01]  /*1d90*/  CS2R R114, SRZ ;  /* 0x0000000000727805 */ /* 0x000fe2000001ff00 */
[C---:B------:R-:W-:Y:S01]  /*1da0*/  IADD3 R233, R4.reuse, R233, R9 ;  /* 0x000000e904e97210 */ /* 0x040fe20007ffe009 */
[----:B------:R-:W-:Y:S01]  /*1db0*/  IMAD.IADD R236, R4, 0x1, R236 ;  /* 0x0000000104ec7824 */ /* 0x000fe200078e02ec */
[----:B------:R-:W-:Y:S01]  /*1dc0*/  LEA R244, R7, 0x20280, 0x1 ;  /* 0x0002028007f47811 */ /* 0x000fe200078e08ff */
[----:B------:R-:W-:Y:S01]  /*1dd0*/  IMAD.MOV.U32 R4, RZ, RZ, 0x40 ;  /* 0x00000040ff047424 */ /* 0x000fe200078e00ff */
[----:B------:R-:W-:Y:S01]  /*1de0*/  SEL R5, R16, 0xffffffe0, !P6 ;  /* 0xffffffe010057807 */ /* 0x000fe20007000000 */
[C---:B------:R-:W-:Y:S01]  /*1df0*/  IMAD.SHL.U32 R235, R233.reuse, 0x2, RZ ;  /* 0x00000002e9eb7824 */ /* 0x040fe200078e00ff */
[----:B------:R-:W-:Y:S01]  /*1e00*/  LEA R236, R236, 0x22280, 0x1 ;  /* 0x00022280ecec7811 */ /* 0x000fe200078e08ff */
[----:B------:R-:W-:Y:S01]  /*1e10*/  CS2R R112, SRZ ;  /* 0x0000000000707805 */ /* 0x000fe2000001ff00 */
[----:B------:R-:W-:Y:S01]  /*1e20*/  SEL R231, R4, 0xffffffc0, !P5 ;  /* 0xffffffc004e77807 */ /* 0x000fe20006800000 */
[----:B------:R-:W-:Y:S01]  /*1e30*/  IMAD R230, R233, 0x2, R5 ;  /* 0x00000002e9e67824 */ /* 0x000fe200078e0205 */
[----:B------:R-:W-:Y:S01]  /*1e40*/  SEL R246, R16, 0xffffffe0, !P1 ;  /* 0xffffffe010f67807 */ /* 0x000fe20004800000 */
[----:B------:R-:W-:Y:S01]  /*1e50*/  IMAD.IADD R237, R5, 0x1, R236 ;  /* 0x0000000105ed7824 */ /* 0x000fe200078e02ec */
[----:B------:R-:W-:Y:S01]  /*1e60*/  IADD3 R245, R244, 0x40, RZ ;  /* 0x00000040f4f57810 */ /* 0x000fe20007ffe0ff */
[----:B------:R-:W-:Y:S01]  /*1e70*/  IMAD.IADD R229, R2, 0x1, R231 ;  /* 0x0000000102e57824 */ /* 0x000fe200078e02e7 */
[----:B------:R-:W-:Y:S01]  /*1e80*/  SEL R4, R4, 0xffffffc0, !P4 ;  /* 0xffffffc004047807 */ /* 0x000fe20006000000 */
[----:B------:R-:W-:Y:S01]  /*1e90*/  IMAD.IADD R228, R231, 0x1, R3 ;  /* 0x00000001e7e47824 */ /* 0x000fe200078e0203 */
[----:B------:R-:W-:Y:S01]  /*1ea0*/  @P2 IADD3 R245, R244, -0x40, RZ ;  /* 0xffffffc0f4f52810 */ /* 0x000fe20007ffe0ff */
[----:B------:R-:W-:Y:S01]  /*1eb0*/  IMAD R231, R234, 0x2, R231 ;  /* 0x00000002eae77824 */ /* 0x000fe200078e02e7 */
[----:B------:R-:W-:Y:S01]  /*1ec0*/  SEL R250, RZ, 0x8, P3 ;  /* 0x00000008fffa7807 */ /* 0x000fe20001800000 */
[----:B------:R-:W-:Y:S01]  /*1ed0*/  IMAD.IADD R247, R244, 0x1, R246 ;  /* 0x00000001f4f77824 */ /* 0x000fe200078e02f6 */
        /* <DEDUP_REMOVED lines=38> */
[----:B------:R-:W-:Y:S01]  /*2140*/  LOP3.LUT R250, R252, R250, RZ, 0xfc, !PT ;  /* 0x000000fafcfa7212 */ /* 0x000fe200078efcff */
[----:B------:R-:W-:Y:S01]  /*2150*/  IMAD.SHL.U32 R234, R234, 0x2, RZ ;  /* 0x00000002eaea7824 */ /* 0x000fe200078e00ff */
[----:B------:R-:W-:Y:S01]  /*2160*/  LOP3.LUT R249, R251, R249, RZ, 0xfc, !PT ;  /* 0x000000f9fbf97212 */ /* 0x000fe200078efcff */
[----:B------:R-:W-:Y:S01]  /*2170*/  IMAD.SHL.U32 R0, R0, 0x2, RZ ;  /* 0x0000000200007824 */ /* 0x000fe200078e00ff */
[----:B------:R-:W-:Y:S01]  /*2180*/  USHF.R.S32.HI UR20, URZ, 0x6, UR20 ;  /* 0x000000063f147899 */ /* 0x000fe20008011414 */
[----:B------:R-:W-:Y:S01]  /*2190*/  IMAD R233, R233, 0x2, R4 ;  /* 0x00000002e9e97824 */ /* 0x000fe200078e0204 */
[----:B------:R-:W-:Y:S01]  /*21a0*/  UMOV UR11, URZ ;  /* 0x0000003f000b7c82 */ /* 0x000fe20008000000 */
[----:B------:R-:W-:-:S02]  /*21b0*/  IMAD.IADD R246, R246, 0x1, R245 ;  /* 0x00000001f6f67824 */ /* 0x000fc400078e02f5 */
[C---:B------:R-:W-:Y:S02]  /*21c0*/  IMAD.IADD R232, R4.reuse, 0x1, R230 ;  /* 0x0000000104e87824 */ /* 0x040fe400078e02e6 */
[C---:B------:R-:W-:Y:S02]  /*21d0*/  IMAD.IADD R239, R4.reuse, 0x1, R236 ;  /* 0x0000000104ef7824 */ /* 0x040fe400078e02ec */
[----:B------:R-:W-:Y:S02]  /*21e0*/  IMAD.IADD R238, R4, 0x1, R237 ;  /* 0x0000000104ee7824 */ /* 0x000fe400078e02ed */
[C---:B-1----:R-:W-:Y:S02]  /*21f0*/  ISETP.GT.AND P2, PT, R13.reuse, RZ, PT ;  /* 0x000000ff0d00720c */ /* 0x042fe40003f44270 */
[----:B------:R-:W-:Y:S02]  /*2200*/  ISETP.GT.AND P1, PT, R13, 0x1, PT ;  /* 0x000000010d00780c */ /* 0x000fe40003f24270 */
[----:B------:R-:W-:Y:S02]  /*2210*/  LOP3.LUT R243, R243, 0xffffff7f, RZ, 0xc0, !PT ;  /* 0xffffff7ff3f37812 */ /* 0x000fe400078ec0ff */
[----:B------:R-:W-:-:S07]  /*2220*/  ISETP.GT.AND P3, PT, R13, 0x10, PT ;  /* 0x000000100d00780c */ /* 0x000fce0003f64270 */
[----:B------:R-:W-:Y:S02]  /*2230*/  @P2 LOP3.LUT R243, R243, 0x80, RZ, 0xfc, !PT ;  /* 0x00000080f3f32812 */ /* 0x000fe400078efcff */
[----:B------:R-:W-:Y:S02]  /*2240*/  ISETP.GT.AND P2, PT, R13, 0x11, PT ;  /* 0x000000110d00780c */ /* 0x000fe40003f44270 */
[----:B------:R-:W-:-:S04]  /*2250*/  LOP3.LUT R243, R243, 0xffffffbf, RZ, 0xc0, !PT ;  /* 0xffffffbff3f37812 */ /* 0x000fc800078ec0ff */
        /* <DEDUP_REMOVED lines=12> */
[----:B------:R-:W-:-:S04]  /*2320*/  @P3 LOP3.LUT R243, R243, 0x4, RZ, 0xfc, !PT ;  /* 0x00000004f3f33812 */ /* 0x000fc800078efcff */
[----:B------:R-:W-:-:S04]  /*2330*/  LOP3.LUT R243, R243, 0xfffffffe, RZ, 0xc0, !PT ;  /* 0xfffffffef3f37812 */ /* 0x000fc800078ec0ff */
[----:B------:R-:W-:-:S04]  /*2340*/  LOP3.LUT R243, R243, 0xfffffffd, RZ, 0xc0, !PT ;  /* 0xfffffffdf3f37812 */ /* 0x000fc800078ec0ff */
[----:B------:R-:W-:-:S04]  /*2350*/  @P2 LOP3.LUT R243, R243, 0x2, RZ, 0xfc, !PT ;  /* 0x00000002f3f32812 */ /* 0x000fc800078efcff */
[----:B------:R-:W-:Y:S02]  /*2360*/  @P1 LOP3.LUT R243, R243, 0x1, RZ, 0xfc, !PT ;  /* 0x00000001f3f31812 */ /* 0x000fe400078efcff */
.L_x_598:
[----:B------:R-:W-:Y:S04]  /*2370*/  DEPBAR.LE SB0, 0x0 ;  /* 0x000080000000791a */ /* 0x000fe80000000000 */
[----:B------:R-:W-:Y:S01]  /*2380*/  BAR.SYNC.DEFER_BLOCKING 0x0 ;  /* 0x0000000000007b1d */ /* 0x000fe20000010000 */
[C---:B------:R-:W-:Y:S01]  /*2390*/  LOP3.LUT P2, RZ, R243.reuse, 0x80, RZ, 0xc0, !PT ;  /* 0x00000080f3ff7812 */ /* 0x040fe2000784c0ff */
[----:B------:R-:W-:Y:S01]  /*23a0*/  UIADD3 UR21, UR11, 0x1, URZ ;  /* 0x000000010b157890 */ /* 0x000fe2000fffe03f */
[C---:B------:R-:W-:Y:S02]  /*23b0*/  LOP3.LUT P1, RZ, R243.reuse, 0x40, RZ, 0xc0, !PT ;  /* 0x00000040f3ff7812 */ /* 0x040fe4000782c0ff */
[C---:B------:R-:W-:Y:S01]  /*23c0*/  LOP3.LUT P6, RZ, R243.reuse, 0x20, RZ, 0xc0, !PT ;  /* 0x00000020f3ff7812 */ /* 0x040fe200078cc0ff */
[----:B------:R-:W-:Y:S01]  /*23d0*/  UISETP.GE.AND UP0, UPT, UR21, UR20, UPT ;  /* 0x000000141500728c */ /* 0x000fe2000bf06270 */
[C---:B------:R-:W-:Y:S02]  /*23e0*/  LOP3.LUT P3, RZ, R243.reuse, 0x4, RZ, 0xc0, !PT ;  /* 0x00000004f3ff7812 */ /* 0x040fe4000786c0ff */
[C---:B------:R-:W-:Y:S02]  /*23f0*/  LOP3.LUT P5, RZ, R243.reuse, 0x10, RZ, 0xc0, !PT ;  /* 0x00000010f3ff7812 */ /* 0x040fe400078ac0ff */
[----:B------:R-:W-:Y:S01]  /*2400*/  LOP3.LUT P4, RZ, R243, 0x8, RZ, 0xc0, !PT ;  /* 0x00000008f3ff7812 */ /* 0x000fe2000788c0ff */
[----:B-1----:R-:W-:Y:S05]  /*2410*/  LDSM.16.M88.4 R16, [R235+0x10080] ;  /* 0x01008000eb10783b */ /* 0x002fea0000000200 */
        /* <DEDUP_REMOVED lines=12> */
[----:B------:R1:W5:Y:S04]  /*24e0*/  LDL.64 R240, [R1+0x20] ;  /* 0x0000200001f07983 */ /* 0x0003680000100a00 */
        /* <DEDUP_REMOVED lines=238> */
[----:B------:R-:W-:Y:S01]  /*33d0*/  MUFU.EX2 R172, R172 ;  /* 0x000000ac00ac7308 */ /* 0x000fe20000000800 */
[--C-:B------:R-:W-:Y:S01]  /*33e0*/  FFMA.FTZ R12, R12, c[0x0][0x29c], -R192.reuse ;  /* 0x0000a7000c0c7a23 */ /* 0x100fe200000108c0 */
[----:B------:R-:W-:Y:S01]  /*33f0*/  LOP3.LUT P2, RZ, R243, 0x2, RZ, 0xc0, !PT ;  /* 0x00000002f3ff7812 */ /* 0x000fe2000784c0ff */
[----:B------:R-:W1:Y:S07]  /*3400*/  LDSM.16.M88.4 R164, [R229+0xe080] ;  /* 0x00e08000e5a4783b */ /* 0x000e6e0000000200 */
[----:B------:R3:W-:Y:S01]  /*3410*/  MUFU.EX2 R174, R12 ;  /* 0x0000000c00ae7308 */ /* 0x0007e20000000800 */
[C---:B--2---:R-:W-:Y:S07]  /*3420*/  HMMA.16816.F32 R28, R4.reuse, R16, R28 ;  /* 0x00000010041c723c */ /* 0x044fee000000181c */
[----:B------:R-:W-:Y:S01]  /*3430*/  FSEL R16, R194, -INF , P6 ;  /* 0xff800000c2107808 */ /* 0x000fe20003000000 */
[----:B------:R-:W-:Y:S04]  /*3440*/  HMMA.16816.F32 R32, R4, R18, R32 ;  /* 0x000000120420723c */ /* 0x000fe80000001820 */
[--C-:B------:R-:W-:Y:S03]  /*3450*/  FFMA.FTZ R16, R16, c[0x0][0x29c], -R193.reuse ;  /* 0x0000a70010107a23 */ /* 0x100fe600000108c1 */
[----:B------:R-:W-:Y:S01]  /*3460*/  FSEL R4, R188, -INF , P5 ;  /* 0xff800000bc047808 */ /* 0x000fe20002800000 */
[----:B------:R2:W-:Y:S01]  /*3470*/  MUFU.EX2 R171, R16 ;  /* 0x0000001000ab7308 */ /* 0x0005e20000000800 */
[----:B---3--:R-:W-:Y:S02]  /*3480*/  FSEL R12, R197, -INF , P1 ;  /* 0xff800000c50c7808 */ /* 0x008fe40000800000 */
[----:B------:R-:W-:Y:S01]  /*3490*/  LOP3.LUT P1, RZ, R243, 0x1, RZ, 0xc0, !PT ;  /* 0x00000001f3ff7812 */ /* 0x000fe2000782c0ff */
[--C-:B------:R-:W-:Y:S02]  /*34a0*/  FFMA.FTZ R169, R4, c[0x0][0x29c], -R193.reuse ;  /* 0x0000a70004a97a23 */ /* 0x100fe400000108c1 */
[--C-:B------:R-:W-:Y:S01]  /*34b0*/  FFMA.FTZ R168, R12, c[0x0][0x29c], -R192.reuse ;  /* 0x0000a7000ca87a23 */ /* 0x100fe200000108c0 */
[----:B------:R-:W-:Y:S01]  /*34c0*/  LDSM.16.M88.4 R4, [R232+0x1e080] ;  /* 0x01e08000e804783b */ /* 0x000fe20000000200 */
[C---:B-1----:R-:W-:Y:S02]  /*34d0*/  HMMA.16816.F32 R20, R8.reuse, R164, R20 ;  /* 0x000000a40814723c */ /* 0x042fe40000001814 */
[----:B------:R-:W-:Y:S02]  /*34e0*/  MUFU.EX2 R175, R168 ;  /* 0x000000a800af7308 */ /* 0x000fe40000000800 */
[----:B------:R-:W1:Y:S03]  /*34f0*/  LDSM.16.M88.4 R12, [R229+0xf080] ;  /* 0x00f08000e50c783b */ /* 0x000e660000000200 */
[----:B------:R-:W-:Y:S01]  /*3500*/  FSEL R164, R190, -INF , P6 ;  /* 0xff800000bea47808 */ /* 0x000fe20003000000 */
[C---:B------:R-:W-:Y:S04]  /*3510*/  HMMA.16816.F32 R24, R8.reuse, R166, R24 ;  /* 0x000000a60818723c */ /* 0x040fe80000001818 */
[----:B------:R-:W3:Y:S01]  /*3520*/  MUFU.EX2 R169, R169 ;  /* 0x000000a900a97308 */ /* 0x000ee20000000800 */
[--C-:B------:R-:W-:Y:S01]  /*3530*/  FFMA.FTZ R164, R164, c[0x0][0x29c], -R192.reuse ;  /* 0x0000a700a4a47a23 */ /* 0x100fe200000108c0 */
[----:B--2---:R-:W2:Y:S08]  /*3540*/  LDSM.16.M88.4 R16, [R228+0xe080] ;  /* 0x00e08000e410783b */ /* 0x004eb00000000200 */
[----:B------:R4:W-:Y:S01]  /*3550*/  MUFU.EX2 R170, R164 ;  /* 0x000000a400aa7308 */ /* 0x0009e20000000800 */
[C---:B-1----:R-:W-:Y:S03]  /*3560*/  HMMA.16816.F32 R28, R8.reuse, R12, R28 ;  /* 0x0000000c081c723c */ /* 0x042fe6000000181c */
[----:B----4-:R-:W-:Y:S04]  /*3570*/  FSEL R164, R189, -INF , P5 ;  /* 0xff800000bda47808 */ /* 0x010fe80002800000 */
[----:B------:R-:W-:Y:S01]  /*3580*/  FSEL R12, R182, -INF , P4 ;  /* 0xff800000b60c7808 */ /* 0x000fe20002000000 */
[----:B------:R-:W-:Y:S01]  /*3590*/  HMMA.16816.F32 R32, R8, R14, R32 ;  /* 0x0000000e0820723c */ /* 0x000fe20000001820 */
[----:B------:R-:W1:Y:S03]  /*35a0*/  LDS R8, [R248.X4+0x20180] ;  /* 0x02018000f8087984 */ /* 0x000e660000004800 */
[----:B------:R-:W-:Y:S02]  /*35b0*/  FFMA.FTZ R168, R164, c[0x0][0x29c], -R192 ;  /* 0x0000a700a4a87a23 */ /* 0x000fe400000108c0 */
[----:B------:R-:W4:Y:S01]  /*35c0*/  LDSM.16.M88.4 R164, [R228+0xf080] ;  /* 0x00f08000e4a4783b */ /* 0x000f220000000200 */
[----:B------:R-:W-:Y:S01]  /*35d0*/  FSEL R9, R181, -INF , P3 ;  /* 0xff800000b5097808 */ /* 0x000fe20001800000 */
[C---:B--2---:R-:W-:Y:S02]  /*35e0*/  HMMA.16816.F32 R20, R4.reuse, R16, R20 ;  /* 0x000000100414723c */ /* 0x044fe40000001814 */
[----:B------:R-:W-:Y:S03]  /*35f0*/  MUFU.EX2 R168, R168 ;  /* 0x000000a800a87308 */ /* 0x000fe60000000800 */
[--C-:B------:R-:W-:Y:S01]  /*3600*/  FFMA.FTZ R9, R9, c[0x0][0x29c], -R193.reuse ;  /* 0x0000a70009097a23 */ /* 0x100fe200000108c1 */
[----:B---3--:R-:W-:Y:S01]  /*3610*/  F2FP.PACK_AB R14, R169, R171 ;  /* 0x000000aba90e723e */ /* 0x008fe200000000ff */
[----:B------:R-:W-:Y:S01]  /*3620*/  FFMA.FTZ R17, -R180, R180, 1 ;  /* 0x3f800000b4117423 */ /* 0x000fe200000101b4 */
[C---:B------:R-:W-:Y:S04]  /*3630*/  HMMA.16816.F32 R24, R4.reuse, R18, R24 ;  /* 0x000000120418723c */ /* 0x040fe80000001818 */
[----:B------:R2:W-:Y:S01]  /*3640*/  MUFU.EX2 R10, R9 ;  /* 0x00000009000a7308 */ /* 0x0005e20000000800 */
[----:B------:R-:W-:Y:S02]  /*3650*/  FFMA.FTZ R13, -R188, R188, 1 ;  /* 0x3f800000bc0d7423 */ /* 0x000fe400000101bc */
[----:B------:R-:W-:Y:S02]  /*3660*/  FFMA.FTZ R18, -R176, R176, 1 ;  /* 0x3f800000b0127423 */ /* 0x000fe400000101b0 */
[--C-:B------:R-:W-:Y:S05]  /*3670*/  FFMA.FTZ R12, R12, c[0x0][0x29c], -R193.reuse ;  /* 0x0000a7000c0c7a23 */ /* 0x100fea00000108c1 */
[----:B------:R3:W3:Y:S10]  /*3680*/  MUFU.EX2 R11, R12 ;  /* 0x0000000c000b7308 */ /* 0x0006f40000000800 */
[--C-:B-1----:R-:W-:Y:S02]  /*3690*/  FADD.FTZ R24, R24, -R8.reuse ;  /* 0x8000000818187221 */ /* 0x102fe40000010000 */
[----:B------:R-:W-:Y:S01]  /*36a0*/  FADD.FTZ R21, R21, -R8 ;  /* 0x8000000815157221 */ /* 0x000fe20000010000 */
[----:B--2---:R-:W-:Y:S01]  /*36b0*/  FSEL R9, R184, -INF , P4 ;  /* 0xff800000b8097808 */ /* 0x004fe20002000000 */
[----:B------:R-:W-:Y:S01]  /*36c0*/  FMUL.FTZ R16, R171, R24 ;  /* 0x00000018ab107220 */ /* 0x000fe20000410000 */
[C---:B----4-:R-:W-:Y:S03]  /*36d0*/  HMMA.16816.F32 R28, R4.reuse, R164, R28 ;  /* 0x000000a4041c723c */ /* 0x050fe6000000181c */
[----:B------:R-:W-:Y:S02]  /*36e0*/  FFMA.FTZ R9, R9, c[0x0][0x29c], -R192 ;  /* 0x0000a70009097a23 */ /* 0x000fe400000108c0 */
[----:B------:R-:W-:Y:S02]  /*36f0*/  FMUL.FTZ R21, R172, R21 ;  /* 0x00000015ac157220 */ /* 0x000fe40000410000 */
[----:B------:R1:W-:Y:S01]  /*3700*/  MUFU.EX2 R15, R9 ;  /* 0x00000009000f7308 */ /* 0x0003e20000000800 */
[----:B------:R-:W-:Y:S04]  /*3710*/  HMMA.16816.F32 R32, R4, R166, R32 ;  /* 0x000000a60420723c */ /* 0x000fe80000001820 */
[--C-:B------:R-:W-:Y:S01]  /*3720*/  FADD.FTZ R20, R20, -R8.reuse ;  /* 0x8000000814147221 */ /* 0x100fe20000010000 */
[----:B---3--:R-:W-:Y:S01]  /*3730*/  FSEL R12, R176, -INF , P1 ;  /* 0xff800000b00c7808 */ /* 0x008fe20000800000 */
[----:B------:R-:W-:Y:S01]  /*3740*/  FADD.FTZ R25, R25, -R8 ;  /* 0x8000000819197221 */ /* 0x000fe20000010000 */
[----:B------:R-:W-:Y:S01]  /*3750*/  FSEL R4, R178, -INF , P2 ;  /* 0xff800000b2047808 */ /* 0x000fe20001000000 */
[----:B------:R-:W-:Y:S01]  /*3760*/  FMUL.FTZ R20, R173, R20 ;  /* 0x00000014ad147220 */ /* 0x000fe20000410000 */
[----:B------:R-:W-:Y:S02]  /*3770*/  FSEL R5, R177, -INF , P1 ;  /* 0xff800000b1057808 */ /* 0x000fe40000800000 */
[----:B------:R-:W-:Y:S01]  /*3780*/  PLOP3.LUT P1, PT, PT, PT, UP0, 0x80, 0x0 ;  /* 0x000000000000781c */ /* 0x000fe20003f2f008 */
[----:B------:R-:W-:Y:S01]  /*3790*/  FFMA.FTZ R7, R4, c[0x0][0x29c], -R192 ;  /* 0x0000a70004077a23 */ /* 0x000fe200000108c0 */
[----:B------:R-:W-:Y:S01]  /*37a0*/  F2FP.PACK_AB R6, R172, R173 ;  /* 0x000000adac06723e */ /* 0x000fe200000000ff */
[----:B------:R-:W-:Y:S02]  /*37b0*/  FFMA.FTZ R4, -R196, R196, 1 ;  /* 0x3f800000c4047423 */ /* 0x000fe400000101c4 */
[----:B------:R2:W-:Y:S01]  /*37c0*/  MUFU.EX2 R19, R7 ;  /* 0x0000000700137308 */ /* 0x0005e20000000800 */
[--C-:B------:R-:W-:Y:S02]  /*37d0*/  FADD.FTZ R28, R28, -R8.reuse ;  /* 0x800000081c1c7221 */ /* 0x100fe40000010000 */
[----:B------:R-:W-:Y:S02]  /*37e0*/  FMUL.FTZ R20, R4, R20 ;  /* 0x0000001404147220 */ /* 0x000fe40000410000 */
[----:B------:R-:W3:Y:S01]  /*37f0*/  LDS R4, [R248.X4+0x201a0] ;  /* 0x0201a000f8047984 */ /* 0x000ee20000004800 */
[--C-:B------:R-:W-:Y:S01]  /*3800*/  FADD.FTZ R29, R29, -R8.reuse ;  /* 0x800000081d1d7221 */ /* 0x100fe20000010000 */
[----:B-1----:R-:W-:Y:S01]  /*3810*/  FSEL R9, R183, -INF , P3 ;  /* 0xff800000b7097808 */ /* 0x002fe20001800000 */
[----:B------:R-:W-:Y:S02]  /*3820*/  FADD.FTZ R33, R33, -R8 ;  /* 0x8000000821217221 */ /* 0x000fe40000010000 */
[----:B------:R1:W-:Y:S01]  /*3830*/  STS [R244], R6 ;  /* 0x00000006f4007388 */ /* 0x0003e20000000800 */
[----:B------:R-:W-:Y:S02]  /*3840*/  FMUL.FTZ R25, R169, R25 ;  /* 0x00000019a9197220 */ /* 0x000fe40000410000 */
[--C-:B------:R-:W-:Y:S02]  /*3850*/  FFMA.FTZ R9, R9, c[0x0][0x29c], -R192.reuse ;  /* 0x0000a70009097a23 */ /* 0x100fe400000108c0 */
[----:B------:R-:W-:Y:S02]  /*3860*/  FFMA.FTZ R192, R5, c[0x0][0x29c], -R192 ;  /* 0x0000a70005c07a23 */ /* 0x000fe400000108c0 */
[----:B------:R4:W1:Y:S01]  /*3870*/  MUFU.EX2 R164, R9 ;  /* 0x0000000900a47308 */ /* 0x0008620000000800 */
[----:B------:R-:W-:Y:S04]  /*3880*/  FFMA.FTZ R5, -R195, R195, 1 ;  /* 0x3f800000c3057423 */ /* 0x000fe800000101c3 */
[----:B------:R-:W-:Y:S02]  /*3890*/  FMUL.FTZ R21, R5, R21 ;  /* 0x0000001505157220 */ /* 0x000fe40000410000 */
[----:B------:R-:W-:Y:S01]  /*38a0*/  FADD.FTZ R5, R32, -R8 ;  /* 0x8000000820057221 */ /* 0x000fe20000010000 */
[C---:B--2---:R-:W-:Y:S01]  /*38b0*/  F2FP.PACK_AB R7, R10.reuse, R11 ;  /* 0x0000000b0a07723e */ /* 0x044fe200000000ff */
[----:B------:R-:W-:Y:S01]  /*38c0*/  FMUL.FTZ R8, R11, R28 ;  /* 0x0000001c0b087220 */ /* 0x000fe20000410000 */
[----:B------:R-:W-:Y:S01]  /*38d0*/  MUFU.EX2 R192, R192 ;  /* 0x000000c000c07308 */ /* 0x000fe20000000800 */
[----:B------:R-:W-:Y:S02]  /*38e0*/  FMUL.FTZ R10, R10, R29 ;  /* 0x0000001d0a0a7220 */ /* 0x000fe40000410000 */
[----:B------:R-:W-:Y:S02]  /*38f0*/  FMUL.FTZ R11, R13, R25 ;  /* 0x000000190d0b7220 */ /* 0x000fe40000410000 */
[----:B------:R-:W-:Y:S04]  /*3900*/  FFMA.FTZ R13, -R181, R181, 1 ;  /* 0x3f800000b50d7423 */ /* 0x000fe800000101b5 */
[----:B------:R-:W-:Y:S01]  /*3910*/  FMUL.FTZ R13, R13, R10 ;  /* 0x0000000a0d0d7220 */ /* 0x000fe20000410000 */
[----:B------:R-:W-:Y:S02]  /*3920*/  F2FP.PACK_AB R10, R21, R20 ;  /* 0x00000014150a723e */ /* 0x000fe400000000ff */
[----:B----4-:R-:W-:Y:S02]  /*3930*/  FSEL R9, R180, -INF , P2 ;  /* 0xff800000b4097808 */ /* 0x010fe40001000000 */
[----:B-1----:R-:W-:Y:S01]  /*3940*/  F2FP.PACK_AB R6, R164, R15 ;  /* 0x0000000fa406723e */ /* 0x002fe200000000ff */
[--C-:B---3--:R-:W-:Y:S02]  /*3950*/  FADD.FTZ R22, R22, -R4.reuse ;  /* 0x8000000416167221 */ /* 0x108fe40000010000 */
[--C-:B------:R-:W-:Y:S02]  /*3960*/  FFMA.FTZ R9, R9, c[0x0][0x29c], -R193.reuse ;  /* 0x0000a70009097a23 */ /* 0x100fe400000108c1 */
[----:B------:R-:W-:Y:S02]  /*3970*/  FFMA.FTZ R193, R12, c[0x0][0x29c], -R193 ;  /* 0x0000a7000cc17a23 */ /* 0x000fe400000108c1 */
[----:B------:R-:W-:Y:S02]  /*3980*/  FFMA.FTZ R12, -R194, R194, 1 ;  /* 0x3f800000c20c7423 */ /* 0x000fe400000101c2 */
[----:B------:R-:W1:Y:S01]  /*3990*/  MUFU.EX2 R9, R9 ;  /* 0x0000000900097308 */ /* 0x000e620000000800 */
[--C-:B------:R-:W-:Y:S02]  /*39a0*/  FADD.FTZ R23, R23, -R4.reuse ;  /* 0x8000000417177221 */ /* 0x100fe40000010000 */
[----:B------:R-:W-:Y:S02]  /*39b0*/  FMUL.FTZ R16, R12, R16 ;  /* 0x000000100c107220 */ /* 0x000fe40000410000 */
[----:B------:R-:W-:Y:S02]  /*39c0*/  FFMA.FTZ R12, -R182, R182, 1 ;  /* 0x3f800000b60c7423 */ /* 0x000fe400000101b6 */
[----:B------:R-:W-:Y:S01]  /*39d0*/  FMUL.FTZ R22, R174, R22 ;  /* 0x00000016ae167220 */ /* 0x000fe20000410000 */
[----:B------:R-:W-:Y:S01]  /*39e0*/  F2FP.PACK_AB R11, R11, R16 ;  /* 0x000000100b0b723e */ /* 0x000fe200000000ff */
[----:B------:R-:W-:Y:S01]  /*39f0*/  FMUL.FTZ R8, R12, R8 ;  /* 0x000000080c087220 */ /* 0x000fe20000410000 */
[----:B------:R-:W2:Y:S01]  /*3a00*/  MUFU.EX2 R193, R193 ;  /* 0x000000c100c17308 */ /* 0x000ea20000000800 */
[----:B------:R-:W-:Y:S02]  /*3a10*/  FMUL.FTZ R23, R175, R23 ;  /* 0x00000017af177220 */ /* 0x000fe40000410000 */
[--C-:B------:R-:W-:Y:S01]  /*3a20*/  FADD.FTZ R26, R26, -R4.reuse ;  /* 0x800000041a1a7221 */ /* 0x100fe20000010000 */
[----:B------:R-:W-:Y:S01]  /*3a30*/  F2FP.PACK_AB R13, R13, R8 ;  /* 0x000000080d0d723e */ /* 0x000fe200000000ff */
[--C-:B------:R-:W-:Y:S01]  /*3a40*/  FADD.FTZ R27, R27, -R4.reuse ;  /* 0x800000041b1b7221 */ /* 0x100fe20000010000 */
[----:B------:R-:W-:Y:S01]  /*3a50*/  F2FP.PACK_AB R8, R168, R170 ;  /* 0x000000aaa808723e */ /* 0x000fe200000000ff */
[--C-:B------:R-:W-:Y:S02]  /*3a60*/  FADD.FTZ R30, R30, -R4.reuse ;  /* 0x800000041e1e7221 */ /* 0x100fe40000010000 */
[--C-:B------:R-:W-:Y:S02]  /*3a70*/  FADD.FTZ R31, R31, -R4.reuse ;  /* 0x800000041f1f7221 */ /* 0x100fe40000010000 */
[--C-:B------:R-:W-:Y:S02]  /*3a80*/  FADD.FTZ R34, R34, -R4.reuse ;  /* 0x8000000422227221 */ /* 0x100fe40000010000 */
[----:B------:R-:W-:Y:S02]  /*3a90*/  FADD.FTZ R35, R35, -R4 ;  /* 0x8000000423237221 */ /* 0x000fe40000010000 */
[----:B-1----:R-:W-:Y:S02]  /*3aa0*/  FMUL.FTZ R5, R9, R5 ;  /* 0x0000000509057220 */ /* 0x002fe40000410000 */
[----:B------:R-:W-:Y:S02]  /*3ab0*/  FFMA.FTZ R4, -R190, R190, 1 ;  /* 0x3f800000be047423 */ /* 0x000fe400000101be */
[----:B------:R-:W-:Y:S01]  /*3ac0*/  FMUL.FTZ R12, R17, R5 ;  /* 0x00000005110c7220 */ /* 0x000fe20000410000 */
[----:B------:R-:W-:Y:S01]  /*3ad0*/  F2FP.PACK_AB R5, R175, R174 ;  /* 0x000000aeaf05723e */ /* 0x000fe200000000ff */
[----:B------:R-:W-:Y:S02]  /*3ae0*/  FMUL.FTZ R15, R15, R30 ;  /* 0x0000001e0f0f7220 */ /* 0x000fe40000410000 */
[----:B------:R-:W-:Y:S01]  /*3af0*/  FMUL.FTZ R31, R164, R31 ;  /* 0x0000001fa41f7220 */ /* 0x000fe20000410000 */
[C---:B--2---:R-:W-:Y:S01]  /*3b00*/  F2FP.PACK_AB R9, R193.reuse, R9 ;  /* 0x00000009c109723e */ /* 0x044fe200000000ff */
[----:B------:R1:W-:Y:S01]  /*3b10*/  STS [R244+0x400], R5 ;  /* 0x00040005f4007388 */ /* 0x0003e20000000800 */
[----:B------:R-:W-:Y:S02]  /*3b20*/  FMUL.FTZ R33, R193, R33 ;  /* 0x00000021c1217220 */ /* 0x000fe40000410000 */
[----:B------:R-:W-:Y:S02]  /*3b30*/  FMUL.FTZ R34, R19, R34 ;  /* 0x0000002213227220 */ /* 0x000fe40000410000 */
[----:B------:R2:W-:Y:S01]  /*3b40*/  STS [R247], R14 ;  /* 0x0000000ef7007388 */ /* 0x0005e20000000800 */
[----:B------:R-:W-:Y:S02]  /*3b50*/  FMUL.FTZ R35, R192, R35 ;  /* 0x00000023c0237220 */ /* 0x000fe40000410000 */
[----:B------:R-:W-:Y:S02]  /*3b60*/  FMUL.FTZ R17, R18, R33 ;  /* 0x0000002112117220 */ /* 0x000fe40000410000 */
[----:B------:R3:W-:Y:S03]  /*3b70*/  STS [R247+0x400], R8 ;  /* 0x00040008f7007388 */ /* 0x0007e60000000800 */
[----:B------:R-:W-:Y:S02]  /*3b80*/  F2FP.PACK_AB R12, R17, R12 ;  /* 0x0000000c110c723e */ /* 0x000fe400000000ff */
[----:B------:R4:W-:Y:S05]  /*3b90*/  STS [R245], R7 ;  /* 0x00000007f5007388 */ /* 0x0009ea0000000800 */
[----:B------:R4:W-:Y:S01]  /*3ba0*/  STS [R245+0x400], R6 ;  /* 0x00040006f5007388 */ /* 0x0009e20000000800 */
[----:B-1----:R-:W-:Y:S04]  /*3bb0*/  F2FP.PACK_AB R5, R192, R19 ;  /* 0x00000013c005723e */ /* 0x002fe800000000ff */
[----:B------:R1:W-:Y:S01]  /*3bc0*/  STS [R246], R9 ;  /* 0x00000009f6007388 */ /* 0x0003e20000000800 */
[----:B--2---:R-:W-:Y:S04]  /*3bd0*/  FFMA.FTZ R14, -R177, R177, 1 ;  /* 0x3f800000b10e7423 */ /* 0x004fe800000101b1 */
[----:B------:R2:W-:Y:S01]  /*3be0*/  STS [R246+0x400], R5 ;  /* 0x00040005f6007388 */ /* 0x0005e20000000800 */
[----:B---3--:R-:W-:Y:S04]  /*3bf0*/  FFMA.FTZ R8, -R197, R197, 1 ;  /* 0x3f800000c5087423 */ /* 0x008fe800000101c5 */
[----:B------:R-:W-:Y:S01]  /*3c00*/  BAR.SYNC.DEFER_BLOCKING 0x0 ;  /* 0x0000000000007b1d */ /* 0x000fe20000010000 */
[----:B----4-:R-:W-:Y:S04]  /*3c10*/  FMUL.FTZ R7, R170, R26 ;  /* 0x0000001aaa077220 */ /* 0x010fe80000410000 */
[----:B------:R-:W-:Y:S02]  /*3c20*/  FMUL.FTZ R7, R4, R7 ;  /* 0x0000000704077220 */ /* 0x000fe40000410000 */
[----:B------:R-:W-:Y:S02]  /*3c30*/  FMUL.FTZ R6, R168, R27 ;  /* 0x0000001ba8067220 */ /* 0x000fe40000410000 */
[----:B-1----:R-:W-:Y:S04]  /*3c40*/  FFMA.FTZ R9, -R183, R183, 1 ;  /* 0x3f800000b7097423 */ /* 0x002fe800000101b7 */
[----:B------:R-:W-:Y:S02]  /*3c50*/  FMUL.FTZ R9, R9, R31 ;  /* 0x0000001f09097220 */ /* 0x000fe40000410000 */
[----:B--2---:R-:W-:Y:S01]  /*3c60*/  FFMA.FTZ R5, -R198, R198, 1 ;  /* 0x3f800000c6057423 */ /* 0x004fe200000101c6 */
[----:B------:R-:W-:Y:S03]  /*3c70*/  STS [R244+0x2000], R10 ;  /* 0x0020000af4007388 */ /* 0x000fe60000000800 */
[----:B------:R-:W-:Y:S02]  /*3c80*/  FMUL.FTZ R22, R5, R22 ;  /* 0x0000001605167220 */ /* 0x000fe40000410000 */
[----:B------:R-:W-:Y:S02]  /*3c90*/  FMUL.FTZ R5, R8, R23 ;  /* 0x0000001708057220 */ /* 0x000fe40000410000 */
[----:B------:R-:W-:Y:S03]  /*3ca0*/  FFMA.FTZ R8, -R189, R189, 1 ;  /* 0x3f800000bd087423 */ /* 0x000fe600000101bd */
[----:B------:R-:W-:Y:S01]  /*3cb0*/  F2FP.PACK_AB R4, R5, R22 ;  /* 0x000000160504723e */ /* 0x000fe200000000ff */
[----:B------:R-:W-:Y:S02]  /*3cc0*/  FMUL.FTZ R6, R8, R6 ;  /* 0x0000000608067220 */ /* 0x000fe40000410000 */
[----:B------:R-:W-:Y:S02]  /*3cd0*/  FFMA.FTZ R5, -R184, R184, 1 ;  /* 0x3f800000b8057423 */ /* 0x000fe400000101b8 */
[----:B------:R1:W-:Y:S01]  /*3ce0*/  STS [R244+0x2400], R4 ;  /* 0x00240004f4007388 */ /* 0x0003e20000000800 */
[----:B------:R-:W-:Y:S01]  /*3cf0*/  F2FP.PACK_AB R6, R6, R7 ;  /* 0x000000070606723e */ /* 0x000fe200000000ff */
[----:B------:R-:W-:Y:S02]  /*3d00*/  FMUL.FTZ R5, R5, R15 ;  /* 0x0000000f05057220 */ /* 0x000fe40000410000 */
[----:B------:R-:W-:Y:S01]  /*3d10*/  FFMA.FTZ R8, -R178, R178, 1 ;  /* 0x3f800000b2087423 */ /* 0x000fe200000101b2 */
[----:B------:R-:W-:Y:S01]  /*3d20*/  STS [R247+0x2000], R11 ;  /* 0x0020000bf7007388 */ /* 0x000fe20000000800 */
[----:B------:R-:W-:Y:S01]  /*3d30*/  FMUL.FTZ R7, R14, R35 ;  /* 0x000000230e077220 */ /* 0x000fe20000410000 */
[----:B------:R-:W-:Y:S01]  /*3d40*/  F2FP.PACK_AB R5, R9, R5 ;  /* 0x000000050905723e */ /* 0x000fe200000000ff */
[----:B------:R-:W-:Y:S02]  /*3d50*/  FMUL.FTZ R8, R8, R34 ;  /* 0x0000002208087220 */ /* 0x000fe40000410000 */
        /* <DEDUP_REMOVED lines=108> */
[----:B-123--:R-:W-:Y:S01]  /*4420*/  LOP3.LUT P5, RZ, R252, 0x1, RZ, 0xc0, !PT ;  /* 0x00000001fcff7812 */ /* 0x00efe200078ac0ff */
[----:B------:R-:W2:Y:S01]  /*4430*/  LDL.64 R202, [R1+0x10] ;  /* 0x0000100001ca7983 */ /* 0x000ea20000100a00 */
[C---:B------:R-:W-:Y:S01]  /*4440*/  LOP3.LUT P4, RZ, R250.reuse, 0x2, RZ, 0xc0, !PT ;  /* 0x00000002faff7812 */ /* 0x040fe2000788c0ff */
[----:B------:R-:W-:Y:S01]  /*4450*/  USHF.R.S32.HI UR22, URZ, 0x1f, UR21 ;  /* 0x0000001f3f167899 */ /* 0x000fe20008011415 */
[----:B------:R-:W-:Y:S01]  /*4460*/  LOP3.LUT P6, RZ, R250, 0x8, RZ, 0xc0, !PT ;  /* 0x00000008faff7812 */ /* 0x000fe200078cc0ff */
[----:B------:R-:W3:Y:S01]  /*4470*/  LDL.64 R200, [R1+0x8] ;  /* 0x0000080001c87983 */ /* 0x000ee20000100a00 */
[----:B------:R-:W-:Y:S01]  /*4480*/  ULDC.64 UR4, c[0x0][0x208] ;  /* 0x0000820000047ab9 */ /* 0x000fe20000000a00 */
[----:B------:R-:W-:Y:S01]  /*4490*/  IMAD.U32 R18, RZ, RZ, UR17 ;  /* 0x00000011ff127e24 */ /* 0x000fe2000f8e00ff */
[----:B------:R-:W-:Y:S01]  /*44a0*/  UIMAD UR22, UR22, UR4, URZ ;  /* 0x00000004161672a4 */ /* 0x000fe2000f8e023f */
[----:B------:R-:W4:Y:S01]  /*44b0*/  LDL.64 R164, [R1] ;  /* 0x0000000001a47983 */ /* 0x000f220000100a00 */
[----:B------:R-:W-:Y:S01]  /*44c0*/  UIMAD.WIDE.U32 UR24, UR21, UR4, URZ ;  /* 0x00000004151872a5 */ /* 0x000fe2000f8e003f */
[----:B------:R-:W-:Y:S01]  /*44d0*/  IMAD.U32 R16, RZ, RZ, UR17 ;  /* 0x00000011ff107e24 */ /* 0x000fe2000f8e00ff */
[----:B------:R-:W-:Y:S01]  /*44e0*/  UIMAD UR22, UR21, UR5, UR22 ;  /* 0x00000005151672a4 */ /* 0x000fe2000f8e0216 */
[----:B------:R-:W1:Y:S01]  /*44f0*/  S2R R12, SR_CTAID.Y ;  /* 0x00000000000c7919 */ /* 0x000e620000002600 */
[----:B------:R-:W-:Y:S01]  /*4500*/  IMAD.U32 R14, RZ, RZ, UR17 ;  /* 0x00000011ff0e7e24 */ /* 0x000fe2000f8e00ff */
[----:B------:R-:W-:Y:S01]  /*4510*/  USHF.L.U32 UR4, UR21, 0x6, URZ ;  /* 0x0000000615047899 */ /* 0x000fe2000800063f */
[----:B------:R-:W-:Y:S01]  /*4520*/  IMAD.U32 R8, RZ, RZ, UR24 ;  /* 0x00000018ff087e24 */ /* 0x000fe2000f8e00ff */
[----:B------:R-:W-:Y:S01]  /*4530*/  UIADD3 UR22, UR25, UR22, URZ ;  /* 0x0000001619167290 */ /* 0x000fe2000fffe03f */
[----:B------:R-:W-:Y:S02]  /*4540*/  IMAD.U32 R10, RZ, RZ, UR24 ;  /* 0x00000018ff0a7e24 */ /* 0x000fe4000f8e00ff */
[----:B-----5:R-:W-:Y:S03]  /*4550*/  IMAD.MOV.U32 R11, RZ, RZ, R241 ;  /* 0x000000ffff0b7224 */ /* 0x020fe600078e00f1 */
[----:B------:R-:W-:Y:S01]  /*4560*/  IMAD.U32 R9, RZ, RZ, UR22 ;  /* 0x00000016ff097e24 */ /* 0x000fe2000f8e00ff */
[----:B-1----:R-:W-:Y:S05]  /*4570*/  SHF.R.S32.HI R13, RZ, 0x1f, R12 ;  /* 0x0000001fff0d7819 */ /* 0x002fea000001140c */
[----:B------:R-:W-:Y:S04]  /*4580*/  IMAD R13, R13, c[0x0][0x288], RZ ;  /* 0x0000a2000d0d7a24 */ /* 0x000fe800078e02ff */
[----:B------:R-:W-:Y:S01]  /*4590*/  IMAD R13, R12, c[0x0][0x28c], R13 ;  /* 0x0000a3000c0d7a24 */ /* 0x000fe200078e020d */
[----:B--2---:R-:W-:Y:S04]  /*45a0*/  LEA R8, P2, R8, R202, 0x7 ;  /* 0x000000ca08087211 */ /* 0x004fe800078438ff */
[----:B------:R-:W-:Y:S01]  /*45b0*/  LEA.HI.X R9, R10, R203, R9, 0x7, P2 ;  /* 0x000000cb0a097211 */ /* 0x000fe200010f3c09 */
[----:B------:R-:W-:Y:S01]  /*45c0*/  IMAD.MOV.U32 R10, RZ, RZ, R240 ;  /* 0x000000ffff0a7224 */ /* 0x000fe200078e00f0 */
[----:B------:R-:W-:Y:S03]  /*45d0*/  IADD3 R18, P3, P2, R18, 0x80, R8 ;  /* 0x0000008012127810 */ /* 0x000fe60007a7e008 */
[----:B------:R-:W-:Y:S01]  /*45e0*/  IMAD.WIDE.U32 R10, R12, c[0x0][0x288], R10 ;  /* 0x0000a2000c0a7a25 */ /* 0x000fe200078e000a */
[--C-:B------:R-:W-:Y:S02]  /*45f0*/  IADD3.X R19, RZ, UR16, R9.reuse, P3, P2 ;  /* 0x00000010ff137c10 */ /* 0x100fe40009fe4409 */
[--C-:B------:R-:W-:Y:S04]  /*4600*/  IADD3 R16, P3, P2, R16, 0x100, R8.reuse ;  /* 0x0000010010107810 */ /* 0x100fe80007a7e008 */
[--C-:B------:R-:W-:Y:S02]  /*4610*/  IADD3.X R17, RZ, UR16, R9.reuse, P3, P2 ;  /* 0x00000010ff117c10 */ /* 0x100fe40009fe4409 */
        /* <DEDUP_REMOVED lines=12> */
[----:B---3--:R-:W-:Y:S04]  /*46e0*/  IADD3 R10, -R200, c[0x0][0x168], -R10 ;  /* 0x00005a00c80a7a10 */ /* 0x008fe80007ffe90a */
[C---:B------:R-:W-:Y:S02]  /*46f0*/  ISETP.LT.OR P2, PT, R10.reuse, 0x1, !P5 ;  /* 0x000000010a00780c */ /* 0x040fe40006f41670 */
[C---:B------:R-:W-:Y:S11]  /*4700*/  ISETP.LT.OR P5, PT, R10.reuse, 0x21, !P5 ;  /* 0x000000210a00780c */ /* 0x040ff60006fa1670 */
[----:B------:R-:W-:Y:S01]  /*4710*/  @!PT LDS RZ, [RZ] ;  /* 0x00000000fffff984 */ /* 0x000fe20000000800 */
[----:B------:R-:W-:Y:S01]  /*4720*/  @!PT LDS RZ, [RZ] ;  /* 0x00000000fffff984 */ /* 0x000fe20000000800 */
[----:B------:R-:W-:Y:S01]  /*4730*/  @!PT LDS RZ, [RZ] ;  /* 0x00000000fffff984 */ /* 0x000fe20000000800 */
[----:B------:R1:W-:Y:S01]  /*4740*/  LDGSTS.E.BYPASS.LTC128B.128 [R242+0x18080], [R8.64], !P2 ;  /* 0x1808000008f27fae */ /* 0x0003e2000d101d4e */
[C---:B------:R-:W-:Y:S02]  /*4750*/  ISETP.LT.OR P2, PT, R10.reuse, 0x1, !P4 ;  /* 0x000000010a00780c */ /* 0x040fe40006741670 */
[C---:B------:R-:W-:Y:S11]  /*4760*/  ISETP.LT.OR P4, PT, R10.reuse, 0x21, !P4 ;  /* 0x000000210a00780c */ /* 0x040ff60006781670 */
[----:B------:R1:W-:Y:S01]  /*4770*/  LDGSTS.E.BYPASS.LTC128B.128 [R242+0x1a080], [R8.64+0x80], !P2 ;  /* 0x1a08008008f27fae */ /* 0x0003e2000d101d4e */
[C---:B------:R-:W-:Y:S02]  /*4780*/  ISETP.LT.OR P2, PT, R10.reuse, 0x1, !P3 ;  /* 0x000000010a00780c */ /* 0x040fe40005f41670 */
[C---:B------:R-:W-:Y:S11]  /*4790*/  ISETP.LT.OR P3, PT, R10.reuse, 0x21, !P3 ;  /* 0x000000210a00780c */ /* 0x040ff60005f61670 */
[----:B------:R1:W-:Y:S01]  /*47a0*/  LDGSTS.E.BYPASS.LTC128B.128 [R242+0x1c080], [R8.64+0x100], !P2 ;  /* 0x1c08010008f27fae */ /* 0x0003e2000d101d4e */
[C---:B------:R-:W-:Y:S02]  /*47b0*/  ISETP.LT.OR P2, PT, R10.reuse, 0x1, !P6 ;  /* 0x000000010a00780c */ /* 0x040fe40007741670 */
[----:B------:R-:W-:Y:S11]  /*47c0*/  ISETP.LT.OR P6, PT, R10, 0x21, !P6 ;  /* 0x000000210a00780c */ /* 0x000ff600077c1670 */
[----:B------:R1:W-:Y:S02]  /*47d0*/  LDGSTS.E.BYPASS.LTC128B.128 [R242+0x1e080], [R8.64+0x180], !P2 ;  /* 0x1e08018008f27fae */ /* 0x0003e4000d101d4e */
[----:B-1----:R-:W-:Y:S04]  /*47e0*/  IADD3 R8, P2, R8, UR17, RZ ;  /* 0x0000001108087c10 */ /* 0x002fe8000ff5e0ff */
[----:B------:R-:W-:Y:S05]  /*47f0*/  IADD3.X R9, R9, UR16, RZ, P2, !PT ;  /* 0x0000001009097c10 */ /* 0x000fea00097fe4ff */
[----:B------:R4:W-:Y:S04]  /*4800*/  LDGSTS.E.BYPASS.LTC128B.128 [R242+0x19080], [R8.64], !P5 ;  /* 0x1908000008f27fae */ /* 0x0009e8000e901d4e */
[----:B------:R1:W-:Y:S04]  /*4810*/  LDGSTS.E.BYPASS.LTC128B.128 [R242+0x1b080], [R18.64], !P4 ;  /* 0x1b08000012f27fae */ /* 0x0003e8000e101d4e */
[----:B------:R1:W-:Y:S04]  /*4820*/  LDGSTS.E.BYPASS.LTC128B.128 [R242+0x1d080], [R16.64], !P3 ;  /* 0x1d08000010f27fae */ /* 0x0003e8000d901d4e */
[----:B------:R1:W-:Y:S01]  /*4830*/  LDGSTS.E.BYPASS.LTC128B.128 [R242+0x1f080], [R14.64], !P6 ;  /* 0x1f0800000ef27fae */ /* 0x0003e2000f101d4e */
[----:B----4-:R-:W-:Y:S05]  /*4840*/  @!P0 IMAD.SHL.U32 R8, R164, 0x10, RZ ;  /* 0x00000010a4088824 */ /* 0x010fea00078e00ff */
[----:B------:R1:W-:Y:S02]  /*4850*/  @!P0 LDGSTS.E.BYPASS.LTC128B.128 [R8+0x20180], [R12.64] ;  /* 0x201800000c088fae */ /* 0x0003e4000b901d4e */
.L_x_596:
        /* <DEDUP_REMOVED lines=91> */
[----:B--2---:R-:W-:Y:S01]  /*4e10*/  LOP3.LUT P4, RZ, R251, 0x1, RZ, 0xc0, !PT ;  /* 0x00000001fbff7812 */ /* 0x004fe2000788c0ff */
[----:B------:R-:W2:Y:S01]  /*4e20*/  LDL.64 R180, [R1+0x18] ;  /* 0x0000180001b47983 */ /* 0x000ea20000100a00 */
[C---:B------:R-:W-:Y:S01]  /*4e30*/  LOP3.LUT P3, RZ, R249.reuse, 0x2, RZ, 0xc0, !PT ;  /* 0x00000002f9ff7812 */ /* 0x040fe2000786c0ff */
[----:B------:R-:W-:Y:S01]  /*4e40*/  USHF.R.S32.HI UR22, URZ, 0x1f, UR21 ;  /* 0x0000001f3f167899 */ /* 0x000fe20008011415 */
[----:B------:R-:W-:Y:S01]  /*4e50*/  LOP3.LUT P5, RZ, R249, 0x8, RZ, 0xc0, !PT ;  /* 0x00000008f9ff7812 */ /* 0x000fe200078ac0ff */
[----:B----4-:R-:W4:Y:S01]  /*4e60*/  LDL.64 R226, [R1+0x8] ;  /* 0x0000080001e27983 */ /* 0x010f220000100a00 */
[----:B------:R-:W-:Y:S01]  /*4e70*/  ULDC.64 UR4, c[0x0][0x178] ;  /* 0x00005e0000047ab9 */ /* 0x000fe20000000a00 */
[----:B------:R-:W-:Y:S01]  /*4e80*/  IMAD.U32 R14, RZ, RZ, UR9 ;  /* 0x00000009ff0e7e24 */ /* 0x000fe2000f8e00ff */
[----:B------:R-:W-:Y:S01]  /*4e90*/  UIMAD UR22, UR22, UR4, URZ ;  /* 0x00000004161672a4 */ /* 0x000fe2000f8e023f */
[----:B---3--:R-:W3:Y:S01]  /*4ea0*/  LDL.64 R224, [R1] ;  /* 0x0000000001e07983 */ /* 0x008ee20000100a00 */
        /* <DEDUP_REMOVED lines=34> */
[----:B----4-:R-:W-:Y:S04]  /*50d0*/  IADD3 R6, -R226, c[0x0][0x168], -R6 ;  /* 0x00005a00e2067a10 */ /* 0x010fe80007ffe906 */
        /* <DEDUP_REMOVED lines=21> */
[----:B---3--:R-:W-:Y:S05]  /*5230*/  @!P0 IMAD.SHL.U32 R4, R224, 0x10, RZ ;  /* 0x00000010e0048824 */ /* 0x008fea00078e00ff */
[----:B------:R1:W-:Y:S02]  /*5240*/  @!P0 LDGSTS.E.BYPASS.LTC128B.128 [R4+0x20080], [R8.64] ;  /* 0x2008000008048fae */ /* 0x0003e4000b901d4e */
.L_x_597:
[----:B-12---:R-:W2:Y:S01]  /*5250*/  LDL.64 R8, [R1+0x28] ;  /* 0x0000280001087983 */ /* 0x006ea20000100a00 */
[----:B------:R-:W-:Y:S02]  /*5260*/  USHF.L.U32 UR11, UR11, 0xe, URZ ;  /* 0x0000000e0b0b7899 */ /* 0x000fe4000800063f */
[----:B------:R-:W-:Y:S01]  /*5270*/  UISETP.GE.AND UP0, UPT, UR21, UR20, UPT ;  /* 0x000000141500728c */ /* 0x000fe2000bf06270 */
[----:B----4-:R-:W4:Y:S03]  /*5280*/  LDL R6, [R1+0x30] ;  /* 0x0000300001067983 */ /* 0x010f260000100800 */
[----:B------:R-:W-:Y:S01]  /*5290*/  IMAD.U32 R5, RZ, RZ, UR11 ;  /* 0x0000000bff057e24 */ /* 0x000fe2000f8e00ff */
[----:B------:R-:W-:Y:S04]  /*52a0*/  LDSM.16.MT88.4 R224, [R0+0x5080] ;  /* 0x0050800000e0783b */ /* 0x000fe80000004200 */
[----:B------:R-:W0:Y:S01]  /*52b0*/  LDGDEPBAR ;  /* 0x00000000000079af */ /* 0x000e220000000000 */
[----:B--2---:R-:W-:Y:S01]  /*52c0*/  IADD3 R4, P1, R8, UR11, RZ ;  /* 0x0000000b08047c10 */ /* 0x004fe2000ff3e0ff */
[----:B------:R-:W-:Y:S03]  /*52d0*/  UMOV UR11, UR21 ;  /* 0x00000015000b7c82 */ /* 0x000fe60008000000 */
[----:B----4-:R-:W-:Y:S02]  /*52e0*/  LEA.HI.X.SX32 R5, R5, R6, 0x1, P1 ;  /* 0x0000000605057211 */ /* 0x010fe400008f0eff */
[C---:B-----5:R-:W-:Y:S04]  /*52f0*/  LEA R240, P1, R4.reuse, c[0x0][0x220], 0x2 ;  /* 0x0000880004f07a11 */ /* 0x060fe800078210ff */
[----:B------:R-:W-:Y:S02]  /*5300*/  LEA.HI.X R241, R4, c[0x0][0x224], R5, 0x2, P1 ;  /* 0x0000890004f17a11 */ /* 0x000fe400008f1405 */
[-C--:B------:R-:W-:Y:S01]  /*5310*/  HMMA.16816.F32 R4, R192, R16.reuse, RZ ;  /* 0x00000010c004723c */ /* 0x080fe200000018ff */
[----:B------:R-:W-:Y:S07]  /*5320*/  PLOP3.LUT P1, PT, PT, PT, UP0, 0x80, 0x0 ;  /* 0x000000000000781c */ /* 0x000fee0003f2f008 */
        /* <DEDUP_REMOVED lines=14> */
[----:B------:R-:W-:Y:S01]  /*5410*/  HMMA.16816.F32 R192, R192, R198, RZ ;  /* 0x000000c6c0c0723c */ /* 0x000fe200000018ff */
[----:B------:R-:W-:Y:S07]  /*5420*/  LDSM.16.M88.4 R196, [R239] ;  /* 0x00000000efc4783b */ /* 0x000fee0000000200 */
[-C--:B------:R-:W-:Y:S08]  /*5430*/  HMMA.16816.F32 R4, R200, R204.reuse, R4 ;  /* 0x000000ccc804723c */ /* 0x080ff00000001804 */
[C---:B------:R-:W-:Y:S08]  /*5440*/  HMMA.16816.F32 R8, R208.reuse, R204, R8 ;  /* 0x000000ccd008723c */ /* 0x040ff00000001808 */
[-C--:B------:R-:W-:Y:S08]  /*5450*/  HMMA.16816.F32 R12, R208, R206.reuse, R12 ;  /* 0x000000ced00c723c */ /* 0x080ff0000000180c */
[C---:B------:R-:W-:Y:S01]  /*5460*/  HMMA.16816.F32 R16, R200.reuse, R206, R16 ;  /* 0x000000cec810723c */ /* 0x040fe20000001810 */
[----:B------:R-:W1:Y:S07]  /*5470*/  LDSM.16.MT88.4 R204, [R0+0x1080] ;  /* 0x0010800000cc783b */ /* 0x000e6e0000004200 */
[-C--:B---3--:R-:W-:Y:S08]  /*5480*/  HMMA.16816.F32 R20, R200, R212.reuse, R20 ;  /* 0x000000d4c814723c */ /* 0x088ff00000001814 */
[C---:B------:R-:W-:Y:S08]  /*5490*/  HMMA.16816.F32 R24, R208.reuse, R212, R24 ;  /* 0x000000d4d018723c */ /* 0x040ff00000001818 */
[-C--:B------:R-:W-:Y:S08]  /*54a0*/  HMMA.16816.F32 R28, R208, R214.reuse, R28 ;  /* 0x000000d6d01c723c */ /* 0x080ff0000000181c */
[C---:B------:R-:W-:Y:S01]  /*54b0*/  HMMA.16816.F32 R32, R200.reuse, R214, R32 ;  /* 0x000000d6c820723c */ /* 0x040fe20000001820 */
[----:B------:R-:W2:Y:S07]  /*54c0*/  LDSM.16.M88.4 R212, [R239+0x1000] ;  /* 0x00100000efd4783b */ /* 0x000eae0000000200 */
[-C--:B------:R-:W-:Y:S08]  /*54d0*/  HMMA.16816.F32 R164, R200, R216.reuse, R164 ;  /* 0x000000d8c8a4723c */ /* 0x080ff000000018a4 */
[C---:B------:R-:W-:Y:S08]  /*54e0*/  HMMA.16816.F32 R168, R208.reuse, R216, R168 ;  /* 0x000000d8d0a8723c */ /* 0x040ff000000018a8 */
[-C--:B------:R-:W-:Y:S08]  /*54f0*/  HMMA.16816.F32 R172, R208, R218.reuse, R172 ;  /* 0x000000dad0ac723c */ /* 0x080ff000000018ac */
[C---:B------:R-:W-:Y:S01]  /*5500*/  HMMA.16816.F32 R176, R200.reuse, R218, R176 ;  /* 0x000000dac8b0723c */ /* 0x040fe200000018b0 */
[----:B------:R-:W3:Y:S07]  /*5510*/  LDSM.16.MT88.4 R216, [R0+0x3080] ;  /* 0x0030800000d8783b */ /* 0x000eee0000004200 */
[-C--:B------:R-:W-:Y:S08]  /*5520*/  HMMA.16816.F32 R180, R200, R220.reuse, R180 ;  /* 0x000000dcc8b4723c */ /* 0x080ff000000018b4 */
[C---:B------:R-:W-:Y:S08]  /*5530*/  HMMA.16816.F32 R184, R208.reuse, R220, R184 ;  /* 0x000000dcd0b8723c */ /* 0x040ff000000018b8 */
[-C--:B------:R-:W-:Y:S01]  /*5540*/  HMMA.16816.F32 R188, R208, R222.reuse, R188 ;  /* 0x000000ded0bc723c */ /* 0x080fe200000018bc */
[----:B------:R-:W4:Y:S07]  /*5550*/  LDSM.16.MT88.4 R208, [R0+0x7080] ;  /* 0x0070800000d0783b */ /* 0x000f2e0000004200 */
[----:B------:R-:W-:Y:S01]  /*5560*/  HMMA.16816.F32 R192, R200, R222, R192 ;  /* 0x000000dec8c0723c */ /* 0x000fe200000018c0 */
[----:B------:R-:W-:Y:S04]  /*5570*/  LDSM.16.M88.4 R200, [R238] ;  /* 0x00000000eec8783b */ /* 0x000fe80000000200 */
[----:B------:R-:W-:Y:S03]  /*5580*/  LDSM.16.MT88.4 R220, [R0+0x3880] ;  /* 0x0038800000dc783b */ /* 0x000fe60000004200 */
[-C--:B-1----:R-:W-:Y:S08]  /*5590*/  HMMA.16816.F32 R4, R196, R204.reuse, R4 ;  /* 0x000000ccc404723c */ /* 0x082ff00000001804 */
[C---:B--2---:R-:W-:Y:S08]  /*55a0*/  HMMA.16816.F32 R8, R212.reuse, R204, R8 ;  /* 0x000000ccd408723c */ /* 0x044ff00000001808 */
        /* <DEDUP_REMOVED lines=13> */
[-C--:B----4-:R-:W-:Y:S08]  /*5680*/  HMMA.16816.F32 R180, R196, R208.reuse, R180 ;  /* 0x000000d0c4b4723c */ /* 0x090ff000000018b4 */
[C---:B------:R-:W-:Y:S08]  /*5690*/  HMMA.16816.F32 R184, R212.reuse, R208, R184 ;  /* 0x000000d0d4b8723c */ /* 0x040ff000000018b8 */
[-C--:B------:R-:W-:Y:S01]  /*56a0*/  HMMA.16816.F32 R188, R212, R210.reuse, R188 ;  /* 0x000000d2d4bc723c */ /* 0x080fe200000018bc */
[----:B------:R-:W4:Y:S07]  /*56b0*/  LDSM.16.MT88.4 R212, [R0+0x7880] ;  /* 0x0078800000d4783b */ /* 0x000f2e0000004200 */
[----:B------:R-:W-:Y:S08]  /*56c0*/  HMMA.16816.F32 R192, R196, R210, R192 ;  /* 0x000000d2c4c0723c */ /* 0x000ff000000018c0 */
[-C--:B-1----:R-:W-:Y:S08]  /*56d0*/  HMMA.16816.F32 R4, R200, R204.reuse, R4 ;  /* 0x000000ccc804723c */ /* 0x082ff00000001804 */
[C---:B--2---:R-:W-:Y:S08]  /*56e0*/  HMMA.16816.F32 R8, R216.reuse, R204, R8 ;  /* 0x000000ccd808723c */ /* 0x044ff00000001808 */
[-C--:B------:R-:W-:Y:S07]  /*56f0*/  HMMA.16816.F32 R12, R216, R206.reuse, R12 ;  /* 0x000000ced80c723c */ /* 0x080fee000000180c */
[----:B------:R1:W-:Y:S01]  /*5700*/  RED.E.ADD.F32.FTZ.RN.STRONG.GPU [R240.64], R4 ;  /* 0x00000004f000798e */ /* 0x0003e2000c10e78e */
        /* <DEDUP_REMOVED lines=27> */
[-C--:B----4-:R-:W-:Y:S03]  /*58c0*/  HMMA.16816.F32 R180, R200, R212.reuse, R180 ;  /* 0x000000d4c8b4723c */ /* 0x090fe600000018b4 */
        /* <DEDUP_REMOVED lines=49> */
.L_x_595:
[----:B-1----:R-:W2:Y:S01]  /*5be0*/  LDL.LU.64 R8, [R1] ;  /* 0x0000000001087983 */ /* 0x002ea20000300a00 */
[----:B------:R-:W1:Y:S01]  /*5bf0*/  S2UR UR4, SR_CTAID.X ;  /* 0x00000000000479c3 */ /* 0x000e620000002500 */
[----:B------:R-:W-:Y:S01]  /*5c00*/  MOV R0, c[0x0][0x338] ;  /* 0x0000ce0000007a02 */ /* 0x000fe20000000f00 */
        /* <DEDUP_REMOVED lines=233> */
.L_x_599:
        /* <DEDUP_REMOVED lines=14> */
.L_x_1162:


//--------------------- .text._ZN7cutlass13device_kernelIN5flash19enable_sm80_to_sm89INS1_16FlashAttnBwdSm80INS1_25CollectiveMainloopBwdSm80ILi1ELi1EN4cute5tupleIJNS5_1CILi64EEES8_NS7_ILi256EEEEEENS_6half_tEfNS_4arch4Sm80ELb0ELb0ELb1ELb1ELb0ELb0ELb0ELb0ELi2ELi4ELi2ELi2ELb0EEENS1_21CollectiveEpilogueBwdISA_SB_SD_Li256ELb1ELb0ELi4EEENS1_19SingleTileSchedulerILb1ELb0ELb0ELi64EEEEEEEEEvNT_6ParamsE --------------------------
	.section	.text._ZN7cutlass13device_kernelIN5flash19enable_sm80_to_sm89INS1_16FlashAttnBwdSm80INS1_25CollectiveMainloopBwdSm80ILi1ELi1EN4cute5tupleIJNS5_1CILi64EEES8_NS7_ILi256EEEEEENS_6half_tEfNS_4arch4Sm80ELb0ELb0ELb1ELb1ELb0ELb0ELb0ELb0ELi2ELi4ELi2ELi2ELb0EEENS1_21CollectiveEpilogueBwdISA_SB_SD_Li256ELb1ELb0ELi4EEENS1_19SingleTileSchedulerILb1ELb0ELb0ELi64EEEEEEEEEvNT_6ParamsE,"ax",@progbits
	.sectioninfo	@"SHI_REGISTERS=255"
	.align	128
.text._ZN7cutlass13device_kernelIN5flash19enable_sm80_to_sm89INS1_16FlashAttnBwdSm80INS1_25CollectiveMainloopBwdSm80ILi1ELi1EN4cute5tupleIJNS5_1CILi64EEES8_NS7_ILi256EEEEEENS_6half_tEfNS_4arch4Sm80ELb0ELb0ELb1ELb1ELb0ELb0ELb0ELb0ELi2ELi4ELi2ELi2ELb0EEENS1_21CollectiveEpilogueBwdISA_SB_SD_Li256ELb1ELb0ELi4EEENS1_19SingleTileSchedulerILb1ELb0ELb0ELi64EEEEEEEEEvNT_6ParamsE:
        .type           _ZN7cutlass13device_kernelIN5flash19enable_sm80_to_sm89INS1_16FlashAttnBwdSm80INS1_25CollectiveMainloopBwdSm80ILi1ELi1EN4cute5tupleIJNS5_1CILi64EEES8_NS7_ILi256EEEEEENS_6half_tEfNS_4arch4Sm80ELb0ELb0ELb1ELb1ELb0ELb0ELb0ELb0ELi2ELi4ELi2ELi2ELb0EEENS1_21CollectiveEpilogueBwdISA_SB_SD_Li256ELb1ELb0ELi4EEENS1_19SingleTileSchedulerILb1ELb0ELb0ELi64EEEEEEEEEvNT_6ParamsE,@function
        .size           _ZN7cutlass13device_kernelIN5flash19enable_sm80_to_sm89INS1_16FlashAttnBwdSm80INS1_25CollectiveMainloopBwdSm80ILi1ELi1EN4cute5tupleIJNS5_1CILi64EEES8_NS7_ILi256EEEEEENS_6half_tEfNS_4arch4Sm80ELb0ELb0ELb1ELb1ELb0ELb0ELb0ELb0ELi2ELi4ELi2ELi2ELb0EEENS1_21CollectiveEpilogueBwdISA_SB_SD_Li256ELb1ELb0ELi4EEENS1_19SingleTileSchedulerILb1ELb0ELb0ELi64EEEEEEEEEvNT_6ParamsE,(.L_x_1163 - _ZN7cutlass13device_kernelIN5flash19enable_sm80_to_sm89INS1_16FlashAttnBwdSm80INS1_25CollectiveMainloopBwdSm80ILi1ELi1EN4cute5tupleIJNS5_1CILi64EEES8_NS7_ILi256EEEEEENS_6half_tEfNS_4arch4Sm80ELb0ELb0ELb1ELb1ELb0ELb0ELb0ELb0ELi2ELi4ELi2ELi2ELb0EEENS1_21CollectiveEpilogueBwdISA_SB_SD_Li256ELb1ELb0ELi4EEENS1_19SingleTileSchedulerILb1ELb0ELb0ELi64EEEEEEEEEvNT_6ParamsE)
        .other          _ZN7cutlass13device_kernelIN5flash19enable_sm80_to_sm89INS1_16FlashAttnBwdSm80INS1_25CollectiveMainloopBwdSm80ILi1ELi1EN4cute5tupleIJNS5_1CILi64EEES8_NS7_ILi256EEEEEENS_6half_tEfNS_4arch4Sm80ELb0ELb0ELb1ELb1ELb0ELb0ELb0ELb0ELi2ELi4ELi2ELi2ELb0EEENS1_21CollectiveEpilogueBwdISA_SB_SD_Li256ELb1ELb0ELi4EEENS1_19SingleTileSchedulerILb1ELb0ELb0ELi64EEEEEEEEEvNT_6ParamsE,@"STO_CUDA_ENTRY STV_DEFAULT"
_ZN7cutlass13device_kernelIN5flash19enable_sm80_to_sm89INS1_16FlashAttnBwdSm80INS1_25CollectiveMainloopBwdSm80ILi1ELi1EN4cute5tupleIJNS5_1CILi64EEES8_NS7_ILi256EEEEEENS_6half_tEfNS_4arch4Sm80ELb0ELb0ELb1ELb1ELb0ELb0ELb0ELb0ELi2ELi4ELi2ELi2ELb0EEENS1_21CollectiveEpilogueBwdISA_SB_SD_Li256ELb1ELb0ELi4EEENS1_19SingleTileSchedulerILb1ELb0ELb0ELi64EEEEEEEEEvNT_6ParamsE:
        /* <DEDUP_REMOVED lines=18> */
.L_x_601:
        /* <DEDUP_REMOVED lines=8> */
.L_x_603:
[----:B------:R-:W-:Y:S02]  /*01a0*/  MOV R0, c[0x0][0x3a4] ;  /* 0x0000e90000007a02 */ /* 0x000fe40000000f00 */
.L_x_602:
[----:B-1----:R-:W-:-:S05]  /*01b0*/  IMAD.SHL.U32 R2, R103, 0x40, RZ ;  /* 0x0000004067027824 */ /* 0x002fca00078e00ff */
[----:B-----5:R-:W-:-:S04]  /*01c0*/  ISETP.GE.AND P0, PT, R2, R0, PT ;  /* 0x000000000200720c */ /* 0x020fc80003f06270 */
[----:B------:R-:W-:-:S05]  /*01d0*/  SEL R0, R5, 0xffffffff, !P0 ;  /* 0xffffffff05007807 */ /* 0x000fca0004000000 */
[----:B------:R1:W-:Y:S01]  /*01e0*/  STL [R1+0x30], R0 ;  /* 0x0000300001007387 */ /* 0x0003e20000100800 */
[----:B------:R-:W-:Y:S05]  /*01f0*/  BRA `(.L_x_604) ;  /* 0x0000012000007947 */ /* 0x000fea0003800000 */
.L_x_600:
[----:B---34-:R-:W-:-:S04]  /*0200*/  ISETP.NE.U32.AND P0, PT, RZ, c[0x0][0x3c0], PT ;  /* 0x0000f000ff007a0c */ /* 0x018fc80003f05070 */
[----:B------:R-:W-:-:S13]  /*0210*/  ISETP.NE.AND.EX P0, PT, RZ, c[0x0][0x3c4], PT, P0 ;  /* 0x0000f100ff007a0c */ /* 0x000fda0003f05300 */
[----:B------:R-:W-:Y:S05]  /*0220*/  @!P0 BRA `(.L_x_605) ;  /* 0x0000002000008947 */ /* 0x000fea0003800000 */
[----:B------:R1:W5:Y:S01]  /*0230*/  LDG.E R0, [R2.64] ;  /* 0x0000000a02007981 */ /* 0x000362000c1e1900 */
[----:B------:R-:W-:Y:S05]  /*0240*/  BRA `(.L_x_606) ;  /* 0x0000009000007947 */ /* 0x000fea0003800000 */
.L_x_605:
        /* <DEDUP_REMOVED lines=8> */
.L_x_607:
[----:B------:R-:W-:Y:S02]  /*02d0*/  MOV R0, c[0x0][0x3a4] ;  /* 0x0000e90000007a02 */ /* 0x000fe40000000f00 */
.L_x_606:
[----:B-1----:R-:W-:-:S05]  /*02e0*/  IMAD.SHL.U32 R2, R103, 0x40, RZ ;  /* 0x0000004067027824 */ /* 0x002fca00078e00ff */
[----:B-----5:R-:W-:-:S04]  /*02f0*/  ISETP.GE.AND P0, PT, R2, R0, PT ;  /* 0x000000000200720c */ /* 0x020fc80003f06270 */
[----:B------:R-:W-:-:S05]  /*0300*/  SEL R0, R5, 0xffffffff, !P0 ;  /* 0xffffffff05007807 */ /* 0x000fca0004000000 */
[----:B------:R1:W-:Y:S04]  /*0310*/  STL [R1+0x30], R0 ;  /* 0x0000300001007387 */ /* 0x0003e80000100800 */
.L_x_604:
        /* <DEDUP_REMOVED lines=8> */
[----:B------:R-:W-:-:S09]  /*03a0*/  ISETP.NE.U32.AND P3, PT, RZ, c[0x0][0x2d0], PT ;  /* 0x0000b400ff007a0c */ /* 0x000fd20003f65070 */
[----:B------:R-:W-:Y:S02]  /*03b0*/  @P0 IMAD.WIDE R2, R107, R8, c[0x0][0x2d8] ;  /* 0x0000b6006b020625 */ /* 0x000fe400078e0208 */
[----:B-1----:R-:W2:Y:S01]  /*03c0*/  @P2 LDG.E R0, [R6.64] ;  /* 0x0000000a06002981 */ /* 0x002ea2000c1e1900 */
[----:B------:R-:W-:-:S03]  /*03d0*/  ISETP.NE.AND.EX P3, PT, RZ, c[0x0][0x2d4], PT, P3 ;  /* 0x0000b500ff007a0c */ /* 0x000fc60003f65330 */
[----:B------:R-:W3:Y:S01]  /*03e0*/  @P0 LDG.E R2, [R2.64] ;  /* 0x0000000a02020981 */ /* 0x000ee2000c1e1900 */
[----:B------:R-:W-:Y:S02]  /*03f0*/  IMAD.MOV.U32 R19, RZ, RZ, RZ ;  /* 0x000000ffff137224 */ /* 0x000fe400078e00ff */
[----:B------:R-:W-:Y:S02]  /*0400*/  IMAD.MOV.U32 R14, RZ, RZ, RZ ;  /* 0x000000ffff0e7224 */ /* 0x000fe400078e00ff */
[----:B------:R-:W-:Y:S02]  /*0410*/  IMAD.WIDE R4, R107, R8, c[0x0][0x2d0] ;  /* 0x0000b4006b047625 */ /* 0x000fe400078e0208 */
[----:B------:R1:W5:Y:S04]  /*0420*/  @P2 LDG.E R19, [R6.64] ;  /* 0x0000000a06132981 */ /* 0x000368000c1e1900 */
[----:B------:R1:W5:Y:S01]  /*0430*/  @P3 LDG.E R14, [R4.64] ;  /* 0x0000000a040e3981 */ /* 0x000362000c1e1900 */
[----:B------:R-:W-:Y:S01]  /*0440*/  ULDC UR9, c[0x0][0x168] ;  /* 0x00005a0000097ab9 */ /* 0x000fe20000000800 */
[----:B------:R-:W-:-:S02]  /*0450*/  IMAD.MOV.U32 R24, RZ, RZ, RZ ;  /* 0x000000ffff187224 */ /* 0x000fc400078e00ff */
[----:B------:R-:W-:Y:S02]  /*0460*/  IMAD.MOV.U32 R13, RZ, RZ, c[0x0][0x198] ;  /* 0x00006600ff0d7624 */ /* 0x000fe400078e00ff */
[----:B--2---:R-:W-:Y:S01]  /*0470*/  @P2 IMAD R0, R107, 0x40, R0 ;  /* 0x000000406b002824 */ /* 0x004fe200078e0200 */
[----:B---3--:R2:W3:Y:S04]  /*0480*/  @P0 R2UR UR9, R2 ;  /* 0x00000000020903c2 */ /* 0x0084e800000e0000 */
[----:B--2---:R-:W-:-:S04]  /*0490*/  @P2 SHF.R.S32.HI R2, RZ, 0x1f, R0 ;  /* 0x0000001fff022819 */ /* 0x004fc80000011400 */
[----:B------:R-:W-:-:S04]  /*04a0*/  @P2 LEA.HI R0, R2, R0, RZ, 0x6 ;  /* 0x0000000002002211 */ /* 0x000fc800078f30ff */
[----:B------:R-:W-:Y:S01]  /*04b0*/  @P2 LOP3.LUT R24, R0, 0xffffffc0, RZ, 0xc0, !PT ;  /* 0xffffffc000182812 */ /* 0x000fe200078ec0ff */
[----:B---3--:R-:W-:Y:S05]  /*04c0*/  @P0 BRA `(.L_x_608) ;  /* 0x0000006000000947 */ /* 0x008fea0003800000 */
[----:B-1----:R-:W-:Y:S05]  /*04d0*/  @!P2 BRA `(.L_x_608) ;  /* 0x000000500000a947 */ /* 0x002fea0003800000 */
[----:B------:R-:W2:Y:S04]  /*04e0*/  LDG.E R2, [R6.64] ;  /* 0x0000000a06027981 */ /* 0x000ea8000c1e1900 */
[----:B------:R-:W3:Y:S01]  /*04f0*/  LDG.E R0, [R6.64+0x4] ;  /* 0x0000040a06007981 */ /* 0x000ee2000c1e1900 */
[----:B--2---:R-:W1:Y:S08]  /*0500*/  R2UR UR9, R2 ;  /* 0x00000000020973c2 */ /* 0x004e7000000e0000 */
[----:B---3--:R-:W1:Y:S02]  /*0510*/  R2UR UR4, R0 ;  /* 0x00000000000473c2 */ /* 0x008e6400000e0000 */
[----:B-1----:R-:W-:-:S06]  /*0520*/  UIADD3 UR9, -UR9, UR4, URZ ;  /* 0x0000000409097290 */ /* 0x002fcc000fffe13f */
.L_x_608:
[----:B-1----:R-:W-:-:S04]  /*0530*/  ISETP.NE.U32.AND P0, PT, RZ, c[0x0][0x2e0], PT ;  /* 0x0000b800ff007a0c */ /* 0x002fc80003f05070 */
[----:B------:R-:W-:-:S13]  /*0540*/  ISETP.NE.AND.EX P0, PT, RZ, c[0x0][0x2e4], PT, P0 ;  /* 0x0000b900ff007a0c */ /* 0x000fda0003f05300 */
[----:B------:R-:W-:Y:S05]  /*0550*/  @!P0 BRA `(.L_x_609) ;  /* 0x0000003000008947 */ /* 0x000fea0003800000 */
[----:B------:R-:W-:-:S05]  /*0560*/  IMAD.WIDE R2, R107, R8, c[0x0][0x2e0] ;  /* 0x0000b8006b027625 */ /* 0x000fca00078e0208 */
[----:B------:R1:W5:Y:S01]  /*0570*/  LDG.E R13, [R2.64] ;  /* 0x0000000a020d7981 */ /* 0x000362000c1e1900 */
[----:B------:R-:W-:Y:S05]  /*0580*/  BRA `(.L_x_610) ;  /* 0x0000004000007947 */ /* 0x000fea0003800000 */
.L_x_609:
[----:B------:R-:W-:Y:S05]  /*0590*/  @!P3 BRA `(.L_x_610) ;  /* 0x000000300000b947 */ /* 0x000fea0003800000 */
[----:B------:R-:W2:Y:S04]  /*05a0*/  LDG.E R0, [R4.64] ;  /* 0x0000000a04007981 */ /* 0x000ea8000c1e1900 */
[----:B------:R-:W2:Y:S02]  /*05b0*/  LDG.E R2, [R4.64+0x4] ;  /* 0x0000040a04027981 */ /* 0x000ea4000c1e1900 */
[----:B--2---:R-:W-:Y:S02]  /*05c0*/  IADD3 R13, -R0, R2, RZ ;  /* 0x00000002000d7210 */ /* 0x004fe40007ffe1ff */
.L_x_610:
[----:B------:R-:W-:Y:S01]  /*05d0*/  UISETP.GE.AND UP0, UPT, UR9, 0x1, UPT ;  /* 0x000000010900788c */ /* 0x000fe2000bf06270 */
[----:B------:R-:W-:Y:S01]  /*05e0*/  PLOP3.LUT P0, PT, PT, PT, PT, 0x80, 0x0 ;  /* 0x000000000000781c */ /* 0x000fe20003f0f070 */
[----:B------:R-:W-:Y:S01]  /*05f0*/  CS2R R10, SRZ ;  /* 0x00000000000a7805 */ /* 0x000fe2000001ff00 */
[----:B------:R-:W-:Y:S01]  /*0600*/  IMAD.MOV.U32 R158, RZ, RZ, RZ ;  /* 0x000000ffff9e7224 */ /* 0x000fe200078e00ff */
[----:B------:R-:W-:Y:S01]  /*0610*/  CS2R R162, SRZ ;  /* 0x0000000000a27805 */ /* 0x000fe2000001ff00 */
[----:B------:R-:W-:Y:S01]  /*0620*/  IMAD.MOV.U32 R156, RZ, RZ, RZ ;  /* 0x000000ffff9c7224 */ /* 0x000fe200078e00ff */
[----:B------:R-:W-:Y:S01]  /*0630*/  PLOP3.LUT P1, PT, PT, PT, UP0, 0x80, 0x0 ;  /* 0x000000000000781c */ /* 0x000fe20003f2f008 */
[----:B------:R-:W-:Y:S01]  /*0640*/  CS2R R160, SRZ ;  /* 0x0000000000a07805 */ /* 0x000fe2000001ff00 */
[----:B------:R-:W-:Y:S01]  /*0650*/  MOV R12, RZ ;  /* 0x000000ff000c7202 */ /* 0x000fe20000000f00 */
[----:B------:R-:W-:Y:S01]  /*0660*/  IMAD.MOV.U32 R154, RZ, RZ, RZ ;  /* 0x000000ffff9a7224 */ /* 0x000fe200078e00ff */
[----:B------:R-:W-:Y:S01]  /*0670*/  CS2R R152, SRZ ;  /* 0x0000000000987805 */ /* 0x000fe2000001ff00 */
        /* <DEDUP_REMOVED lines=13> */
[----:B------:R-:W-:Y:S01]  /*0750*/  MOV R18, RZ ;  /* 0x000000ff00127202 */ /* 0x000fe20000000f00 */
[----:B------:R-:W-:Y:S01]  /*0760*/  IMAD.MOV.U32 R132, RZ, RZ, RZ ;  /* 0x000000ffff847224 */ /* 0x000fe200078e00ff */
[----:B------:R-:W-:Y:S01]  /*0770*/  CS2R R126, SRZ ;  /* 0x00000000007e7805 */ /* 0x000fe2000001ff00 */
[----:B------:R-:W-:Y:S01]  /*0780*/  CS2R R20, SRZ ;  /* 0x0000000000147805 */ /* 0x000fe2000001ff00 */
[----:B------:R-:W-:Y:S01]  /*0790*/  MOV R124, RZ ;  /* 0x000000ff007c7202 */ /* 0x000fe20000000f00 */
[----:B------:R-:W-:Y:S01]  /*07a0*/  IMAD.MOV.U32 R130, RZ, RZ, RZ ;  /* 0x000000ffff827224 */ /* 0x000fe200078e00ff */
        /* <DEDUP_REMOVED lines=55> */
[----:B-1----:R-:W-:Y:S01]  /*0b20*/  IMAD.SHL.U32 R3, R105, 0x4, RZ ;  /* 0x0000000469037824 */ /* 0x002fe200078e00ff */
[----:B------:R-:W-:Y:S01]  /*0b30*/  SHF.R.S32.HI R30, RZ, 0x1f, R101 ;  /* 0x0000001fff1e7819 */ /* 0x000fe20000011465 */
[----:B-----5:R-:W-:Y:S01]  /*0b40*/  IMAD R27, R103, -0x40, R13 ;  /* 0xffffffc0671b7824 */ /* 0x020fe200078e020d */
[----:B------:R-:W-:Y:S01]  /*0b50*/  ISETP.NE.AND P1, PT, R0, 0x1, PT ;  /* 0x000000010000780c */ /* 0x000fe20003f25270 */
[----:B------:R-:W-:Y:S01]  /*0b60*/  ULDC.64 UR4, c[0x0][0x178] ;  /* 0x00005e0000047ab9 */ /* 0x000fe20000000a00 */
[----:B------:R-:W-:Y:S01]  /*0b70*/  SHF.R.S32.HI R0, RZ, 0x1f, R24 ;  /* 0x0000001fff007819 */ /* 0x000fe20000011418 */
[C---:B------:R-:W-:Y:S01]  /*0b80*/  IMAD R10, R30.reuse, c[0x0][0x288], RZ ;  /* 0x0000a2001e0a7a24 */ /* 0x040fe200078e02ff */
[----:B------:R-:W-:Y:S01]  /*0b90*/  IADD3 R2, P0, R3, R24, RZ ;  /* 0x0000001803027210 */ /* 0x000fe20007f1e0ff */
[----:B------:R-:W-:Y:S01]  /*0ba0*/  IMAD R9, R30, c[0x0][0x270], RZ ;  /* 0x00009c001e097a24 */ /* 0x000fe200078e02ff */
[----:B------:R-:W-:Y:S01]  /*0bb0*/  LEA.HI R4, R28, R105, RZ, 0x3 ;  /* 0x000000691c047211 */ /* 0x000fe200078f18ff */
[----:B------:R-:W-:Y:S01]  /*0bc0*/  IMAD R10, R101, c[0x0][0x28c], R10 ;  /* 0x0000a300650a7a24 */ /* 0x000fe200078e020a */
[----:B------:R-:W-:Y:S01]  /*0bd0*/  LEA.HI.X.SX32 R3, R3, R0, 0x1, P0 ;  /* 0x0000000003037211 */ /* 0x000fe200000f0eff */
[----:B------:R-:W-:Y:S01]  /*0be0*/  IMAD.MOV.U32 R0, RZ, RZ, R101 ;  /* 0x000000ffff007224 */ /* 0x000fe200078e0065 */
[----:B------:R-:W-:Y:S01]  /*0bf0*/  SHF.R.S32.HI R251, RZ, 0x3, R4 ;  /* 0x00000003fffb7819 */ /* 0x000fe20000011404 */
[C---:B------:R-:W-:Y:S01]  /*0c00*/  IMAD R9, R101.reuse, c[0x0][0x274], R9 ;  /* 0x00009d0065097a24 */ /* 0x040fe200078e0209 */
[----:B------:R-:W-:Y:S01]  /*0c10*/  LOP3.LUT R8, R4, 0xfffffff8, RZ, 0xc0, !PT ;  /* 0xfffffff804087812 */ /* 0x000fe200078ec0ff */
[----:B------:R-:W-:Y:S01]  /*0c20*/  @P1 IMAD.HI.U32 R5, R101, c[0x0][0x24c], RZ ;  /* 0x0000930065051a27 */ /* 0x000fe200078e00ff */
[----:B------:R-:W-:Y:S01]  /*0c30*/  SHF.R.S32.HI R12, RZ, 0x1f, R251 ;  /* 0x0000001fff0c7819 */ /* 0x000fe200000114fb */
[----:B------:R-:W-:Y:S01]  /*0c40*/  USHF.L.U32 UR7, UR4, 0x6, URZ ;  /* 0x0000000604077899 */ /* 0x000fe2000800063f */
[----:B------:R-:W-:Y:S01]  /*0c50*/  SEL R26, R107, RZ, !P2 ;  /* 0x000000ff6b1a7207 */ /* 0x000fe20005000000 */
[----:B------:R-:W-:Y:S01]  /*0c60*/  IMAD.WIDE.U32 R6, R101, c[0x0][0x270], R2 ;  /* 0x00009c0065067a25 */ /* 0x000fe200078e0002 */
[----:B------:R-:W-:Y:S01]  /*0c70*/  @P1 SHF.R.U32.HI R0, RZ, c[0x0][0x250], R5 ;  /* 0x00009400ff001a19 */ /* 0x000fe20000011605 */
[----:B------:R-:W-:Y:S01]  /*0c80*/  UMOV UR14, 0x6 ;  /* 0x00000006000e7882 */ /* 0x000fe20000000000 */
[----:B------:R-:W-:Y:S01]  /*0c90*/  IADD3 R18, P1, R251, R19, RZ ;  /* 0x00000013fb127210 */ /* 0x000fe20007f3e0ff */
[----:B------:R-:W-:Y:S01]  /*0ca0*/  IMAD.WIDE.U32 R4, R101, c[0x0][0x288], R2 ;  /* 0x0000a20065047a25 */ /* 0x000fe200078e0002 */
[----:B------:R-:W-:Y:S01]  /*0cb0*/  IADD3 R2, P0, R251, R14, RZ ;  /* 0x0000000efb027210 */ /* 0x000fe20007f1e0ff */
[----:B------:R-:W-:Y:S01]  /*0cc0*/  USHF.L.U64.HI UR6, UR4, UR14, UR5 ;  /* 0x0000000e04067299 */ /* 0x000fe20008010205 */
[-C--:B------:R-:W-:Y:S01]  /*0cd0*/  LEA.HI.X.SX32 R19, R19, R12.reuse, 0x1, P1 ;  /* 0x0000000c13137211 */ /* 0x080fe200008f0eff */
[----:B------:R-:W-:Y:S01]  /*0ce0*/  IMAD.IADD R23, R105, 0x1, -R8 ;  /* 0x0000000169177824 */ /* 0x000fe200078e0a08 */
[----:B------:R-:W-:Y:S01]  /*0cf0*/  LEA.HI.X.SX32 R3, R14, R12, 0x1, P0 ;  /* 0x0000000c0e037211 */ /* 0x000fe200000f0eff */
[----:B------:R-:W-:Y:S01]  /*0d00*/  IMAD.MOV.U32 R8, RZ, RZ, R6 ;  /* 0x000000ffff087224 */ /* 0x000fe200078e0006 */
[----:B------:R-:W-:Y:S01]  /*0d10*/  SHF.R.S32.HI R12, RZ, 0x1f, R0 ;  /* 0x0000001fff0c7819 */ /* 0x000fe20000011400 */
[----:B------:R-:W-:Y:S01]  /*0d20*/  IMAD.SHL.U32 R14, R23, 0x8, RZ ;  /* 0x00000008170e7824 */ /* 0x000fe200078e00ff */
[----:B------:R-:W-:Y:S01]  /*0d30*/  LOP3.LUT R243, R243, 0xffffff7f, RZ, 0xc0, !PT ;  /* 0xffffff7ff3f37812 */ /* 0x000fe200078ec0ff */
[----:B------:R-:W-:Y:S01]  /*0d40*/  IMAD.SHL.U32 R6, R251, 0x40, RZ ;  /* 0x00000040fb067824 */ /* 0x000fe200078e00ff */
[----:B------:R-:W-:Y:S01]  /*0d50*/  ULDC.64 UR4, c[0x0][0x208] ;  /* 0x0000820000047ab9 */ /* 0x000fe20000000a00 */
[----:B------:R-:W-:Y:S01]  /*0d60*/  IMAD.IADD R11, R5, 0x1, R10 ;  /* 0x00000001050b7824 */ /* 0x000fe200078e020a */
[----:B------:R-:W-:Y:S01]  /*0d70*/  SHF.R.S32.HI R15, RZ, 0x1f, R14 ;  /* 0x0000001fff0f7819 */ /* 0x000fe2000001140e */
[----:B------:R-:W-:Y:S01]  /*0d80*/  IMAD.MOV.U32 R10, RZ, RZ, R4 ;  /* 0x000000ffff0a7224 */ /* 0x000fe200078e0004 */
[----:B------:R-:W-:Y:S01]  /*0d90*/  LOP3.LUT R6, R6, 0x1c0, RZ, 0xc0, !PT ;  /* 0x000001c006067812 */ /* 0x000fe200078ec0ff */
[----:B------:R-:W-:Y:S01]  /*0da0*/  IMAD R4, R12, c[0x0][0x1e0], RZ ;  /* 0x000078000c047a24 */ /* 0x000fe200078e02ff */
[----:B------:R-:W-:Y:S01]  /*0db0*/  IADD3 R29, R14, 0xc0, RZ ;  /* 0x000000c00e1d7810 */ /* 0x000fe20007ffe0ff */
[----:B------:R-:W-:Y:S01]  /*0dc0*/  IMAD.IADD R9, R7, 0x1, R9 ;  /* 0x0000000107097824 */ /* 0x000fe200078e0209 */
[----:B------:R-:W-:Y:S01]  /*0dd0*/  LOP3.LUT R17, R6, 0x38, R14, 0xf8, !PT ;  /* 0x0000003806117812 */ /* 0x000fe200078ef80e */
[C---:B------:R-:W-:Y:S01]  /*0de0*/  IMAD R13, R0.reuse, c[0x0][0x1e4], R4 ;  /* 0x00007900000d7a24 */ /* 0x040fe200078e0204 */
[----:B------:R-:W-:Y:S01]  /*0df0*/  SHF.R.U32.HI R16, RZ, 0x3, R6 ;  /* 0x00000003ff107819 */ /* 0x000fe20000011606 */
[----:B------:R-:W-:Y:S01]  /*0e00*/  IMAD.WIDE.U32 R4, R0, c[0x0][0x1e0], R14 ;  /* 0x0000780000047a25 */ /* 0x000fe200078e000e */
[----:B------:R-:W-:Y:S01]  /*0e10*/  USHF.L.U32 UR8, UR4, 0x6, URZ ;  /* 0x0000000604087899 */ /* 0x000fe2000800063f */
[----:B------:R-:W-:Y:S01]  /*0e20*/  CS2R R162, SRZ ;  /* 0x0000000000a27805 */ /* 0x000fe2000001ff00 */
[----:B------:R-:W-:Y:S01]  /*0e30*/  LOP3.LUT R25, R17, R16, RZ, 0x3c, !PT ;  /* 0x0000001011197212 */ /* 0x000fe200078e3cff */
[----:B------:R-:W-:Y:S01]  /*0e40*/  IMAD.WIDE R6, R103, 0x40, R2 ;  /* 0x0000004067067825 */ /* 0x000fe200078e0202 */
[----:B------:R-:W-:Y:S01]  /*0e50*/  USHF.L.U64.HI UR14, UR4, UR14, UR5 ;  /* 0x0000000e040e7299 */ /* 0x000fe20008010205 */
[----:B------:R-:W-:Y:S01]  /*0e60*/  CS2R R160, SRZ ;  /* 0x0000000000a07805 */ /* 0x000fe2000001ff00 */
[----:B------:R-:W-:Y:S01]  /*0e70*/  UIADD3 UR5, UR9, 0x3f, URZ ;  /* 0x0000003f09057890 */ /* 0x000fe2000fffe03f */
[----:B------:R-:W-:Y:S01]  /*0e80*/  IMAD R2, R12, c[0x0][0x1b0], RZ ;  /* 0x00006c000c027a24 */ /* 0x000fe200078e02ff */
[----:B------:R-:W-:Y:S01]  /*0e90*/  SHF.R.S32.HI R12, RZ, 0x1f, R107 ;  /* 0x0000001fff0c7819 */ /* 0x000fe2000001146b */
[----:B------:R-:W-:Y:S01]  /*0ea0*/  IMAD.IADD R5, R5, 0x1, R13 ;  /* 0x0000000105057824 */ /* 0x000fe200078e020d */
[----:B------:R-:W-:Y:S01]  /*0eb0*/  USHF.R.S32.HI UR4, URZ, 0x1f, UR5 ;  /* 0x0000001f3f047899 */ /* 0x000fe20008011405 */
[----:B------:R-:W-:Y:S01]  /*0ec0*/  IMAD R13, R0, c[0x0][0x1b4], R2 ;  /* 0x00006d00000d7a24 */ /* 0x000fe200078e0202 */
[----:B------:R-:W-:Y:S01]  /*0ed0*/  SEL R21, R12, RZ, !P2 ;  /* 0x000000ff0c157207 */ /* 0x000fe20005000000 */
[----:B------:R-:W-:Y:S01]  /*0ee0*/  IMAD.WIDE.U32 R2, R0, c[0x0][0x1b0], R14 ;  /* 0x00006c0000027a25 */ /* 0x000fe200078e000e */
[----:B------:R-:W-:Y:S01]  /*0ef0*/  SEL R0, R12, RZ, !P3 ;  /* 0x000000ff0c007207 */ /* 0x000fe20005800000 */
[----:B------:R-:W-:Y:S01]  /*0f00*/  ULEA.HI UR4, UR4, UR5, URZ, 0x6 ;  /* 0x0000000504047291 */ /* 0x000fe2000f8f303f */
[----:B------:R-:W-:Y:S01]  /*0f10*/  SEL R12, R107, RZ, !P3 ;  /* 0x000000ff6b0c7207 */ /* 0x000fe20005800000 */
[----:B------:R-:W-:Y:S01]  /*0f20*/  IMAD.IADD R3, R3, 0x1, R13 ;  /* 0x0000000103037824 */ /* 0x000fe200078e020d */
[----:B------:R-:W-:Y:S01]  /*0f30*/  ISETP.GE.AND P3, PT, R14, c[0x0][0x1cc], PT ;  /* 0x000073000e007a0c */ /* 0x000fe20003f66270 */
[C---:B------:R-:W-:Y:S01]  /*0f40*/  IMAD R13, R0.reuse, c[0x0][0x1e8], RZ ;  /* 0x00007a00000d7a24 */ /* 0x040fe200078e02ff */
[----:B------:R-:W-:Y:S01]  /*0f50*/  CS2R R158, SRZ ;  /* 0x00000000009e7805 */ /* 0x000fe2000001ff00 */
[----:B------:R-:W-:Y:S01]  /*0f60*/  IMAD R0, R0, c[0x0][0x1b8], RZ ;  /* 0x00006e0000007a24 */ /* 0x000fe200078e02ff */
[----:B------:R-:W-:Y:S01]  /*0f70*/  CS2R R156, SRZ ;  /* 0x00000000009c7805 */ /* 0x000fe2000001ff00 */
[----:B------:R-:W-:Y:S01]  /*0f80*/  IMAD R16, R21, c[0x0][0x278], RZ ;  /* 0x00009e0015107a24 */ /* 0x000fe200078e02ff */
[----:B------:R-:W-:Y:S01]  /*0f90*/  CS2R R154, SRZ ;  /* 0x00000000009a7805 */ /* 0x000fe2000001ff00 */
[----:B------:R-:W-:Y:S01]  /*0fa0*/  IMAD R20, R12, c[0x0][0x1bc], R0 ;  /* 0x00006f000c147a24 */ /* 0x000fe200078e0200 */
[----:B------:R-:W-:Y:S01]  /*0fb0*/  CS2R R152, SRZ ;  /* 0x0000000000987805 */ /* 0x000fe2000001ff00 */
[C---:B------:R-:W-:Y:S01]  /*0fc0*/  IMAD R0, R19.reuse, c[0x0][0x208], RZ ;  /* 0x0000820013007a24 */ /* 0x040fe200078e02ff */
[----:B------:R-:W-:Y:S01]  /*0fd0*/  CS2R R150, SRZ ;  /* 0x0000000000967805 */ /* 0x000fe2000001ff00 */
[C---:B------:R-:W-:Y:S01]  /*0fe0*/  IMAD R17, R26.reuse, c[0x0][0x27c], R16 ;  /* 0x00009f001a117a24 */ /* 0x040fe200078e0210 */
[----:B------:R-:W-:Y:S01]  /*0ff0*/  CS2R R148, SRZ ;  /* 0x0000000000947805 */ /* 0x000fe2000001ff00 */
[----:B------:R-:W-:Y:S01]  /*1000*/  IMAD.WIDE.U32 R8, R26, c[0x0][0x278], R8 ;  /* 0x00009e001a087a25 */ /* 0x000fe200078e0008 */
[----:B------:R-:W-:Y:S01]  /*1010*/  CS2R R146, SRZ ;  /* 0x0000000000927805 */ /* 0x000fe2000001ff00 */
[----:B------:R-:W-:Y:S01]  /*1020*/  CS2R R144, SRZ ;  /* 0x0000000000907805 */ /* 0x000fe2000001ff00 */
[----:B------:R-:W-:Y:S01]  /*1030*/  CS2R R142, SRZ ;  /* 0x00000000008e7805 */ /* 0x000fe2000001ff00 */
[----:B------:R-:W-:Y:S01]  /*1040*/  IMAD R16, R12, c[0x0][0x1ec], R13 ;  /* 0x00007b000c107a24 */ /* 0x000fe200078e020d */
[----:B------:R-:W-:Y:S01]  /*1050*/  LEA R36, P0, R8, c[0x0][0x258], 0x2 ;  /* 0x0000960008247a11 */ /* 0x000fe200078010ff */
[----:B------:R-:W-:Y:S01]  /*1060*/  IMAD R13, R19, c[0x0][0x178], RZ ;  /* 0x00005e00130d7a24 */ /* 0x000fe200078e02ff */
[----:B------:R-:W-:Y:S01]  /*1070*/  CS2R R140, SRZ ;  /* 0x00000000008c7805 */ /* 0x000fe2000001ff00 */
[----:B------:R-:W-:Y:S01]  /*1080*/  IMAD.WIDE.U32 R4, R12, c[0x0][0x1e8], R4 ;  /* 0x00007a000c047a25 */ /* 0x000fe200078e0004 */
[----:B------:R-:W-:Y:S01]  /*1090*/  CS2R R138, SRZ ;  /* 0x00000000008a7805 */ /* 0x000fe2000001ff00 */
[----:B------:R-:W-:Y:S01]  /*10a0*/  CS2R R136, SRZ ;  /* 0x0000000000887805 */ /* 0x000fe2000001ff00 */
[----:B------:R-:W-:Y:S01]  /*10b0*/  CS2R R134, SRZ ;  /* 0x0000000000867805 */ /* 0x000fe2000001ff00 */
[----:B------:R-:W-:Y:S01]  /*10c0*/  IMAD R22, R18, c[0x0][0x20c], R0 ;  /* 0x0000830012167a24 */ /* 0x000fe200078e0200 */
[----:B------:R-:W-:Y:S01]  /*10d0*/  CS2R R132, SRZ ;  /* 0x0000000000847805 */ /* 0x000fe2000001ff00 */
[----:B------:R-:W-:Y:S01]  /*10e0*/  IMAD.IADD R0, R9, 0x1, R17 ;  /* 0x0000000109007824 */ /* 0x000fe200078e0211 */
[----:B------:R-:W-:Y:S01]  /*10f0*/  CS2R R130, SRZ ;  /* 0x0000000000827805 */ /* 0x000fe2000001ff00 */
[----:B------:R-:W-:Y:S01]  /*1100*/  IMAD.WIDE.U32 R2, R12, c[0x0][0x1b8], R2 ;  /* 0x00006e000c027a25 */ /* 0x000fe200078e0002 */
[----:B------:R-:W-:Y:S01]  /*1110*/  CS2R R128, SRZ ;  /* 0x0000000000807805 */ /* 0x000fe2000001ff00 */
[----:B------:R-:W-:Y:S01]  /*1120*/  CS2R R126, SRZ ;  /* 0x00000000007e7805 */ /* 0x000fe2000001ff00 */
[----:B------:R-:W-:Y:S01]  /*1130*/  LEA.HI.X R37, R8, c[0x0][0x25c], R0, 0x2, P0 ;  /* 0x0000970008257a11 */ /* 0x000fe200000f1400 */
[C---:B------:R-:W-:Y:S01]  /*1140*/  IMAD R19, R18.reuse, c[0x0][0x17c], R13 ;  /* 0x00005f0012137a24 */ /* 0x040fe200078e020d */
[----:B------:R-:W-:Y:S01]  /*1150*/  CS2R R124, SRZ ;  /* 0x00000000007c7805 */ /* 0x000fe2000001ff00 */
[----:B------:R-:W-:Y:S01]  /*1160*/  IMAD.IADD R5, R5, 0x1, R16 ;  /* 0x0000000105057824 */ /* 0x000fe200078e0210 */
[----:B------:R-:W-:Y:S01]  /*1170*/  CS2R R122, SRZ ;  /* 0x00000000007a7805 */ /* 0x000fe2000001ff00 */
[C-C-:B------:R-:W-:Y:S01]  /*1180*/  IMAD.WIDE.U32 R12, R18.reuse, c[0x0][0x178], R14.reuse ;  /* 0x00005e00120c7a25 */ /* 0x140fe200078e000e */
[----:B------:R-:W-:Y:S01]  /*1190*/  STL.64 [R1+0x20], R36 ;  /* 0x0000202401007387 */ /* 0x000fe20000100a00 */
[----:B------:R-:W-:Y:S01]  /*11a0*/  CS2R R120, SRZ ;  /* 0x0000000000787805 */ /* 0x000fe2000001ff00 */
[----:B------:R-:W-:Y:S01]  /*11b0*/  CS2R R118, SRZ ;  /* 0x0000000000767805 */ /* 0x000fe2000001ff00 */
[----:B------:R-:W-:Y:S01]  /*11c0*/  IMAD.WIDE.U32 R16, R18, c[0x0][0x208], R14 ;  /* 0x0000820012107a25 */ /* 0x000fe200078e000e */
[----:B------:R-:W-:Y:S01]  /*11d0*/  CS2R R116, SRZ ;  /* 0x0000000000747805 */ /* 0x000fe2000001ff00 */
[----:B------:R-:W-:Y:S01]  /*11e0*/  CS2R R114, SRZ ;  /* 0x0000000000727805 */ /* 0x000fe2000001ff00 */
[----:B------:R-:W-:Y:S01]  /*11f0*/  CS2R R112, SRZ ;  /* 0x0000000000707805 */ /* 0x000fe2000001ff00 */
[C---:B------:R-:W-:Y:S01]  /*1200*/  IMAD R15, R7.reuse, c[0x0][0x1d8], RZ ;  /* 0x00007600070f7a24 */ /* 0x040fe200078e02ff */
[----:B------:R-:W-:Y:S01]  /*1210*/  CS2R R110, SRZ ;  /* 0x00000000006e7805 */ /* 0x000fe2000001ff00 */
[----:B------:R-:W-:Y:S01]  /*1220*/  IMAD R7, R7, c[0x0][0x1a8], RZ ;  /* 0x00006a0007077a24 */ /* 0x000fe200078e02ff */
[----:B------:R-:W-:Y:S01]  /*1230*/  CS2R R108, SRZ ;  /* 0x00000000006c7805 */ /* 0x000fe2000001ff00 */
[----:B------:R-:W-:Y:S01]  /*1240*/  IMAD.IADD R3, R3, 0x1, R20 ;  /* 0x0000000103037824 */ /* 0x000fe200078e0214 */
[----:B------:R-:W-:Y:S01]  /*1250*/  CS2R R106, SRZ ;  /* 0x00000000006a7805 */ /* 0x000fe2000001ff00 */
[----:B------:R-:W-:Y:S01]  /*1260*/  IMAD R0, R21, c[0x0][0x290], RZ ;  /* 0x0000a40015007a24 */ /* 0x000fe200078e02ff */
[----:B------:R-:W-:Y:S01]  /*1270*/  CS2R R102, SRZ ;  /* 0x0000000000667805 */ /* 0x000fe2000001ff00 */
[----:B------:R-:W-:Y:S01]  /*1280*/  IMAD.WIDE.U32 R8, R26, c[0x0][0x290], R10 ;  /* 0x0000a4001a087a25 */ /* 0x000fe200078e000a */
[----:B------:R-:W-:Y:S01]  /*1290*/  CS2R R98, SRZ ;  /* 0x0000000000627805 */ /* 0x000fe2000001ff00 */
[----:B------:R-:W-:Y:S01]  /*12a0*/  CS2R R96, SRZ ;  /* 0x0000000000607805 */ /* 0x000fe2000001ff00 */
[----:B------:R-:W-:Y:S01]  /*12b0*/  CS2R R94, SRZ ;  /* 0x00000000005e7805 */ /* 0x000fe2000001ff00 */
[----:B------:R-:W-:Y:S01]  /*12c0*/  IMAD R18, R6, c[0x0][0x1dc], R15 ;  /* 0x0000770006127a24 */ /* 0x000fe200078e020f */
[----:B------:R-:W-:Y:S01]  /*12d0*/  LEA R32, P2, R8, c[0x0][0x280], 0x2 ;  /* 0x0000a00008207a11 */ /* 0x000fe200078410ff */
        /* <DEDUP_REMOVED lines=8> */
[----:B------:R-:W-:Y:S01]  /*1360*/  IMAD.WIDE.U32 R6, R6, c[0x0][0x1a8], R2 ;  /* 0x00006a0006067a25 */ /* 0x000fe200078e0002 */
[----:B------:R-:W-:Y:S01]  /*1370*/  CS2R R84, SRZ ;  /* 0x0000000000547805 */ /* 0x000fe2000001ff00 */
[----:B------:R-:W-:Y:S01]  /*1380*/  CS2R R82, SRZ ;  /* 0x0000000000527805 */ /* 0x000fe2000001ff00 */
[----:B------:R-:W-:Y:S01]  /*1390*/  CS2R R80, SRZ ;  /* 0x0000000000507805 */ /* 0x000fe2000001ff00 */
[----:B------:R-:W-:Y:S01]  /*13a0*/  IMAD.IADD R3, R11, 0x1, R18 ;  /* 0x000000010b037824 */ /* 0x000fe200078e0212 */
[----:B------:R-:W-:Y:S01]  /*13b0*/  LEA R2, P0, R6, c[0x0][0x190], 0x1 ;  /* 0x0000640006027a11 */ /* 0x000fe200078008ff */
[----:B------:R-:W-:Y:S01]  /*13c0*/  IMAD.IADD R0, R9, 0x1, R0 ;  /* 0x0000000109007824 */ /* 0x000fe200078e0200 */
[----:B------:R-:W-:Y:S01]  /*13d0*/  IADD3 R18, R14, 0x40, RZ ;  /* 0x000000400e127810 */ /* 0x000fe20007ffe0ff */
[----:B------:R-:W-:Y:S01]  /*13e0*/  IMAD.IADD R7, R7, 0x1, R15 ;  /* 0x0000000107077824 */ /* 0x000fe200078e020f */
[----:B------:R-:W-:Y:S01]  /*13f0*/  LEA.HI.X R5, R10, c[0x0][0x1c4], R3, 0x1, P1 ;  /* 0x000071000a057a11 */ /* 0x000fe200008f0c03 */
[----:B------:R-:W-:Y:S01]  /*1400*/  IMAD.IADD R9, R13, 0x1, R19 ;  /* 0x000000010d097824 */ /* 0x000fe200078e0213 */
[----:B------:R-:W-:Y:S01]  /*1410*/  LEA.HI.X R33, R8, c[0x0][0x284], R0, 0x2, P2 ;  /* 0x0000a10008217a11 */ /* 0x000fe200010f1400 */
[----:B------:R-:W-:Y:S01]  /*1420*/  IMAD.IADD R0, R27, 0x1, -R251 ;  /* 0x000000011b007824 */ /* 0x000fe200078e0afb */
[----:B------:R-:W-:Y:S01]  /*1430*/  LEA.HI.X R3, R6, c[0x0][0x194], R7, 0x1, P0 ;  /* 0x0000650006037a11 */ /* 0x000fe200000f0c07 */
[----:B------:R-:W-:Y:S01]  /*1440*/  IMAD.MOV.U32 R7, RZ, RZ, c[0x0][0x1d8] ;  /* 0x00007600ff077624 */ /* 0x000fe200078e00ff */
[----:B------:R-:W-:Y:S01]  /*1450*/  LEA.HI R6, R28, R105, RZ, 0x6 ;  /* 0x000000691c067211 */ /* 0x000fe200078f30ff */
[----:B------:R-:W-:Y:S01]  /*1460*/  IMAD.MOV.U32 R11, RZ, RZ, c[0x0][0x1dc] ;  /* 0x00007700ff0b7624 */ /* 0x000fe200078e00ff */
[----:B------:R-:W-:Y:S01]  /*1470*/  ISETP.GE.AND P2, PT, R18, c[0x0][0x1cc], PT ;  /* 0x0000730012007a0c */ /* 0x000fe20003f46270 */
[----:B------:R-:W-:Y:S01]  /*1480*/  IMAD.MOV.U32 R8, RZ, RZ, R12 ;  /* 0x000000ffff087224 */ /* 0x000fe200078e000c */
[----:B------:R-:W-:Y:S01]  /*1490*/  IADD3 R19, R14, 0x80, RZ ;  /* 0x000000800e137810 */ /* 0x000fe20007ffe0ff */
[----:B------:R-:W-:Y:S01]  /*14a0*/  IMAD.MOV.U32 R15, RZ, RZ, c[0x0][0x1a8] ;  /* 0x00006a00ff0f7624 */ /* 0x000fe200078e00ff */
[----:B------:R-:W-:Y:S01]  /*14b0*/  SHF.R.S32.HI R20, RZ, 0x6, R6 ;  /* 0x00000006ff147819 */ /* 0x000fe20000011406 */
[----:B------:R-:W-:Y:S01]  /*14c0*/  IMAD.WIDE.U32 R12, R101, c[0x0][0x180], R8 ;  /* 0x00006000650c7a25 */ /* 0x000fe200078e0008 */
[----:B------:R-:W-:Y:S01]  /*14d0*/  ISETP.LT.OR P4, PT, R0, 0x1, P3 ;  /* 0x000000010000780c */ /* 0x000fe20001f81670 */
[----:B------:R-:W-:Y:S01]  /*14e0*/  STL.64 [R1+0x18], R32 ;  /* 0x0000182001007387 */ /* 0x000fe20000100a00 */
[----:B------:R-:W-:Y:S01]  /*14f0*/  LEA R6, P0, R7, R4, 0x6 ;  /* 0x0000000407067211 */ /* 0x000fe200078030ff */
[----:B------:R-:W-:Y:S01]  /*1500*/  IMAD R10, R20, 0x200, R25 ;  /* 0x00000200140a7824 */ /* 0x000fe200078e0219 */
[----:B------:R-:W-:Y:S01]  /*1510*/  ISETP.LT.OR P5, PT, R0, 0x1, P2 ;  /* 0x000000010000780c */ /* 0x000fe200017a1670 */
[----:B------:R-:W-:Y:S01]  /*1520*/  IMAD.MOV.U32 R25, RZ, RZ, c[0x0][0x1ac] ;  /* 0x00006b00ff197624 */ /* 0x000fe200078e00ff */
[----:B------:R-:W-:Y:S01]  /*1530*/  ISETP.GE.AND P1, PT, R19, c[0x0][0x1cc], PT ;  /* 0x0000730013007a0c */ /* 0x000fe20003f26270 */
[----:B------:R-:W-:Y:S01]  /*1540*/  IMAD.SHL.U32 R242, R10, 0x2, RZ ;  /* 0x000000020af27824 */ /* 0x000fe200078e00ff */
[----:B------:R-:W-:Y:S01]  /*1550*/  LEA.HI.X R7, R7, R5, R11, 0x6, P0 ;  /* 0x0000000507077211 */ /* 0x000fe200000f340b */
[----:B------:R-:W-:Y:S01]  /*1560*/  IMAD R11, R30, c[0x0][0x180], RZ ;  /* 0x000060001e0b7a24 */ /* 0x000fe200078e02ff */
[C---:B------:R-:W-:Y:S01]  /*1570*/  ISETP.LT.OR P0, PT, R0.reuse, 0x1, P1 ;  /* 0x000000010000780c */ /* 0x040fe20000f01670 */
[----:B------:R-:W-:Y:S01]  /*1580*/  CS2R R78, SRZ ;  /* 0x00000000004e7805 */ /* 0x000fe2000001ff00 */
[----:B------:R-:W-:Y:S01]  /*1590*/  ISETP.LT.OR P6, PT, R0, 0x21, P3 ;  /* 0x000000210000780c */ /* 0x000fe20001fc1670 */
[----:B------:R-:W-:Y:S01]  /*15a0*/  @!PT LDS RZ, [RZ] ;  /* 0x00000000fffff984 */ /* 0x000fe20000000800 */
[----:B------:R-:W-:Y:S01]  /*15b0*/  @!PT LDS RZ, [RZ] ;  /* 0x00000000fffff984 */ /* 0x000fe20000000800 */
[----:B------:R-:W-:Y:S01]  /*15c0*/  @!PT LDS RZ, [RZ] ;  /* 0x00000000fffff984 */ /* 0x000fe20000000800 */
[----:B------:R1:W-:Y:S01]  /*15d0*/  LDGSTS.E.BYPASS.LTC128B.128 [R242+0x8080], [R4.64], !P4 ;  /* 0x0808000004f27fae */ /* 0x0003e2000e101d4a */
[----:B------:R-:W-:Y:S01]  /*15e0*/  P2R R10, PR, RZ, 0x1 ;  /* 0x00000001ff0a7803 */ /* 0x000fe20000000000 */
[----:B------:R-:W-:Y:S01]  /*15f0*/  CS2R R76, SRZ ;  /* 0x00000000004c7805 */ /* 0x000fe2000001ff00 */
[----:B------:R-:W-:Y:S01]  /*1600*/  ISETP.GE.AND P0, PT, R29, c[0x0][0x1cc], PT ;  /* 0x000073001d007a0c */ /* 0x000fe20003f06270 */
[----:B------:R1:W-:Y:S01]  /*1610*/  LDGSTS.E.BYPASS.LTC128B.128 [R242+0xa080], [R4.64+0x80], !P5 ;  /* 0x0a08008004f27fae */ /* 0x0003e2000e901d4a */
[----:B------:R-:W-:Y:S01]  /*1620*/  ISETP.NE.AND P4, PT, R10, RZ, PT ;  /* 0x000000ff0a00720c */ /* 0x000fe20003f85270 */
[----:B------:R-:W-:Y:S01]  /*1630*/  IMAD R10, R101, c[0x0][0x184], R11 ;  /* 0x00006100650a7a24 */ /* 0x000fe200078e020b */
[C---:B------:R-:W-:Y:S01]  /*1640*/  ISETP.LT.OR P5, PT, R0.reuse, 0x1, P0 ;  /* 0x000000010000780c */ /* 0x040fe200007a1670 */
[----:B------:R-:W-:Y:S01]  /*1650*/  IMAD.IADD R11, R17, 0x1, R22 ;  /* 0x00000001110b7824 */ /* 0x000fe200078e0216 */
[C---:B------:R-:W-:Y:S01]  /*1660*/  ISETP.LT.OR P3, PT, R0.reuse, 0x21, P2 ;  /* 0x000000210000780c */ /* 0x040fe20001761670 */
[----:B------:R-:W-:Y:S01]  /*1670*/  IMAD.IADD R13, R13, 0x1, R10 ;  /* 0x000000010d0d7824 */ /* 0x000fe200078e020a */
[C---:B------:R-:W-:Y:S01]  /*1680*/  ISETP.LT.OR P2, PT, R0.reuse, 0x21, P1 ;  /* 0x000000210000780c */ /* 0x040fe20000f41670 */
[----:B------:R-:W-:Y:S01]  /*1690*/  IMAD.MOV.U32 R10, RZ, RZ, R16 ;  /* 0x000000ffff0a7224 */ /* 0x000fe200078e0010 */
[----:B------:R-:W-:Y:S01]  /*16a0*/  ISETP.LT.OR P1, PT, R0, 0x21, P0 ;  /* 0x000000210000780c */ /* 0x000fe20000721670 */
[----:B------:R-:W-:Y:S01]  /*16b0*/  CS2R R74, SRZ ;  /* 0x00000000004a7805 */ /* 0x000fe2000001ff00 */
[C---:B------:R-:W-:Y:S01]  /*16c0*/  LEA R8, P0, R15.reuse, R2, 0x6 ;  /* 0x000000020f087211 */ /* 0x040fe200078030ff */
[----:B------:R-:W-:Y:S01]  /*16d0*/  CS2R R72, SRZ ;  /* 0x0000000000487805 */ /* 0x000fe2000001ff00 */
[----:B------:R-:W-:Y:S01]  /*16e0*/  CS2R R70, SRZ ;  /* 0x0000000000467805 */ /* 0x000fe2000001ff00 */
[----:B------:R1:W-:Y:S01]  /*16f0*/  LDGSTS.E.BYPASS.LTC128B.128 [R242+0xc080], [R4.64+0x100], !P4 ;  /* 0x0c08010004f27fae */ /* 0x0003e2000e101d4a */
[----:B------:R-:W-:Y:S01]  /*1700*/  ISETP.GE.AND P4, PT, R14, c[0x0][0x19c], PT ;  /* 0x000067000e007a0c */ /* 0x000fe20003f86270 */
[----:B------:R-:W-:Y:S01]  /*1710*/  CS2R R68, SRZ ;  /* 0x0000000000447805 */ /* 0x000fe2000001ff00 */
[----:B------:R-:W-:Y:S01]  /*1720*/  LEA.HI.X R9, R15, R3, R25, 0x6, P0 ;  /* 0x000000030f097211 */ /* 0x000fe200000f3419 */
[----:B------:R1:W-:Y:S01]  /*1730*/  LDGSTS.E.BYPASS.LTC128B.128 [R242+0xe080], [R4.64+0x180], !P5 ;  /* 0x0e08018004f27fae */ /* 0x0003e2000e901d4a */
[----:B------:R-:W-:Y:S01]  /*1740*/  ISETP.LT.OR P5, PT, R0, 0x1, P4 ;  /* 0x000000010000780c */ /* 0x000fe200027a1670 */
[----:B------:R-:W-:Y:S01]  /*1750*/  IMAD R15, R30, c[0x0][0x210], RZ ;  /* 0x000084001e0f7a24 */ /* 0x000fe200078e02ff */
[----:B------:R-:W-:Y:S01]  /*1760*/  ISETP.GE.AND P0, PT, R29, c[0x0][0x19c], PT ;  /* 0x000067001d007a0c */ /* 0x000fe20003f06270 */
[----:B------:R2:W-:Y:S01]  /*1770*/  LDGSTS.E.BYPASS.LTC128B.128 [R242+0x9080], [R6.64], !P6 ;  /* 0x0908000006f27fae */ /* 0x0005e2000f101d4a */
[----:B------:R-:W-:Y:S01]  /*1780*/  ISETP.LT.OR P4, PT, R0, 0x21, P4 ;  /* 0x000000210000780c */ /* 0x000fe20002781670 */
[----:B------:R-:W-:Y:S01]  /*1790*/  IMAD R15, R101, c[0x0][0x214], R15 ;  /* 0x00008500650f7a24 */ /* 0x000fe200078e020f */
[----:B------:R-:W-:Y:S01]  /*17a0*/  CS2R R66, SRZ ;  /* 0x0000000000427805 */ /* 0x000fe2000001ff00 */
[----:B------:R2:W-:Y:S01]  /*17b0*/  LDGSTS.E.BYPASS.LTC128B.128 [R242+0xb080], [R6.64+0x80], !P3 ;  /* 0x0b08008006f27fae */ /* 0x0005e2000d901d4a */
[----:B------:R-:W-:Y:S01]  /*17c0*/  CS2R R64, SRZ ;  /* 0x0000000000407805 */ /* 0x000fe2000001ff00 */
[----:B------:R-:W-:Y:S01]  /*17d0*/  CS2R R62, SRZ ;  /* 0x00000000003e7805 */ /* 0x000fe2000001ff00 */
[----:B------:R-:W-:Y:S01]  /*17e0*/  CS2R R60, SRZ ;  /* 0x00000000003c7805 */ /* 0x000fe2000001ff00 */
[----:B------:R2:W-:Y:S01]  /*17f0*/  LDGSTS.E.BYPASS.LTC128B.128 [R242+0xd080], [R6.64+0x100], !P2 ;  /* 0x0d08010006f27fae */ /* 0x0005e2000d101d4a */
[----:B------:R-:W-:Y:S01]  /*1800*/  ISETP.GE.AND P2, PT, R18, c[0x0][0x19c], PT ;  /* 0x0000670012007a0c */ /* 0x000fe20003f46270 */
[----:B------:R-:W-:Y:S01]  /*1810*/  CS2R R58, SRZ ;  /* 0x00000000003a7805 */ /* 0x000fe2000001ff00 */
[----:B------:R-:W-:Y:S01]  /*1820*/  CS2R R56, SRZ ;  /* 0x0000000000387805 */ /* 0x000fe2000001ff00 */
[----:B------:R2:W-:Y:S01]  /*1830*/  LDGSTS.E.BYPASS.LTC128B.128 [R242+0xf080], [R6.64+0x180], !P1 ;  /* 0x0f08018006f27fae */ /* 0x0005e2000c901d4a */
[C---:B------:R-:W-:Y:S01]  /*1840*/  ISETP.LT.OR P3, PT, R0.reuse, 0x1, P2 ;  /* 0x000000010000780c */ /* 0x040fe20001761670 */
[----:B------:R-:W-:Y:S01]  /*1850*/  CS2R R54, SRZ ;  /* 0x0000000000367805 */ /* 0x000fe2000001ff00 */
[----:B------:R-:W-:Y:S01]  /*1860*/  ISETP.GE.AND P1, PT, R19, c[0x0][0x19c], PT ;  /* 0x0000670013007a0c */ /* 0x000fe20003f26270 */
[----:B------:R3:W-:Y:S01]  /*1870*/  LDGSTS.E.BYPASS.LTC128B.128 [R242+0x80], [R2.64], !P5 ;  /* 0x0008000002f27fae */ /* 0x0007e2000e901d4a */
[C---:B------:R-:W-:Y:S01]  /*1880*/  ISETP.LT.OR P5, PT, R0.reuse, 0x1, P0 ;  /* 0x000000010000780c */ /* 0x040fe200007a1670 */
[----:B------:R-:W-:Y:S01]  /*1890*/  CS2R R52, SRZ ;  /* 0x0000000000347805 */ /* 0x000fe2000001ff00 */
[C---:B------:R-:W-:Y:S01]  /*18a0*/  ISETP.LT.OR P6, PT, R0.reuse, 0x1, P1 ;  /* 0x000000010000780c */ /* 0x040fe20000fc1670 */
[----:B------:R-:W-:Y:S01]  /*18b0*/  CS2R R50, SRZ ;  /* 0x0000000000327805 */ /* 0x000fe2000001ff00 */
[C---:B------:R-:W-:Y:S01]  /*18c0*/  ISETP.LT.OR P1, PT, R0.reuse, 0x21, P1 ;  /* 0x000000210000780c */ /* 0x040fe20000f21670 */
[----:B------:R-:W-:Y:S01]  /*18d0*/  CS2R R48, SRZ ;  /* 0x0000000000307805 */ /* 0x000fe2000001ff00 */
[----:B------:R-:W-:Y:S01]  /*18e0*/  P2R R17, PR, RZ, 0x40 ;  /* 0x00000040ff117803 */ /* 0x000fe20000000000 */
[----:B-1----:R-:W-:Y:S01]  /*18f0*/  IMAD R4, R21, c[0x0][0x188], RZ ;  /* 0x0000620015047a24 */ /* 0x002fe200078e02ff */
[----:B------:R-:W-:Y:S01]  /*1900*/  ISETP.LT.OR P6, PT, R0, 0x21, P2 ;  /* 0x000000210000780c */ /* 0x000fe200017c1670 */
[----:B------:R3:W-:Y:S01]  /*1910*/  LDGSTS.E.BYPASS.LTC128B.128 [R242+0x2080], [R2.64+0x80], !P3 ;  /* 0x0208008002f27fae */ /* 0x0007e2000d901d4a */
[----:B------:R-:W-:Y:S01]  /*1920*/  ISETP.NE.AND P3, PT, R17, RZ, PT ;  /* 0x000000ff1100720c */ /* 0x000fe20003f65270 */
[----:B------:R-:W-:Y:S01]  /*1930*/  IMAD R16, R26, c[0x0][0x18c], R4 ;  /* 0x000063001a107a24 */ /* 0x000fe200078e0204 */
[----:B------:R-:W-:Y:S01]  /*1940*/  ISETP.LT.OR P0, PT, R0, 0x21, P0 ;  /* 0x000000210000780c */ /* 0x000fe20000701670 */
[----:B------:R-:W-:Y:S01]  /*1950*/  IMAD.WIDE.U32 R4, R101, c[0x0][0x210], R10 ;  /* 0x0000840065047a25 */ /* 0x000fe200078e000a */
[----:B------:R-:W-:Y:S01]  /*1960*/  IADD3 R10, -R251, UR9, RZ ;  /* 0x00000009fb0a7c10 */ /* 0x000fe2000fffe1ff */
[----:B------:R-:W-:Y:S01]  /*1970*/  CS2R R46, SRZ ;  /* 0x00000000002e7805 */ /* 0x000fe2000001ff00 */
[-C--:B------:R-:W-:Y:S01]  /*1980*/  LEA.HI R11, R28, R105.reuse, RZ, 0x5 ;  /* 0x000000691c0b7211 */ /* 0x080fe200078f28ff */
[----:B------:R-:W-:Y:S01]  /*1990*/  IMAD.SHL.U32 R0, R24, 0x100, RZ ;  /* 0x0000010018007824 */ /* 0x000fe200078e00ff */
[CC--:B------:R-:W-:Y:S01]  /*19a0*/  LEA.HI R24, R28.reuse, R105.reuse, RZ, 0x2 ;  /* 0x000000691c187211 */ /* 0x0c0fe200078f10ff */
[----:B------:R-:W-:Y:S01]  /*19b0*/  IMAD.IADD R5, R5, 0x1, R15 ;  /* 0x0000000105057824 */ /* 0x000fe200078e020f */
[-C--:B------:R-:W-:Y:S01]  /*19c0*/  LEA.HI R15, R28, R105.reuse, RZ, 0x4 ;  /* 0x000000691c0f7211 */ /* 0x080fe200078f20ff */
[----:B------:R-:W-:Y:S01]  /*19d0*/  CS2R R44, SRZ ;  /* 0x00000000002c7805 */ /* 0x000fe2000001ff00 */
[----:B--2---:R-:W-:Y:S01]  /*19e0*/  IMAD.WIDE.U32 R6, R26, c[0x0][0x188], R12 ;  /* 0x000062001a067a25 */ /* 0x004fe200078e000c */
[----:B------:R3:W-:Y:S01]  /*19f0*/  LDGSTS.E.BYPASS.LTC128B.128 [R242+0x4080], [R2.64+0x100], !P3 ;  /* 0x0408010002f27fae */ /* 0x0007e2000d901d4a */
[----:B------:R-:W-:Y:S01]  /*1a00*/  ISETP.GE.AND P3, PT, R14, c[0x0][0x16c], PT ;  /* 0x00005b000e007a0c */ /* 0x000fe20003f66270 */
[----:B------:R-:W-:Y:S01]  /*1a10*/  CS2R R42, SRZ ;  /* 0x00000000002a7805 */ /* 0x000fe2000001ff00 */
[----:B------:R-:W-:Y:S01]  /*1a20*/  IMAD.IADD R7, R7, 0x1, R16 ;  /* 0x0000000107077824 */ /* 0x000fe200078e0210 */
[----:B------:R3:W-:Y:S01]  /*1a30*/  LDGSTS.E.BYPASS.LTC128B.128 [R242+0x6080], [R2.64+0x180], !P5 ;  /* 0x0608018002f27fae */ /* 0x0007e2000e901d4a */
[----:B------:R-:W-:Y:S01]  /*1a40*/  LEA R38, P2, R6, c[0x0][0x160], 0x1 ;  /* 0x0000580006267a11 */ /* 0x000fe200078408ff */
[----:B------:R-:W-:Y:S01]  /*1a50*/  IMAD R16, R30, c[0x0][0x238], RZ ;  /* 0x00008e001e107a24 */ /* 0x000fe200078e02ff */
[----:B------:R-:W-:Y:S01]  /*1a60*/  SHF.R.S32.HI R13, RZ, 0x2, R24 ;  /* 0x00000002ff0d7819 */ /* 0x000fe20000011418 */
[----:B------:R1:W-:Y:S01]  /*1a70*/  LDGSTS.E.BYPASS.LTC128B.128 [R242+0x1080], [R8.64], !P4 ;  /* 0x0108000008f27fae */ /* 0x0003e2000e101d4a */
[----:B------:R-:W-:Y:S01]  /*1a80*/  ISETP.LT.OR P4, PT, R10, 0x1, P3 ;  /* 0x000000010a00780c */ /* 0x000fe20001f81670 */
[----:B------:R-:W-:Y:S01]  /*1a90*/  IMAD R16, R101, c[0x0][0x23c], R16 ;  /* 0x00008f0065107a24 */ /* 0x000fe200078e0210 */
[----:B------:R-:W-:Y:S01]  /*1aa0*/  LEA.HI.X R39, R6, c[0x0][0x164], R7, 0x1, P2 ;  /* 0x0000590006277a11 */ /* 0x000fe200010f0c07 */
[----:B------:R1:W-:Y:S01]  /*1ab0*/  LDGSTS.E.BYPASS.LTC128B.128 [R242+0x3080], [R8.64+0x80], !P6 ;  /* 0x0308008008f27fae */ /* 0x0003e2000f101d4a */
[----:B------:R-:W-:Y:S01]  /*1ac0*/  ISETP.GE.AND P2, PT, R18, c[0x0][0x16c], PT ;  /* 0x00005b0012007a0c */ /* 0x000fe20003f46270 */
[----:B------:R-:W-:Y:S01]  /*1ad0*/  CS2R R40, SRZ ;  /* 0x0000000000287805 */ /* 0x000fe2000001ff00 */
[----:B------:R-:W-:Y:S01]  /*1ae0*/  SHF.R.S32.HI R7, RZ, 0x1f, R105 ;  /* 0x0000001fff077819 */ /* 0x000fe20000011469 */
[----:B------:R1:W-:Y:S01]  /*1af0*/  LDGSTS.E.BYPASS.LTC128B.128 [R242+0x5080], [R8.64+0x100], !P1 ;  /* 0x0508010008f27fae */ /* 0x0003e2000c901d4a */
[----:B------:R-:W-:Y:S01]  /*1b00*/  ISETP.GE.AND P1, PT, R19, c[0x0][0x16c], PT ;  /* 0x00005b0013007a0c */ /* 0x000fe20003f26270 */
[----:B------:R-:W-:Y:S01]  /*1b10*/  USHF.R.S32.HI UR13, URZ, 0x6, UR4 ;  /* 0x000000063f0d7899 */ /* 0x000fe20008011404 */
[----:B------:R-:W-:Y:S01]  /*1b20*/  ISETP.GE.AND P6, PT, R29, c[0x0][0x16c], PT ;  /* 0x00005b001d007a0c */ /* 0x000fe20003fc6270 */
[----:B------:R1:W-:Y:S01]  /*1b30*/  LDGSTS.E.BYPASS.LTC128B.128 [R242+0x7080], [R8.64+0x180], !P0 ;  /* 0x0708018008f27fae */ /* 0x0003e2000c101d4a */
[----:B------:R-:W-:Y:S01]  /*1b40*/  IADD3 R6, P0, R0, R105, RZ ;  /* 0x0000006900067210 */ /* 0x000fe20007f1e0ff */
[----:B------:R-:W-:Y:S01]  /*1b50*/  UMOV UR12, URZ ;  /* 0x0000003f000c7c82 */ /* 0x000fe20008000000 */
[----:B------:R-:W-:Y:S01]  /*1b60*/  ISETP.LT.OR P5, PT, R10, 0x1, P1 ;  /* 0x000000010a00780c */ /* 0x000fe20000fa1670 */
[----:B------:R-:W0:Y:S01]  /*1b70*/  LDGDEPBAR ;  /* 0x00000000000079af */ /* 0x000e220000000000 */
[----:B------:R-:W-:-:S02]  /*1b80*/  LEA.HI.X.SX32 R7, R0, R7, 0x1, P0 ;  /* 0x0000000700077211 */ /* 0x000fc400000f0eff */
[----:B------:R-:W-:Y:S01]  /*1b90*/  SHF.R.S32.HI R12, RZ, 0x4, R15 ;  /* 0x00000004ff0c7819 */ /* 0x000fe2000001140f */
[----:B------:R2:W-:Y:S01]  /*1ba0*/  LDGSTS.E.BYPASS.LTC128B.128 [R242+0x10080], [R38.64], !P4 ;  /* 0x1008000026f27fae */ /* 0x0005e2000e101d4a */
[----:B------:R-:W-:Y:S01]  /*1bb0*/  ISETP.LT.OR P4, PT, R10, 0x1, P2 ;  /* 0x000000010a00780c */ /* 0x000fe20001781670 */
[----:B------:R-:W-:Y:S02]  /*1bc0*/  IMAD.WIDE.U32 R6, R101, c[0x0][0x238], R6 ;  /* 0x00008e0065067a25 */ /* 0x000fe400078e0006 */
[----:B------:R2:W-:Y:S01]  /*1bd0*/  STL.64 [R1+0x8], R38 ;  /* 0x0000082601007387 */ /* 0x0005e20000100a00 */
[----:B------:R-:W-:Y:S01]  /*1be0*/  CS2R R100, SRZ ;  /* 0x0000000000647805 */ /* 0x000fe2000001ff00 */
[----:B---3--:R-:W-:Y:S02]  /*1bf0*/  IMAD R2, R21, c[0x0][0x218], RZ ;  /* 0x0000860015027a24 */ /* 0x008fe400078e02ff */
[----:B------:R-:W-:-:S04]  /*1c00*/  IMAD.IADD R7, R7, 0x1, R16 ;  /* 0x0000000107077824 */ /* 0x000fc800078e0210 */
[----:B------:R-:W-:Y:S02]  /*1c10*/  IMAD.WIDE.U32 R30, R26, c[0x0][0x240], R6 ;  /* 0x000090001a1e7a25 */ /* 0x000fe400078e0006 */
[----:B------:R2:W-:Y:S01]  /*1c20*/  LDGSTS.E.BYPASS.LTC128B.128 [R242+0x12080], [R38.64+0x80], !P4 ;  /* 0x1208008026f27fae */ /* 0x0005e2000e101d4a */
[----:B------:R-:W-:Y:S01]  /*1c30*/  ISETP.LT.OR P4, PT, R10, 0x1, P6 ;  /* 0x000000010a00780c */ /* 0x000fe20003781670 */
[----:B------:R-:W-:Y:S02]  /*1c40*/  IMAD.SHL.U32 R6, R20, 0x8, RZ ;  /* 0x0000000814067824 */ /* 0x000fe400078e00ff */
[----:B------:R2:W-:Y:S01]  /*1c50*/  LDGSTS.E.BYPASS.LTC128B.128 [R242+0x14080], [R38.64+0x100], !P5 ;  /* 0x1408010026f27fae */ /* 0x0005e2000e901d4a */
[----:B-1----:R-:W-:Y:S01]  /*1c60*/  IMAD R8, R26, c[0x0][0x21c], R2 ;  /* 0x000087001a087a24 */ /* 0x002fe200078e0202 */
[----:B------:R-:W-:Y:S01]  /*1c70*/  ISETP.LT.OR P5, PT, R10, 0x21, P3 ;  /* 0x000000210a00780c */ /* 0x000fe20001fa1670 */
[----:B------:R-:W-:Y:S01]  /*1c80*/  IMAD.WIDE.U32 R2, R26, c[0x0][0x218], R4 ;  /* 0x000086001a027a25 */ /* 0x000fe200078e0004 */
[----:B------:R-:W-:-:S03]  /*1c90*/  ISETP.LT.OR P3, PT, R10, 0x21, P1 ;  /* 0x000000210a00780c */ /* 0x000fc60000f61670 */
[----:B------:R-:W-:Y:S01]  /*1ca0*/  IMAD.IADD R0, R3, 0x1, R8 ;  /* 0x0000000103007824 */ /* 0x000fe200078e0208 */
[----:B------:R-:W-:Y:S01]  /*1cb0*/  LEA R34, P0, R2, c[0x0][0x1f0], 0x1 ;  /* 0x00007c0002227a11 */ /* 0x000fe200078008ff */
[----:B------:R-:W-:Y:S01]  /*1cc0*/  IMAD.U32 R4, RZ, RZ, UR7 ;  /* 0x00000007ff047e24 */ /* 0x000fe2000f8e00ff */
[----:B------:R2:W-:Y:S01]  /*1cd0*/  LDGSTS.E.BYPASS.LTC128B.128 [R242+0x16080], [R38.64+0x180], !P4 ;  /* 0x1608018026f27fae */ /* 0x0005e2000e101d4a */
[----:B------:R-:W-:Y:S02]  /*1ce0*/  ISETP.LT.OR P4, PT, R10, 0x21, P2 ;  /* 0x000000210a00780c */ /* 0x000fe40001781670 */
[----:B------:R-:W-:Y:S02]  /*1cf0*/  LEA.HI.X R35, R2, c[0x0][0x1f4], R0, 0x1, P0 ;  /* 0x00007d0002237a11 */ /* 0x000fe400000f0c00 */
[C---:B------:R-:W-:Y:S02]  /*1d00*/  ISETP.GT.AND P0, PT, R105.reuse, 0xf, PT ;  /* 0x0000000f6900780c */ /* 0x040fe40003f04270 */
[----:B------:R-:W-:Y:S01]  /*1d10*/  ISETP.LT.OR P2, PT, R10, 0x21, P6 ;  /* 0x000000210a00780c */ /* 0x000fe20003741670 */
[----:B------:R1:W-:Y:S01]  /*1d20*/  STL.64 [R1], R34 ;  /* 0x0000002201007387 */ /* 0x0003e20000100a00 */
[----:B------:R-:W-:-:S02]  /*1d30*/  ISETP.GT.AND P6, PT, R105, 0xf, PT ;  /* 0x0000000f6900780c */ /* 0x000fc40003fc4270 */
[----:B------:R-:W-:Y:S01]  /*1d40*/  LEA.HI R8, R15, R12, RZ, 0x1 ;  /* 0x0000000c0f087211 */ /* 0x000fe200078f08ff */
[----:B------:R1:W-:Y:S06]  /*1d50*/  STL.64 [R1+0x28], R30 ;  /* 0x0000281e01007387 */ /* 0x0003ec0000100a00 */
[----:B------:R-:W-:Y:S02]  /*1d60*/  @P0 LOP3.LUT R243, R243, 0x80, RZ, 0xfc, !PT ;  /* 0x00000080f3f30812 */ /* 0x000fe400078efcff */
[----:B------:R-:W-:Y:S02]  /*1d70*/  IADD3 R2, P0, R38, UR7, RZ ;  /* 0x0000000726027c10 */ /* 0x000fe4000ff1e0ff */
[----:B------:R-:W-:Y:S01]  /*1d80*/  @!P6 IMAD.SHL.U32 R0, R105, 0x10, RZ ;  /* 0x000000106900e824 */ /* 0x000fe200078e00ff */
[----:B------:R-:W-:-:S02]  /*1d90*/  LOP3.LUT R243, R243, 0xffffffbf, RZ, 0xc0, !PT ;  /* 0xffffffbff3f37812 */ /* 0x000fc400078ec0ff */
[----:B------:R-:W-:Y:S02]  /*1da0*/  IADD3.X R3, R39, UR6, RZ, P0, !PT ;  /* 0x0000000627037c10 */ /* 0x000fe400087fe4ff */
[----:B------:R-:W-:-:S03]  /*1db0*/  IADD3 R4, P1, P0, R4, 0x180, R38 ;  /* 0x0000018004047810 */ /* 0x000fc6000783e026 */
[----:B------:R3:W-:Y:S01]  /*1dc0*/  LDGSTS.E.BYPASS.LTC128B.128 [R242+0x11080], [R2.64], !P5 ;  /* 0x1108000002f27fae */ /* 0x0007e2000e901d4a */
[----:B------:R-:W-:Y:S02]  /*1dd0*/  IADD3.X R5, RZ, UR6, R39, P1, P0 ;  /* 0x00000006ff057c10 */ /* 0x000fe40008fe0427 */
[----:B--2---:R-:W-:Y:S01]  /*1de0*/  CS2R R38, SRZ ;  /* 0x0000000000267805 */ /* 0x004fe2000001ff00 */
[----:B------:R3:W-:Y:S01]  /*1df0*/  LDGSTS.E.BYPASS.LTC128B.128 [R242+0x13080], [R2.64+0x80], !P4 ;  /* 0x1308008002f27fae */ /* 0x0007e2000e101d4a */
[----:B------:R-:W-:-:S03]  /*1e00*/  ISETP.GE.AND P4, PT, R14, c[0x0][0x1fc], PT ;  /* 0x00007f000e007a0c */ /* 0x000fc60003f86270 */
[----:B------:R3:W-:Y:S01]  /*1e10*/  LDGSTS.E.BYPASS.LTC128B.128 [R242+0x15080], [R2.64+0x100], !P3 ;  /* 0x1508010002f27fae */ /* 0x0007e2000d901d4a */
[----:B------:R-:W-:Y:S02]  /*1e20*/  ISETP.LT.OR P0, PT, R10, 0x1, P4 ;  /* 0x000000010a00780c */ /* 0x000fe40002701670 */
[----:B------:R-:W-:Y:S01]  /*1e30*/  ISETP.GE.AND P3, PT, R18, c[0x0][0x1fc], PT ;  /* 0x00007f0012007a0c */ /* 0x000fe20003f66270 */
[----:B------:R2:W-:Y:S01]  /*1e40*/  LDGSTS.E.BYPASS.LTC128B.128 [R242+0x17080], [R4.64], !P2 ;  /* 0x1708000004f27fae */ /* 0x0005e2000d101d4a */
[----:B------:R-:W-:Y:S02]  /*1e50*/  ISETP.GE.AND P2, PT, R19, c[0x0][0x1fc], PT ;  /* 0x00007f0013007a0c */ /* 0x000fe40003f46270 */
[C---:B------:R-:W-:Y:S01]  /*1e60*/  ISETP.LT.OR P5, PT, R10.reuse, 0x1, P3 ;  /* 0x000000010a00780c */ /* 0x040fe20001fa1670 */
[----:B------:R4:W-:Y:S01]  /*1e70*/  @!P6 LDGSTS.E.BYPASS.LTC128B.128 [R0+0x20080], [R36.64] ;  /* 0x200800002400efae */ /* 0x0009e2000b901d4a */
[C---:B------:R-:W-:Y:S02]  /*1e80*/  ISETP.LT.OR P1, PT, R10.reuse, 0x1, P2 ;  /* 0x000000010a00780c */ /* 0x040fe40001721670 */
[----:B------:R-:W-:Y:S01]  /*1e90*/  ISETP.GE.AND P6, PT, R29, c[0x0][0x1fc], PT ;  /* 0x00007f001d007a0c */ /* 0x000fe20003fc6270 */
[----:B------:R-:W0:Y:S01]  /*1ea0*/  LDGDEPBAR ;  /* 0x00000000000079af */ /* 0x000e220000000000 */
[----:B------:R-:W-:-:S03]  /*1eb0*/  ISETP.LT.OR P4, PT, R10, 0x21, P4 ;  /* 0x000000210a00780c */ /* 0x000fc60002781670 */
[----:B------:R1:W-:Y:S01]  /*1ec0*/  LDGSTS.E.BYPASS.LTC128B.128 [R242+0x18080], [R34.64], !P0 ;  /* 0x1808000022f27fae */ /* 0x0003e2000c101d4a */
[----:B------:R-:W-:-:S03]  /*1ed0*/  ISETP.LT.OR P0, PT, R10, 0x1, P6 ;  /* 0x000000010a00780c */ /* 0x000fc60003701670 */
[----:B------:R1:W-:Y:S01]  /*1ee0*/  LDGSTS.E.BYPASS.LTC128B.128 [R242+0x1a080], [R34.64+0x80], !P5 ;  /* 0x1a08008022f27fae */ /* 0x0003e2000e901d4a */
[----:B------:R-:W-:-:S03]  /*1ef0*/  ISETP.LT.OR P5, PT, R10, 0x21, P2 ;  /* 0x000000210a00780c */ /* 0x000fc600017a1670 */
[----:B------:R1:W-:Y:S01]  /*1f00*/  LDGSTS.E.BYPASS.LTC128B.128 [R242+0x1c080], [R34.64+0x100], !P1 ;  /* 0x1c08010022f27fae */ /* 0x0003e2000c901d4a */
[----:B------:R-:W-:Y:S02]  /*1f10*/  ISETP.LT.OR P1, PT, R10, 0x21, P3 ;  /* 0x000000210a00780c */ /* 0x000fe40001f21670 */
[--C-:B---3--:R-:W-:Y:S02]  /*1f20*/  SHF.R.S32.HI R3, RZ, 0x5, R11.reuse ;  /* 0x00000005ff037819 */ /* 0x108fe4000001140b */
[----:B------:R-:W-:Y:S01]  /*1f30*/  ISETP.GE.AND P3, PT, R14, c[0x0][0x16c], PT ;  /* 0x00005b000e007a0c */ /* 0x000fe20003f66270 */
[----:B------:R1:W-:Y:S01]  /*1f40*/  LDGSTS.E.BYPASS.LTC128B.128 [R242+0x1e080], [R34.64+0x180], !P0 ;  /* 0x1e08018022f27fae */ /* 0x0003e2000c101d4a */
[----:B--2---:R-:W-:Y:S02]  /*1f50*/  LEA.HI R4, R11, R3, RZ, 0x1 ;  /* 0x000000030b047211 */ /* 0x004fe400078f08ff */
[----:B------:R-:W-:Y:S02]  /*1f60*/  SHF.R.S32.HI R5, RZ, 0x1f, R24 ;  /* 0x0000001fff057819 */ /* 0x000fe40000011418 */
[----:B----4-:R-:W-:Y:S01]  /*1f70*/  SHF.R.S32.HI R0, RZ, 0x1f, R11 ;  /* 0x0000001fff007819 */ /* 0x010fe2000001140b */
[----:B------:R-:W-:Y:S01]  /*1f80*/  CS2R R36, SRZ ;  /* 0x0000000000247805 */ /* 0x000fe2000001ff00 */
[----:B------:R-:W-:-:S02]  /*1f90*/  SEL R25, RZ, 0x1, P3 ;  /* 0x00000001ff197807 */ /* 0x000fc40001800000 */
[----:B------:R-:W-:Y:S02]  /*1fa0*/  LEA.HI R0, R0, R3, RZ, 0x2 ;  /* 0x0000000300007211 */ /* 0x000fe400078f10ff */
[----:B------:R-:W-:Y:S02]  /*1fb0*/  LOP3.LUT P3, RZ, R23, 0x4, RZ, 0xc0, !PT ;  /* 0x0000000417ff7812 */ /* 0x000fe4000786c0ff */
[----:B------:R-:W-:Y:S02]  /*1fc0*/  LOP3.LUT R2, R0, 0xfffffffc, RZ, 0xc0, !PT ;  /* 0xfffffffc00027812 */ /* 0x000fe400078ec0ff */
[----:B------:R-:W-:Y:S01]  /*1fd0*/  LOP3.LUT R0, R4, 0xfffffffe, RZ, 0xc0, !PT ;  /* 0xfffffffe04007812 */ /* 0x000fe200078ec0ff */
[----:B------:R-:W-:Y:S02]  /*1fe0*/  IMAD.U32 R4, RZ, RZ, UR8 ;  /* 0x00000008ff047e24 */ /* 0x000fe4000f8e00ff */
[C---:B------:R-:W-:Y:S01]  /*1ff0*/  IMAD.IADD R17, R3.reuse, 0x1, -R2 ;  /* 0x0000000103117824 */ /* 0x040fe200078e0a02 */
[----:B------:R-:W-:Y:S01]  /*2000*/  LOP3.LUT R2, R8, 0xfffffffe, RZ, 0xc0, !PT ;  /* 0xfffffffe08027812 */ /* 0x000fe200078ec0ff */
[----:B------:R-:W-:Y:S01]  /*2010*/  IMAD.IADD R236, R3, 0x1, -R0 ;  /* 0x0000000103ec7824 */ /* 0x000fe200078e0a00 */
[----:B------:R-:W-:-:S02]  /*2020*/  LEA.HI R0, R5, R13, RZ, 0x3 ;  /* 0x0000000d05007211 */ /* 0x000fc400078f18ff */
[----:B------:R-:W-:Y:S01]  /*2030*/  LEA.HI R3, R28, R105, RZ, 0x7 ;  /* 0x000000691c037211 */ /* 0x000fe200078f38ff */
[----:B------:R-:W-:Y:S01]  /*2040*/  IMAD.IADD R12, R12, 0x1, -R2 ;  /* 0x000000010c0c7824 */ /* 0x000fe200078e0a02 */
[----:B------:R-:W-:Y:S02]  /*2050*/  LOP3.LUT R0, R0, 0xfffffff8, RZ, 0xc0, !PT ;  /* 0xfffffff800007812 */ /* 0x000fe400078ec0ff */
[----:B------:R-:W-:Y:S02]  /*2060*/  SHF.R.S32.HI R9, RZ, 0x7, R3 ;  /* 0x00000007ff097819 */ /* 0x000fe40000011403 */
[----:B------:R-:W-:Y:S01]  /*2070*/  IADD3 R2, P0, R34, UR8, RZ ;  /* 0x0000000822027c10 */ /* 0x000fe2000ff1e0ff */
[----:B------:R-:W-:Y:S01]  /*2080*/  IMAD.IADD R13, R13, 0x1, -R0 ;  /* 0x000000010d0d7824 */ /* 0x000fe200078e0a00 */
[----:B------:R-:W-:Y:S02]  /*2090*/  LEA.HI R0, R3, R9, RZ, 0x1 ;  /* 0x0000000903007211 */ /* 0x000fe400078f08ff */
[----:B------:R-:W-:-:S02]  /*20a0*/  IADD3.X R3, R35, UR14, RZ, P0, !PT ;  /* 0x0000000e23037c10 */ /* 0x000fc400087fe4ff */
[----:B------:R-:W-:Y:S02]  /*20b0*/  LOP3.LUT R5, R0, 0xfffffffe, RZ, 0xc0, !PT ;  /* 0xfffffffe00057812 */ /* 0x000fe400078ec0ff */
[----:B------:R-:W-:Y:S02]  /*20c0*/  P2R R0, PR, RZ, 0x10 ;  /* 0x00000010ff007803 */ /* 0x000fe40000000000 */
[----:B------:R-:W-:Y:S02]  /*20d0*/  ISETP.LT.OR P4, PT, R10, 0x21, P6 ;  /* 0x000000210a00780c */ /* 0x000fe40003781670 */
[----:B------:R-:W-:Y:S02]  /*20e0*/  ISETP.NE.AND P2, PT, R0, RZ, PT ;  /* 0x000000ff0000720c */ /* 0x000fe40003f45270 */
[----:B------:R-:W-:Y:S02]  /*20f0*/  P2R R0, PR, RZ, 0x2 ;  /* 0x00000002ff007803 */ /* 0x000fe40000000000 */
[----:B------:R-:W-:-:S02]  /*2100*/  IADD3 R4, P1, P0, R4, 0x180, R34 ;  /* 0x0000018004047810 */ /* 0x000fc4000783e022 */
[----:B------:R-:W-:Y:S01]  /*2110*/  ISETP.NE.AND P6, PT, R0, RZ, PT ;  /* 0x000000ff0000720c */ /* 0x000fe20003fc5270 */
[----:B------:R-:W-:Y:S01]  /*2120*/  IMAD.IADD R0, R9, 0x1, -R5 ;  /* 0x0000000109007824 */ /* 0x000fe200078e0a05 */
[----:B------:R-:W-:Y:S02]  /*2130*/  IADD3.X R5, RZ, UR14, R35, P1, P0 ;  /* 0x0000000eff057c10 */ /* 0x000fe40008fe0423 */
[----:B------:R-:W-:Y:S01]  /*2140*/  ISETP.GE.AND P1, PT, R14, c[0x0][0x1fc], PT ;  /* 0x00007f000e007a0c */ /* 0x000fe20003f26270 */
[----:B------:R-:W-:Y:S01]  /*2150*/  IMAD R14, R0, -0x8, R27 ;  /* 0xfffffff8000e7824 */ /* 0x000fe200078e021b */
[----:B------:R-:W-:Y:S01]  /*2160*/  LOP3.LUT R0, R15, 0xfffffff0, RZ, 0xc0, !PT ;  /* 0xfffffff00f007812 */ /* 0x000fe200078ec0ff */
[----:B------:R2:W-:Y:S01]  /*2170*/  LDGSTS.E.BYPASS.LTC128B.128 [R242+0x19080], [R2.64], !P2 ;  /* 0x1908000002f27fae */ /* 0x0005e2000d101d4a */
[----:B------:R-:W-:Y:S02]  /*2180*/  SEL R22, RZ, 0x1, P1 ;  /* 0x00000001ff167807 */ /* 0x000fe40000800000 */
[C---:B------:R-:W-:Y:S01]  /*2190*/  ISETP.GE.AND P1, PT, R105.reuse, 0x10, PT ;  /* 0x000000106900780c */ /* 0x040fe20003f26270 */
[----:B------:R-:W-:Y:S01]  /*21a0*/  IMAD.IADD R0, R105, 0x1, -R0 ;  /* 0x0000000169007824 */ /* 0x000fe200078e0a00 */
[C---:B------:R-:W-:Y:S01]  /*21b0*/  ISETP.GE.AND P0, PT, R18.reuse, c[0x0][0x1fc], PT ;  /* 0x00007f0012007a0c */ /* 0x040fe20003f06270 */
[----:B------:R2:W-:Y:S01]  /*21c0*/  LDGSTS.E.BYPASS.LTC128B.128 [R242+0x1b080], [R2.64+0x80], !P6 ;  /* 0x1b08008002f27fae */ /* 0x0005e2000f101d4a */
[----:B------:R-:W-:-:S02]  /*21d0*/  ISETP.GE.AND P2, PT, R18, c[0x0][0x16c], PT ;  /* 0x00005b0012007a0c */ /* 0x000fc40003f46270 */
[----:B------:R-:W-:Y:S01]  /*21e0*/  SEL R15, RZ, 0xffffffff, P0 ;  /* 0xffffffffff0f7807 */ /* 0x000fe20000000000 */
[----:B------:R2:W-:Y:S01]  /*21f0*/  LDGSTS.E.BYPASS.LTC128B.128 [R242+0x1d080], [R2.64+0x100], !P5 ;  /* 0x1d08010002f27fae */ /* 0x0005e2000e901d4a */
[----:B------:R-:W-:Y:S02]  /*2200*/  ISETP.GE.AND P5, PT, R19, c[0x0][0x16c], PT ;  /* 0x00005b0013007a0c */ /* 0x000fe40003fa6270 */
[----:B------:R-:W-:Y:S01]  /*2210*/  ISETP.GE.AND P6, PT, R29, c[0x0][0x1fc], PT ;  /* 0x00007f001d007a0c */ /* 0x000fe20003fc6270 */
[----:B------:R3:W-:Y:S01]  /*2220*/  LDGSTS.E.BYPASS.LTC128B.128 [R242+0x1f080], [R4.64], !P4 ;  /* 0x1f08000004f27fae */ /* 0x0007e2000e101d4a */
[----:B------:R-:W-:Y:S02]  /*2230*/  ISETP.GE.AND P4, PT, R19, c[0x0][0x1fc], PT ;  /* 0x00007f0013007a0c */ /* 0x000fe40003f86270 */
[----:B------:R-:W-:Y:S02]  /*2240*/  LOP3.LUT P0, RZ, R23, 0x2, RZ, 0xc0, !PT ;  /* 0x0000000217ff7812 */ /* 0x000fe4000780c0ff */
[----:B------:R-:W-:-:S02]  /*2250*/  SEL R16, RZ, 0xffffffff, P2 ;  /* 0xffffffffff107807 */ /* 0x000fc40001000000 */
[----:B------:R-:W-:Y:S02]  /*2260*/  SEL R19, RZ, 0x4, P4 ;  /* 0x00000004ff137807 */ /* 0x000fe40002000000 */
[----:B------:R-:W-:Y:S02]  /*2270*/  SEL R18, RZ, 0x4, P5 ;  /* 0x00000004ff127807 */ /* 0x000fe40002800000 */
[----:B------:R-:W-:Y:S02]  /*2280*/  SEL R250, RZ, 0x8, P6 ;  /* 0x00000008fffa7807 */ /* 0x000fe40003000000 */
[----:B--2---:R-:W-:Y:S02]  /*2290*/  LOP3.LUT R2, R11, 0xffffffe0, RZ, 0xc0, !PT ;  /* 0xffffffe00b027812 */ /* 0x004fe400078ec0ff */
[----:B------:R-:W-:Y:S01]  /*22a0*/  SHF.R.S32.HI R3, RZ, 0x1f, R0 ;  /* 0x0000001fff037819 */ /* 0x000fe20000011400 */
[----:B---3--:R-:W-:Y:S02]  /*22b0*/  IMAD R4, R21, c[0x0][0x240], RZ ;  /* 0x0000900015047a24 */ /* 0x008fe400078e02ff */
[----:B------:R-:W-:Y:S01]  /*22c0*/  IMAD.IADD R2, R105, 0x1, -R2 ;  /* 0x0000000169027824 */ /* 0x000fe200078e0a02 */
[----:B------:R-:W-:Y:S01]  /*22d0*/  LEA.HI R233, R3, R0, RZ, 0x3 ;  /* 0x0000000003e97211 */ /* 0x000fe200078f18ff */
[----:B------:R-:W-:-:S02]  /*22e0*/  IMAD R21, R26, c[0x0][0x244], R4 ;  /* 0x000091001a157a24 */ /* 0x000fc400078e0204 */
[----:B------:R-:W-:Y:S01]  /*22f0*/  IMAD.SHL.U32 R4, R236, 0x10, RZ ;  /* 0x00000010ec047824 */ /* 0x000fe200078e00ff */
[----:B------:R-:W-:Y:S02]  /*2300*/  SHF.R.S32.HI R5, RZ, 0x1f, R2 ;  /* 0x0000001fff057819 */ /* 0x000fe40000011402 */
[C---:B------:R-:W-:Y:S01]  /*2310*/  LOP3.LUT R3, R233.reuse, 0xfffffff8, RZ, 0xc0, !PT ;  /* 0xfffffff8e9037812 */ /* 0x040fe200078ec0ff */
[----:B------:R-:W-:Y:S01]  /*2320*/  IMAD.SHL.U32 R233, R233, 0x40, RZ ;  /* 0x00000040e9e97824 */ /* 0x000fe200078e00ff */
[----:B------:R-:W-:Y:S01]  /*2330*/  LEA.HI R10, R5, R2, RZ, 0x2 ;  /* 0x00000002050a7211 */ /* 0x000fe200078f10ff */
[----:B------:R-:W-:Y:S02]  /*2340*/  @!P1 IMAD.SHL.U32 R5, R105, 0x10, RZ ;  /* 0x0000001069059824 */ /* 0x000fe400078e00ff */
[----:B------:R-:W-:Y:S01]  /*2350*/  IMAD.IADD R8, R0, 0x1, -R3 ;  /* 0x0000000100087824 */ /* 0x000fe200078e0a03 */
[----:B------:R-:W-:Y:S01]  /*2360*/  LOP3.LUT R0, R10, 0xfffffffc, RZ, 0xc0, !PT ;  /* 0xfffffffc0a007812 */ /* 0x000fe200078ec0ff */
[----:B------:R-:W-:Y:S01]  /*2370*/  IMAD.SHL.U32 R3, R23, 0x40, RZ ;  /* 0x0000004017037824 */ /* 0x000fe200078e00ff */
[----:B------:R2:W-:Y:S01]  /*2380*/  @!P1 LDGSTS.E.BYPASS.LTC128B.128 [R5+0x20180], [R32.64] ;  /* 0x2018000020059fae */ /* 0x0005e2000b901d4a */
[----:B------:R-:W-:-:S02]  /*2390*/  R2P PR, R13, 0x6 ;  /* 0x000000060d007804 */ /* 0x000fc40000000000 */
[----:B------:R-:W-:Y:S01]  /*23a0*/  IMAD.IADD R11, R2, 0x1, -R0 ;  /* 0x00000001020b7824 */ /* 0x000fe200078e0a00 */
[----:B------:R-:W-:Y:S01]  /*23b0*/  LOP3.LUT R0, R3, 0x1c0, RZ, 0xc0, !PT ;  /* 0x000001c003007812 */ /* 0x000fe200078ec0ff */
[----:B------:R-:W-:Y:S01]  /*23c0*/  IMAD.SHL.U32 R2, R251, 0x8, RZ ;  /* 0x00000008fb027824 */ /* 0x000fe200078e00ff */
[----:B------:R-:W-:Y:S01]  /*23d0*/  LOP3.LUT R233, R233, 0xfffffe00, RZ, 0xc0, !PT ;  /* 0xfffffe00e9e97812 */ /* 0x000fe200078ec0ff */
[----:B------:R-:W-:Y:S01]  /*23e0*/  IMAD R11, R11, -0x2, R14 ;  /* 0xfffffffe0b0b7824 */ /* 0x000fe200078e020e */
[----:B------:R-:W-:Y:S01]  /*23f0*/  SHF.R.U32.HI R3, RZ, 0x3, R0 ;  /* 0x00000003ff037819 */ /* 0x000fe20000011600 */
[----:B------:R-:W-:Y:S01]  /*2400*/  IMAD.MOV.U32 R14, RZ, RZ, 0x20 ;  /* 0x00000020ff0e7424 */ /* 0x000fe200078e00ff */
[----:B------:R-:W-:Y:S01]  /*2410*/  LOP3.LUT R2, R2, 0x8, RZ, 0xc0, !PT ;  /* 0x0000000802027812 */ /* 0x000fe200078ec0ff */
[----:B------:R-:W-:Y:S01]  /*2420*/  IMAD R236, R236, 0x400, R233 ;  /* 0x00000400ecec7824 */ /* 0x000fe200078e02e9 */
[----:B------:R-:W-:Y:S01]  /*2430*/  LOP3.LUT R4, R0, 0x10, R4, 0xf8, !PT ;  /* 0x0000001000047812 */ /* 0x000fe200078ef804 */
[----:B------:R-:W0:Y:S01]  /*2440*/  LDGDEPBAR ;  /* 0x00000000000079af */ /* 0x000e220000000000 */
[----:B------:R-:W-:-:S02]  /*2450*/  LOP3.LUT R7, R3, R2, R0, 0x1e, !PT ;  /* 0x0000000203077212 */ /* 0x000fc400078e1e00 */
[----:B------:R-:W-:Y:S01]  /*2460*/  LOP3.LUT R231, R3, R4, R2, 0x1e, !PT ;  /* 0x0000000403e77212 */ /* 0x000fe200078e1e02 */
[----:B------:R-:W-:Y:S01]  /*2470*/  IMAD.SHL.U32 R3, R12, 0x20, RZ ;  /* 0x000000200c037824 */ /* 0x000fe200078e00ff */
[----:B------:R-:W-:Y:S01]  /*2480*/  SEL R246, R14, 0xffffffe0, !P1 ;  /* 0xffffffe00ef67807 */ /* 0x000fe20004800000 */
[----:B------:R-:W-:Y:S01]  /*2490*/  IMAD.SHL.U32 R2, R9, 0x8, RZ ;  /* 0x0000000809027824 */ /* 0x000fe200078e00ff */
[----:B------:R-:W-:Y:S01]  /*24a0*/  LOP3.LUT P1, RZ, R8, 0x2, RZ, 0xc0, !PT ;  /* 0x0000000208ff7812 */ /* 0x000fe2000782c0ff */
[C---:B------:R-:W-:Y:S01]  /*24b0*/  IMAD R4, R12.reuse, 0x2, R9 ;  /* 0x000000020c047824 */ /* 0x040fe200078e0209 */
[----:B------:R-:W-:Y:S01]  /*24c0*/  ISETP.GE.AND P4, PT, R29, c[0x0][0x16c], PT ;  /* 0x00005b001d007a0c */ /* 0x000fe20003f86270 */
[----:B------:R-:W-:Y:S01]  /*24d0*/  IMAD R231, R12, 0x200, R231 ;  /* 0x000002000ce77824 */ /* 0x000fe200078e02e7 */
[----:B------:R-:W-:Y:S02]  /*24e0*/  ISETP.GT.AND P6, PT, R11, 0x31, PT ;  /* 0x000000310b00780c */ /* 0x000fe40003fc4270 */
[----:B------:R-:W-:Y:S01]  /*24f0*/  SEL R249, RZ, 0x8, P4 ;  /* 0x00000008fff97807 */ /* 0x000fe20002000000 */
[----:B--2---:R-:W-:-:S02]  /*2500*/  IMAD.SHL.U32 R5, R13, 0x40, RZ ;  /* 0x000000400d057824 */ /* 0x004fc400078e00ff */
[----:B------:R-:W-:-:S03]  /*2510*/  IMAD.SHL.U32 R234, R231, 0x2, RZ ;  /* 0x00000002e7ea7824 */ /* 0x000fc600078e00ff */
[----:B------:R-:W-:Y:S02]  /*2520*/  LOP3.LUT R0, R5, 0x1c0, RZ, 0xc0, !PT ;  /* 0x000001c005007812 */ /* 0x000fe400078ec0ff */
[----:B------:R-:W-:Y:S02]  /*2530*/  LOP3.LUT R5, R3, 0x20, RZ, 0xc0, !PT ;  /* 0x0000002003057812 */ /* 0x000fe400078ec0ff */
[----:B------:R-:W-:Y:S01]  /*2540*/  LOP3.LUT R3, R0, 0x8, R2, 0xf8, !PT ;  /* 0x0000000800037812 */ /* 0x000fe200078ef802 */
[----:B------:R-:W-:Y:S01]  /*2550*/  IMAD.U32 R2, R4, 0x200, R7 ;  /* 0x0000020004027824 */ /* 0x000fe200078e0007 */
[----:B------:R-:W-:Y:S02]  /*2560*/  SHF.R.U32.HI R0, RZ, 0x3, R0 ;  /* 0x00000003ff007819 */ /* 0x000fe40000011600 */
[----:B------:R-:W-:Y:S01]  /*2570*/  SHF.R.U32.HI R4, RZ, 0x2, R10 ;  /* 0x00000002ff047819 */ /* 0x000fe2000001160a */
[----:B------:R-:W-:Y:S01]  /*2580*/  IMAD.SHL.U32 R2, R2, 0x2, RZ ;  /* 0x0000000202027824 */ /* 0x000fe200078e00ff */
[----:B------:R-:W-:Y:S01]  /*2590*/  LOP3.LUT R7, R3, R0, RZ, 0x3c, !PT ;  /* 0x0000000003077212 */ /* 0x000fe200078e3cff */
[----:B------:R-:W-:Y:S01]  /*25a0*/  IMAD.SHL.U32 R3, R15, 0x2, RZ ;  /* 0x000000020f037824 */ /* 0x000fe200078e00ff */
[----:B------:R-:W-:Y:S01]  /*25b0*/  LOP3.LUT R0, R24, 0x3ffffffc, RZ, 0xc0, !PT ;  /* 0x3ffffffc18007812 */ /* 0x000fe200078ec0ff */
[----:B------:R-:W-:Y:S01]  /*25c0*/  IMAD R248, R17, 0x10, R4 ;  /* 0x0000001011f87824 */ /* 0x000fe200078e0204 */
[----:B------:R-:W-:Y:S01]  /*25d0*/  LOP3.LUT R13, R5, 0x18, R6, 0xf8, !PT ;  /* 0x00000018050d7812 */ /* 0x000fe200078ef806 */
[----:B------:R-:W-:Y:S01]  /*25e0*/  IMAD.SHL.U32 R4, R16, 0x2, RZ ;  /* 0x0000000210047824 */ /* 0x000fe200078e00ff */
[----:B------:R-:W-:Y:S01]  /*25f0*/  LOP3.LUT R9, R3, 0x2, R22, 0xe2, !PT ;  /* 0x0000000203097812 */ /* 0x000fe200078ee216 */
[----:B------:R-:W-:Y:S01]  /*2600*/  IMAD.IADD R0, R105, 0x1, -R0 ;  /* 0x0000000169007824 */ /* 0x000fe200078e0a00 */
[----:B------:R-:W-:Y:S01]  /*2610*/  SEL R3, R14, 0xffffffe0, !P0 ;  /* 0xffffffe00e037807 */ /* 0x000fe20004000000 */
[----:B------:R-:W-:Y:S01]  /*2620*/  IMAD.SHL.U32 R6, R17, 0x400, RZ ;  /* 0x0000040011067824 */ /* 0x000fe200078e00ff */
[C---:B------:R-:W-:Y:S01]  /*2630*/  LOP3.LUT P0, RZ, R8.reuse, 0x4, RZ, 0xc0, !PT ;  /* 0x0000000408ff7812 */ /* 0x040fe2000780c0ff */
[----:B------:R-:W-:Y:S01]  /*2640*/  IMAD.SHL.U32 R5, R8, 0x40, RZ ;  /* 0x0000004008057824 */ /* 0x000fe200078e00ff */
[----:B------:R-:W-:Y:S01]  /*2650*/  LOP3.LUT R8, R4, 0x2, R25, 0xe2, !PT ;  /* 0x0000000204087812 */ /* 0x000fe200078ee219 */
[----:B------:R-:W-:Y:S01]  /*2660*/  IMAD R4, R0, 0x2, R6 ;  /* 0x0000000200047824 */ /* 0x000fe200078e0206 */
[----:B------:R-:W-:Y:S01]  /*2670*/  LOP3.LUT R9, R9, R19, RZ, 0xfc, !PT ;  /* 0x0000001309097212 */ /* 0x000fe200078efcff */
[----:B------:R-:W-:Y:S01]  /*2680*/  IMAD.IADD R3, R2, 0x1, R3 ;  /* 0x0000000102037824 */ /* 0x000fe200078e0203 */
[----:B------:R-:W-:Y:S01]  /*2690*/  LOP3.LUT R0, R5, 0x1c0, RZ, 0xc0, !PT ;  /* 0x000001c005007812 */ /* 0x000fe200078ec0ff */
[----:B------:R-:W-:Y:S01]  /*26a0*/  IMAD.SHL.U32 R5, R12, 0x8, RZ ;  /* 0x000000080c057824 */ /* 0x000fe200078e00ff */
[----:B------:R-:W-:Y:S01]  /*26b0*/  LOP3.LUT R252, R8, R18, RZ, 0xfc, !PT ;  /* 0x0000001208fc7212 */ /* 0x000fe200078efcff */
[----:B------:R-:W-:Y:S01]  /*26c0*/  IMAD.IADD R7, R4, 0x1, R7 ;  /* 0x0000000104077824 */ /* 0x000fe200078e0207 */
[--C-:B------:R-:W-:Y:S01]  /*26d0*/  SHF.R.U32.HI R4, RZ, 0x3, R0.reuse ;  /* 0x00000003ff047819 */ /* 0x100fe20000011600 */
[----:B------:R1:W-:Y:S01]  /*26e0*/  STL [R1+0x10], R9 ;  /* 0x0000100901007387 */ /* 0x0003e20000100800 */
[----:B------:R-:W-:Y:S01]  /*26f0*/  LOP3.LUT R5, R0, 0x8, R5, 0xf8, !PT ;  /* 0x0000000800057812 */ /* 0x000fe200078ef805 */
[----:B------:R-:W-:Y:S01]  /*2700*/  CS2R R104, SRZ ;  /* 0x0000000000687805 */ /* 0x000fe2000001ff00 */
[----:B------:R-:W-:-:S02]  /*2710*/  LOP3.LUT R0, R4, R13, R0, 0x1e, !PT ;  /* 0x0000000d04007212 */ /* 0x000fc400078e1e00 */
[----:B------:R-:W-:Y:S02]  /*2720*/  LOP3.LUT R4, R5, R4, RZ, 0x3c, !PT ;  /* 0x0000000405047212 */ /* 0x000fe400078e3cff */
[-C--:B------:R-:W-:Y:S02]  /*2730*/  LOP3.LUT R0, R0, R233.reuse, RZ, 0xfc, !PT ;  /* 0x000000e900007212 */ /* 0x080fe400078efcff */
[C---:B------:R-:W-:Y:S01]  /*2740*/  IADD3 R233, R4.reuse, R233, R6 ;  /* 0x000000e904e97210 */ /* 0x040fe20007ffe006 */
[----:B------:R-:W-:Y:S01]  /*2750*/  IMAD.IADD R236, R4, 0x1, R236 ;  /* 0x0000000104ec7824 */ /* 0x000fe200078e02ec */
[----:B------:R-:W-:Y:S01]  /*2760*/  LEA R244, R7, 0x20280, 0x1 ;  /* 0x0002028007f47811 */ /* 0x000fe200078e08ff */
[----:B------:R-:W-:Y:S01]  /*2770*/  IMAD.MOV.U32 R4, RZ, RZ, 0x40 ;  /* 0x00000040ff047424 */ /* 0x000fe200078e00ff */
[----:B------:R-:W-:Y:S01]  /*2780*/  SEL R5, R14, 0xffffffe0, !P1 ;  /* 0xffffffe00e057807 */ /* 0x000fe20004800000 */
[----:B------:R-:W-:Y:S01]  /*2790*/  IMAD.IADD R6, R31, 0x1, R21 ;  /* 0x000000011f067824 */ /* 0x000fe200078e0215 */
[C---:B------:R-:W-:Y:S01]  /*27a0*/  IADD3 R245, R244.reuse, 0x40, RZ ;  /* 0x00000040f4f57810 */ /* 0x040fe20007ffe0ff */
[----:B------:R-:W-:Y:S01]  /*27b0*/  IMAD.IADD R247, R244, 0x1, R246 ;  /* 0x00000001f4f77824 */ /* 0x000fe200078e02f6 */
[C---:B------:R-:W-:Y:S01]  /*27c0*/  SEL R228, R4.reuse, 0xffffffc0, !P3 ;  /* 0xffffffc004e47807 */ /* 0x040fe20005800000 */
[----:B------:R-:W-:Y:S01]  /*27d0*/  IMAD R230, R233, 0x2, R5 ;  /* 0x00000002e9e67824 */ /* 0x000fe200078e0205 */
[----:B------:R-:W-:Y:S01]  /*27e0*/  SEL R4, R4, 0xffffffc0, !P0 ;  /* 0xffffffc004047807 */ /* 0x000fe20004000000 */
[----:B------:R1:W-:Y:S01]  /*27f0*/  STL [R1+0x14], R6 ;  /* 0x0000140601007387 */ /* 0x0003e20000100800 */
[----:B------:R-:W-:Y:S01]  /*2800*/  ISETP.GT.AND P0, PT, R11, RZ, PT ;  /* 0x000000ff0b00720c */ /* 0x000fe20003f04270 */
[--C-:B------:R-:W-:Y:S01]  /*2810*/  IMAD R231, R231, 0x2, R228.reuse ;  /* 0x00000002e7e77824 */ /* 0x100fe200078e02e4 */
[----:B------:R-:W-:Y:S01]  /*2820*/  @P2 IADD3 R245, R244, -0x40, RZ ;  /* 0xffffffc0f4f52810 */ /* 0x000fe20007ffe0ff */
[----:B------:R-:W-:Y:S01]  /*2830*/  IMAD.IADD R229, R2, 0x1, R228 ;  /* 0x0000000102e57824 */ /* 0x000fe200078e02e4 */
[----:B------:R-:W-:Y:S01]  /*2840*/  ISETP.GT.AND P2, PT, R11, 0x1, PT ;  /* 0x000000010b00780c */ /* 0x000fe20003f44270 */
[----:B------:R-:W-:Y:S01]  /*2850*/  IMAD.SHL.U32 R235, R233, 0x2, RZ ;  /* 0x00000002e9eb7824 */ /* 0x000fe200078e00ff */
[----:B------:R-:W-:Y:S01]  /*2860*/  ISETP.GT.AND P1, PT, R11, 0x10, PT ;  /* 0x000000100b00780c */ /* 0x000fe20003f24270 */
[----:B------:R-:W-:Y:S01]  /*2870*/  IMAD.IADD R228, R228, 0x1, R3 ;  /* 0x00000001e4e47824 */ /* 0x000fe200078e0203 */
[----:B------:R-:W-:Y:S01]  /*2880*/  LEA R236, R236, 0x22280, 0x1 ;  /* 0x00022280ecec7811 */ /* 0x000fe200078e08ff */
[----:B------:R-:W-:Y:S01]  /*2890*/  IMAD.SHL.U32 R0, R0, 0x2, RZ ;  /* 0x0000000200007824 */ /* 0x000fe200078e00ff */
[----:B------:R-:W-:Y:S01]  /*28a0*/  LOP3.LUT R250, R9, R250, RZ, 0xfc, !PT ;  /* 0x000000fa09fa7212 */ /* 0x000fe200078efcff */
[----:B------:R-:W-:Y:S01]  /*28b0*/  IMAD R233, R233, 0x2, R4 ;  /* 0x00000002e9e97824 */ /* 0x000fe200078e0204 */
[----:B------:R-:W-:Y:S01]  /*28c0*/  LOP3.LUT R249, R252, R249, RZ, 0xfc, !PT ;  /* 0x000000f9fcf97212 */ /* 0x000fe200078efcff */
[----:B------:R-:W-:Y:S01]  /*28d0*/  IMAD.IADD R237, R5, 0x1, R236 ;  /* 0x0000000105ed7824 */ /* 0x000fe200078e02ec */
[----:B------:R-:W-:Y:S01]  /*28e0*/  @P0 LOP3.LUT R243, R243, 0x40, RZ, 0xfc, !PT ;  /* 0x00000040f3f30812 */ /* 0x000fe200078efcff */
[----:B------:R-:W-:Y:S01]  /*28f0*/  IMAD.IADD R246, R246, 0x1, R245 ;  /* 0x00000001f6f67824 */ /* 0x000fe200078e02f5 */
[----:B------:R-:W-:Y:S01]  /*2900*/  ISETP.GT.AND P0, PT, R11, 0x11, PT ;  /* 0x000000110b00780c */ /* 0x000fe20003f04270 */
[C---:B------:R-:W-:Y:S01]  /*2910*/  IMAD.IADD R232, R4.reuse, 0x1, R230 ;  /* 0x0000000104e87824 */ /* 0x040fe200078e02e6 */
[----:B------:R-:W-:Y:S01]  /*2920*/  LOP3.LUT R243, R243, 0xffffffdf, RZ, 0xc0, !PT ;  /* 0xffffffdff3f37812 */ /* 0x000fe200078ec0ff */
[----:B------:R-:W-:-:S02]  /*2930*/  IMAD.IADD R239, R4, 0x1, R236 ;  /* 0x0000000104ef7824 */ /* 0x000fc400078e02ec */
[----:B------:R-:W-:Y:S01]  /*2940*/  IMAD.IADD R238, R4, 0x1, R237 ;  /* 0x0000000104ee7824 */ /* 0x000fe200078e02ed */
        /* <DEDUP_REMOVED lines=11> */
[----:B------:R-:W-:-:S04]  /*2a00*/  @P1 LOP3.LUT R243, R243, 0x2, RZ, 0xfc, !PT ;  /* 0x00000002f3f31812 */ /* 0x000fc800078efcff */
[----:B------:R-:W-:-:S04]  /*2a10*/  LOP3.LUT R243, R243, 0xfffffffe, RZ, 0xc0, !PT ;  /* 0xfffffffef3f37812 */ /* 0x000fc800078ec0ff */
[----:B-1----:R-:W-:Y:S02]  /*2a20*/  @P0 LOP3.LUT R243, R243, 0x1, RZ, 0xfc, !PT ;  /* 0x00000001f3f30812 */ /* 0x002fe400078efcff */
.L_x_614:
        /* <DEDUP_REMOVED lines=8> */
[----:B------:R-:W-:Y:S03]  /*2ab0*/  LOP3.LUT P2, RZ, R243, 0x4, RZ, 0xc0, !PT ;  /* 0x00000004f3ff7812 */ /* 0x000fe6000784c0ff */
[----:B------:R-:W-:Y:S01]  /*2ac0*/  PLOP3.LUT P5, PT, PT, PT, UP0, 0x80, 0x0 ;  /* 0x000000000000781c */ /* 0x000fe20003faf008 */
[----:B-1----:R-:W-:Y:S05]  /*2ad0*/  LDSM.16.M88.4 R16, [R235+0x10080] ;  /* 0x01008000eb10783b */ /* 0x002fea0000000200 */
[----:B------:R-:W1:Y:S05]  /*2ae0*/  LDSM.16.M88.4 R8, [R2+0x80] ;  /* 0x000080000208783b */ /* 0x000e6a0000000200 */
[----:B------:R-:W2:Y:S05]  /*2af0*/  LDSM.16.M88.4 R20, [R2+0x1080] ;  /* 0x001080000214783b */ /* 0x000eaa0000000200 */
[----:B------:R-:W-:Y:S05]  /*2b00*/  LDSM.16.M88.4 R24, [R230+0x10080] ;  /* 0x01008000e618783b */ /* 0x000fea0000000200 */
[----:B------:R-:W3:Y:S05]  /*2b10*/  LDSM.16.M88.4 R28, [R3+0x80] ;  /* 0x00008000031c783b */ /* 0x000eea0000000200 */
[----:B------:R-:W4:Y:S05]  /*2b20*/  LDSM.16.M88.4 R32, [R3+0x1080] ;  /* 0x001080000320783b */ /* 0x000f2a0000000200 */
[----:B------:R-:W-:Y:S05]  /*2b30*/  LDSM.16.M88.4 R164, [R233+0x10080] ;  /* 0x01008000e9a4783b */ /* 0x000fea0000000200 */
[----:B------:R-:W5:Y:S05]  /*2b40*/  LDSM.16.M88.4 R168, [R229+0x80] ;  /* 0x00008000e5a8783b */ /* 0x000f6a0000000200 */
[----:B------:R-:W-:Y:S01]  /*2b50*/  LDSM.16.M88.4 R172, [R228+0x80] ;  /* 0x00008000e4ac783b */ /* 0x000fe20000000200 */
[C---:B-1----:R-:W-:Y:S04]  /*2b60*/  HMMA.16816.F32 R4, R16.reuse, R8, RZ ;  /* 0x000000081004723c */ /* 0x042fe800000018ff */
[----:B------:R-:W-:Y:S05]  /*2b70*/  LDS R193, [R248.X4+0x20080] ;  /* 0x02008000f8c17984 */ /* 0x000fea0000004800 */
[----:B------:R-:W-:Y:S01]  /*2b80*/  LDS R192, [R248.X4+0x200a0] ;  /* 0x0200a000f8c07984 */ /* 0x000fe20000004800 */
[C---:B------:R-:W-:Y:S08]  /*2b90*/  HMMA.16816.F32 R8, R16.reuse, R10, RZ ;  /* 0x0000000a1008723c */ /* 0x040ff000000018ff */
[C---:B--2---:R-:W-:Y:S08]  /*2ba0*/  HMMA.16816.F32 R12, R16.reuse, R20, RZ ;  /* 0x00000014100c723c */ /* 0x044ff000000018ff */
[----:B------:R-:W-:Y:S01]  /*2bb0*/  HMMA.16816.F32 R16, R16, R22, RZ ;  /* 0x000000161010723c */ /* 0x000fe200000018ff */
[----:B------:R-:W1:Y:S07]  /*2bc0*/  LDSM.16.M88.4 R20, [R229+0x1080] ;  /* 0x00108000e514783b */ /* 0x000e6e0000000200 */
[C---:B---3--:R-:W-:Y:S08]  /*2bd0*/  HMMA.16816.F32 R4, R24.reuse, R28, R4 ;  /* 0x0000001c1804723c */ /* 0x048ff00000001804 */
[C---:B------:R-:W-:Y:S01]  /*2be0*/  HMMA.16816.F32 R8, R24.reuse, R30, R8 ;  /* 0x0000001e1808723c */ /* 0x040fe20000001808 */
[----:B------:R-:W2:Y:S07]  /*2bf0*/  LDSM.16.M88.4 R28, [R232+0x10080] ;  /* 0x01008000e81c783b */ /* 0x000eae0000000200 */
[C---:B----4-:R-:W-:Y:S08]  /*2c00*/  HMMA.16816.F32 R12, R24.reuse, R32, R12 ;  /* 0x00000020180c723c */ /* 0x050ff0000000180c */
[----:B------:R-:W-:Y:S01]  /*2c10*/  HMMA.16816.F32 R16, R24, R34, R16 ;  /* 0x000000221810723c */ /* 0x000fe20000001810 */
[----:B------:R-:W3:Y:S05]  /*2c20*/  LDSM.16.M88.4 R24, [R228+0x1080] ;  /* 0x00108000e418783b */ /* 0x000eea0000000200 */
[----:B------:R-:W-:Y:S02]  /*2c30*/  LDSM.16.M88.4 R32, [R235+0x12080] ;  /* 0x01208000eb20783b */ /* 0x000fe40000000200 */
[C---:B-----5:R-:W-:Y:S08]  /*2c40*/  HMMA.16816.F32 R4, R164.reuse, R168, R4 ;  /* 0x000000a8a404723c */ /* 0x060ff00000001804 */
[C---:B------:R-:W-:Y:S01]  /*2c50*/  HMMA.16816.F32 R8, R164.reuse, R170, R8 ;  /* 0x000000aaa408723c */ /* 0x040fe20000001808 */
[----:B------:R-:W4:Y:S07]  /*2c60*/  LDSM.16.M88.4 R168, [R2+0x2080] ;  /* 0x0020800002a8783b */ /* 0x000f2e0000000200 */
[C---:B-1----:R-:W-:Y:S08]  /*2c70*/  HMMA.16816.F32 R12, R164.reuse, R20, R12 ;  /* 0x00000014a40c723c */ /* 0x042ff0000000180c */
[----:B------:R-:W-:Y:S01]  /*2c80*/  HMMA.16816.F32 R16, R164, R22, R16 ;  /* 0x00000016a410723c */ /* 0x000fe20000001810 */
[----:B------:R-:W1:Y:S05]  /*2c90*/  LDSM.16.M88.4 R20, [R2+0x3080] ;  /* 0x003080000214783b */ /* 0x000e6a0000000200 */
[----:B------:R-:W-:Y:S02]  /*2ca0*/  LDSM.16.M88.4 R164, [R230+0x12080] ;  /* 0x01208000e6a4783b */ /* 0x000fe40000000200 */
[C---:B--2---:R-:W-:Y:S08]  /*2cb0*/  HMMA.16816.F32 R4, R28.reuse, R172, R4 ;  /* 0x000000ac1c04723c */ /* 0x044ff00000001804 */
[C---:B------:R-:W-:Y:S01]  /*2cc0*/  HMMA.16816.F32 R8, R28.reuse, R174, R8 ;  /* 0x000000ae1c08723c */ /* 0x040fe20000001808 */
[----:B------:R-:W2:Y:S07]  /*2cd0*/  LDSM.16.M88.4 R172, [R3+0x2080] ;  /* 0x0020800003ac783b */ /* 0x000eae0000000200 */
[C---:B---3--:R-:W-:Y:S08]  /*2ce0*/  HMMA.16816.F32 R12, R28.reuse, R24, R12 ;  /* 0x000000181c0c723c */ /* 0x048ff0000000180c */
[----:B------:R-:W-:Y:S01]  /*2cf0*/  HMMA.16816.F32 R16, R28, R26, R16 ;  /* 0x0000001a1c10723c */ /* 0x000fe20000001810 */
[----:B------:R-:W3:Y:S05]  /*2d00*/  LDSM.16.M88.4 R24, [R3+0x3080] ;  /* 0x003080000318783b */ /* 0x000eea0000000200 */
[----:B------:R-:W-:Y:S02]  /*2d10*/  LDSM.16.M88.4 R28, [R233+0x12080] ;  /* 0x01208000e91c783b */ /* 0x000fe40000000200 */
[C---:B----4-:R-:W-:Y:S08]  /*2d20*/  HMMA.16816.F32 R4, R32.reuse, R168, R4 ;  /* 0x000000a82004723c */ /* 0x050ff00000001804 */
        /* <DEDUP_REMOVED lines=63> */
[C---:B------:R-:W-:Y:S08]  /*3120*/  HMMA.16816.F32 R8, R32.reuse, R174, R8 ;  /* 0x000000ae2008723c */ /* 0x040ff00000001808 */
[C---:B---3--:R-:W-:Y:S08]  /*3130*/  HMMA.16816.F32 R12, R32.reuse, R24, R12 ;  /* 0x00000018200c723c */ /* 0x048ff0000000180c */
[----:B------:R-:W-:Y:S01]  /*3140*/  HMMA.16816.F32 R16, R32, R26, R16 ;  /* 0x0000001a2010723c */ /* 0x000fe20000001810 */
[----:B------:R-:W2:Y:S05]  /*3150*/  LDSM.16.M88.4 R24, [R232+0x16080] ;  /* 0x01608000e818783b */ /* 0x000eaa0000000200 */
[----:B------:R-:W3:Y:S02]  /*3160*/  LDSM.16.M88.4 R32, [R228+0x7080] ;  /* 0x00708000e420783b */ /* 0x000ee40000000200 */
[C---:B----4-:R-:W-:Y:S01]  /*3170*/  HMMA.16816.F32 R4, R164.reuse, R168, R4 ;  /* 0x000000a8a404723c */ /* 0x050fe20000001804 */
[----:B------:R-:W-:Y:S04]  /*3180*/  DEPBAR.LE SB0, 0x0 ;  /* 0x000080000000791a */ /* 0x000fe80000000000 */
[----:B------:R-:W-:Y:S03]  /*3190*/  BAR.SYNC.DEFER_BLOCKING 0x0 ;  /* 0x0000000000007b1d */ /* 0x000fe60000010000 */
[C---:B------:R-:W-:Y:S08]  /*31a0*/  HMMA.16816.F32 R8, R164.reuse, R170, R8 ;  /* 0x000000aaa408723c */ /* 0x040ff00000001808 */
[C---:B-1----:R-:W-:Y:S08]  /*31b0*/  HMMA.16816.F32 R12, R164.reuse, R20, R12 ;  /* 0x00000014a40c723c */ /* 0x042ff0000000180c */
[----:B------:R-:W-:Y:S01]  /*31c0*/  HMMA.16816.F32 R16, R164, R22, R16 ;  /* 0x00000016a410723c */ /* 0x000fe20000001810 */
[----:B------:R-:W-:Y:S07]  /*31d0*/  LDSM.16.M88.4 R168, [R235+0x18080] ;  /* 0x01808000eba8783b */ /* 0x000fee0000000200 */
[C---:B--2---:R-:W-:Y:S01]  /*31e0*/  HMMA.16816.F32 R4, R24.reuse, R28, R4 ;  /* 0x0000001c1804723c */ /* 0x044fe20000001804 */
[----:B------:R-:W1:Y:S05]  /*31f0*/  LDSM.16.M88.4 R172, [R2+0x8080] ;  /* 0x0080800002ac783b */ /* 0x000e6a0000000200 */
[----:B------:R-:W2:Y:S02]  /*3200*/  LDSM.16.M88.4 R164, [R2+0x9080] ;  /* 0x0090800002a4783b */ /* 0x000ea40000000200 */
[C---:B------:R-:W-:Y:S03]  /*3210*/  HMMA.16816.F32 R8, R24.reuse, R30, R8 ;  /* 0x0000001e1808723c */ /* 0x040fe60000001808 */
[----:B------:R-:W-:Y:S05]  /*3220*/  LDSM.16.M88.4 R176, [R230+0x18080] ;  /* 0x01808000e6b0783b */ /* 0x000fea0000000200 */
[C---:B---3--:R-:W-:Y:S01]  /*3230*/  HMMA.16816.F32 R12, R24.reuse, R32, R12 ;  /* 0x00000020180c723c */ /* 0x048fe2000000180c */
[----:B------:R-:W3:Y:S05]  /*3240*/  LDSM.16.M88.4 R180, [R3+0x8080] ;  /* 0x0080800003b4783b */ /* 0x000eea0000000200 */
[----:B------:R-:W4:Y:S02]  /*3250*/  LDSM.16.M88.4 R184, [R3+0x9080] ;  /* 0x0090800003b8783b */ /* 0x000f240000000200 */
[----:B------:R-:W-:Y:S03]  /*3260*/  HMMA.16816.F32 R16, R24, R34, R16 ;  /* 0x000000221810723c */ /* 0x000fe60000001810 */
[----:B------:R-:W-:Y:S01]  /*3270*/  LDSM.16.M88.4 R188, [R229+0x8080] ;  /* 0x00808000e5bc783b */ /* 0x000fe20000000200 */
[----:B------:R-:W-:Y:S02]  /*3280*/  FMUL.FTZ R4, R4, c[0x0][0x2b4] ;  /* 0x0000ad0004047a20 */ /* 0x000fe40000410000 */
[----:B------:R-:W-:Y:S02]  /*3290*/  FMUL.FTZ R5, R5, c[0x0][0x2b4] ;  /* 0x0000ad0005057a20 */ /* 0x000fe40000410000 */
[----:B------:R-:W-:Y:S01]  /*32a0*/  FMUL.FTZ R6, R6, c[0x0][0x2b4] ;  /* 0x0000ad0006067a20 */ /* 0x000fe20000410000 */
[----:B------:R-:W5:Y:S03]  /*32b0*/  MUFU.TANH R196, R4 ;  /* 0x0000000400c47308 */ /* 0x000f660000002400 */
        /* <DEDUP_REMOVED lines=19> */
[----:B------:R-:W5:Y:S03]  /*33f0*/  LDSM.16.M88.4 R164, [R229+0x9080] ;  /* 0x00908000e5a4783b */ /* 0x000f660000000200 */
        /* <DEDUP_REMOVED lines=14> */
[C---:B-----5:R-:W-:Y:S08]  /*34e0*/  HMMA.16816.F32 R28, R172.reuse, R164, R28 ;  /* 0x000000a4ac1c723c */ /* 0x060ff0000000181c */
        /* <DEDUP_REMOVED lines=55> */
[----:B------:R-:W5:Y:S05]  /*3860*/  MUFU.TANH R190, R10 ;  /* 0x0000000a00be7308 */ /* 0x000f6a0000002400 */
        /* <DEDUP_REMOVED lines=45> */
[----:B------:R-:W-:Y:S03]  /*3b40*/  LOP3.LUT P0, RZ, R243, 0x1, RZ, 0xc0, !PT ;  /* 0x00000001f3ff7812 */ /* 0x000fe6000780c0ff */
[--C-:B------:R-:W-:Y:S02]  /*3b50*/  FFMA.FTZ R168, R12, c[0x0][0x29c], -R192.reuse ;  /* 0x0000a7000ca87a23 */ /* 0x100fe400000108c0 */
[----:B------:R-:W3:Y:S01]  /*3b60*/  LDSM.16.M88.4 R12, [R229+0xf080] ;  /* 0x00f08000e50c783b */ /* 0x000ee20000000200 */
[C---:B-1----:R-:W-:Y:S01]  /*3b70*/  HMMA.16816.F32 R20, R8.reuse, R164, R20 ;  /* 0x000000a40814723c */ /* 0x042fe20000001814 */
[----:B------:R1:W-:Y:S06]  /*3b80*/  MUFU.EX2 R175, R168 ;  /* 0x000000a800af7308 */ /* 0x0003ec0000000800 */
[----:B-----5:R-:W-:Y:S01]  /*3b90*/  FSEL R164, R190, -INF , P4 ;  /* 0xff800000bea47808 */ /* 0x020fe20002000000 */
[C---:B------:R-:W-:Y:S04]  /*3ba0*/  HMMA.16816.F32 R24, R8.reuse, R166, R24 ;  /* 0x000000a60818723c */ /* 0x040fe80000001818 */
[--C-:B------:R-:W-:Y:S01]  /*3bb0*/  FFMA.FTZ R164, R164, c[0x0][0x29c], -R192.reuse ;  /* 0x0000a700a4a47a23 */ /* 0x100fe200000108c0 */
[----:B--2---:R-:W-:Y:S03]  /*3bc0*/  LDSM.16.M88.4 R16, [R228+0xe080] ;  /* 0x00e08000e410783b */ /* 0x004fe60000000200 */
[----:B------:R2:W-:Y:S01]  /*3bd0*/  MUFU.EX2 R174, R164 ;  /* 0x000000a400ae7308 */ /* 0x0005e20000000800 */
[--C-:B-1----:R-:W-:Y:S02]  /*3be0*/  FFMA.FTZ R168, R4, c[0x0][0x29c], -R193.reuse ;  /* 0x0000a70004a87a23 */ /* 0x102fe400000108c1 */
[----:B------:R-:W1:Y:S07]  /*3bf0*/  LDSM.16.M88.4 R4, [R232+0x1e080] ;  /* 0x01e08000e804783b */ /* 0x000e6e0000000200 */
[----:B------:R-:W4:Y:S01]  /*3c00*/  MUFU.EX2 R168, R168 ;  /* 0x000000a800a87308 */ /* 0x000f220000000800 */
[C---:B---3--:R-:W-:Y:S03]  /*3c10*/  HMMA.16816.F32 R28, R8.reuse, R12, R28 ;  /* 0x0000000c081c723c */ /* 0x048fe6000000181c */
[----:B--2---:R-:W-:Y:S04]  /*3c20*/  FSEL R164, R189, -INF , P3 ;  /* 0xff800000bda47808 */ /* 0x004fe80001800000 */
[----:B------:R-:W-:Y:S01]  /*3c30*/  FSEL R12, R182, -INF , P2 ;  /* 0xff800000b60c7808 */ /* 0x000fe20001000000 */
[----:B------:R-:W-:Y:S01]  /*3c40*/  HMMA.16816.F32 R32, R8, R14, R32 ;  /* 0x0000000e0820723c */ /* 0x000fe20000001820 */
[----:B------:R-:W2:Y:S03]  /*3c50*/  LDS R8, [R248.X4+0x20180] ;  /* 0x02018000f8087984 */ /* 0x000ea60000004800 */
[----:B------:R-:W-:Y:S02]  /*3c60*/  FFMA.FTZ R171, R164, c[0x0][0x29c], -R192 ;  /* 0x0000a700a4ab7a23 */ /* 0x000fe400000108c0 */
[----:B------:R-:W3:Y:S01]  /*3c70*/  LDSM.16.M88.4 R164, [R228+0xf080] ;  /* 0x00f08000e4a4783b */ /* 0x000ee20000000200 */
[----:B------:R-:W-:Y:S01]  /*3c80*/  FSEL R9, R181, -INF , P1 ;  /* 0xff800000b5097808 */ /* 0x000fe20000800000 */
[----:B------:R-:W-:Y:S01]  /*3c90*/  MUFU.EX2 R173, R171 ;  /* 0x000000ab00ad7308 */ /* 0x000fe20000000800 */
[----:B------:R-:W-:Y:S03]  /*3ca0*/  FFMA.FTZ R13, -R195, R195, 1 ;  /* 0x3f800000c30d7423 */ /* 0x000fe600000101c3 */
[--C-:B------:R-:W-:Y:S01]  /*3cb0*/  FFMA.FTZ R9, R9, c[0x0][0x29c], -R193.reuse ;  /* 0x0000a70009097a23 */ /* 0x100fe200000108c1 */
[----:B----4-:R-:W-:Y:S01]  /*3cc0*/  F2FP.PACK_AB R15, R168, R169 ;  /* 0x000000a9a80f723e */ /* 0x010fe200000000ff */
[----:B------:R-:W-:Y:S02]  /*3cd0*/  FFMA.FTZ R14, -R181, R181, 1 ;  /* 0x3f800000b50e7423 */ /* 0x000fe400000101b5 */
[--C-:B------:R-:W-:Y:S02]  /*3ce0*/  FFMA.FTZ R12, R12, c[0x0][0x29c], -R193.reuse ;  /* 0x0000a7000c0c7a23 */ /* 0x100fe400000108c1 */
[----:B------:R4:W-:Y:S01]  /*3cf0*/  MUFU.EX2 R10, R9 ;  /* 0x00000009000a7308 */ /* 0x0009e20000000800 */
[C---:B-1----:R-:W-:Y:S08]  /*3d00*/  HMMA.16816.F32 R20, R4.reuse, R16, R20 ;  /* 0x000000100414723c */ /* 0x042ff00000001814 */
[C---:B------:R-:W-:Y:S01]  /*3d10*/  HMMA.16816.F32 R24, R4.reuse, R18, R24 ;  /* 0x000000120418723c */ /* 0x040fe20000001818 */
[----:B------:R1:W5:Y:S06]  /*3d20*/  MUFU.EX2 R11, R12 ;  /* 0x0000000c000b7308 */ /* 0x00036c0000000800 */
[----:B------:R-:W-:Y:S02]  /*3d30*/  FFMA.FTZ R19, -R176, R176, 1 ;  /* 0x3f800000b0137423 */ /* 0x000fe400000101b0 */
[----:B------:R-:W-:Y:S03]  /*3d40*/  FFMA.FTZ R18, -R180, R180, 1 ;  /* 0x3f800000b4127423 */ /* 0x000fe600000101b4 */
[----:B----4-:R-:W-:Y:S04]  /*3d50*/  FSEL R9, R184, -INF , P2 ;  /* 0xff800000b8097808 */ /* 0x010fe80001000000 */
[----:B--2---:R-:W-:Y:S01]  /*3d60*/  FADD.FTZ R21, R21, -R8 ;  /* 0x8000000815157221 */ /* 0x004fe20000010000 */
[C---:B---3--:R-:W-:Y:S03]  /*3d70*/  HMMA.16816.F32 R28, R4.reuse, R164, R28 ;  /* 0x000000a4041c723c */ /* 0x048fe6000000181c */
[----:B------:R-:W-:Y:S02]  /*3d80*/  FFMA.FTZ R9, R9, c[0x0][0x29c], -R192 ;  /* 0x0000a70009097a23 */ /* 0x000fe400000108c0 */
[----:B------:R-:W-:Y:S02]  /*3d90*/  FMUL.FTZ R21, R170, R21 ;  /* 0x00000015aa157220 */ /* 0x000fe40000410000 */
[----:B------:R2:W-:Y:S01]  /*3da0*/  MUFU.EX2 R171, R9 ;  /* 0x0000000900ab7308 */ /* 0x0005e20000000800 */
[----:B------:R-:W-:Y:S04]  /*3db0*/  HMMA.16816.F32 R32, R4, R166, R32 ;  /* 0x000000a60420723c */ /* 0x000fe80000001820 */
[----:B-1----:R-:W-:Y:S01]  /*3dc0*/  FSEL R12, R176, -INF , P6 ;  /* 0xff800000b00c7808 */ /* 0x002fe20003000000 */
[--C-:B------:R-:W-:Y:S02]  /*3dd0*/  FADD.FTZ R24, R24, -R8.reuse ;  /* 0x8000000818187221 */ /* 0x100fe40000010000 */
[----:B------:R-:W-:Y:S01]  /*3de0*/  FSEL R4, R179, -INF , P0 ;  /* 0xff800000b3047808 */ /* 0x000fe20000000000 */
[----:B------:R-:W-:Y:S01]  /*3df0*/  FADD.FTZ R20, R20, -R8 ;  /* 0x8000000814147221 */ /* 0x000fe20000010000 */
[----:B------:R-:W-:Y:S03]  /*3e00*/  FSEL R5, R178, -INF , P6 ;  /* 0xff800000b2057808 */ /* 0x000fe60003000000 */
[----:B------:R-:W-:Y:S01]  /*3e10*/  FFMA.FTZ R7, R4, c[0x0][0x29c], -R192 ;  /* 0x0000a70004077a23 */ /* 0x000fe200000108c0 */
[----:B------:R-:W-:Y:S01]  /*3e20*/  F2FP.PACK_AB R6, R170, R172 ;  /* 0x000000acaa06723e */ /* 0x000fe200000000ff */
[----:B------:R-:W-:Y:S02]  /*3e30*/  FMUL.FTZ R17, R169, R24 ;  /* 0x00000018a9117220 */ /* 0x000fe40000410000 */
[----:B------:R5:W-:Y:S01]  /*3e40*/  MUFU.EX2 R24, R7 ;  /* 0x0000000700187308 */ /* 0x000be20000000800 */
[--C-:B------:R-:W-:Y:S02]  /*3e50*/  FADD.FTZ R25, R25, -R8.reuse ;  /* 0x8000000819197221 */ /* 0x100fe40000010000 */
[----:B------:R-:W-:Y:S02]  /*3e60*/  FMUL.FTZ R20, R172, R20 ;  /* 0x00000014ac147220 */ /* 0x000fe40000410000 */
[----:B------:R-:W-:Y:S01]  /*3e70*/  FFMA.FTZ R4, -R196, R196, 1 ;  /* 0x3f800000c4047423 */ /* 0x000fe200000101c4 */
[----:B--2---:R-:W-:Y:S01]  /*3e80*/  FSEL R9, R183, -INF , P1 ;  /* 0xff800000b7097808 */ /* 0x004fe20000800000 */
[----:B------:R-:W-:Y:S02]  /*3e90*/  FMUL.FTZ R21, R13, R21 ;  /* 0x000000150d157220 */ /* 0x000fe40000410000 */
[----:B------:R-:W-:Y:S02]  /*3ea0*/  FADD.FTZ R28, R28, -R8 ;  /* 0x800000081c1c7221 */ /* 0x000fe40000010000 */
[--C-:B------:R-:W-:Y:S02]  /*3eb0*/  FFMA.FTZ R9, R9, c[0x0][0x29c], -R192.reuse ;  /* 0x0000a70009097a23 */ /* 0x100fe400000108c0 */
[----:B------:R-:W-:Y:S02]  /*3ec0*/  FFMA.FTZ R192, R5, c[0x0][0x29c], -R192 ;  /* 0x0000a70005c07a23 */ /* 0x000fe400000108c0 */
[----:B------:R1:W2:Y:S01]  /*3ed0*/  MUFU.EX2 R164, R9 ;  /* 0x0000000900a47308 */ /* 0x0002a20000000800 */
[--C-:B------:R-:W-:Y:S02]  /*3ee0*/  FADD.FTZ R29, R29, -R8.reuse ;  /* 0x800000081d1d7221 */ /* 0x100fe40000010000 */
[--C-:B------:R-:W-:Y:S02]  /*3ef0*/  FADD.FTZ R32, R32, -R8.reuse ;  /* 0x8000000820207221 */ /* 0x100fe40000010000 */
[----:B------:R-:W-:Y:S02]  /*3f00*/  FADD.FTZ R33, R33, -R8 ;  /* 0x8000000821217221 */ /* 0x000fe40000010000 */
[----:B------:R-:W-:Y:S01]  /*3f10*/  FFMA.FTZ R8, -R194, R194, 1 ;  /* 0x3f800000c2087423 */ /* 0x000fe200000101c2 */
[----:B-----5:R-:W-:Y:S01]  /*3f20*/  F2FP.PACK_AB R7, R10, R11 ;  /* 0x0000000b0a07723e */ /* 0x020fe200000000ff */
[----:B------:R-:W-:Y:S02]  /*3f30*/  FFMA.FTZ R13, -R188, R188, 1 ;  /* 0x3f800000bc0d7423 */ /* 0x000fe400000101bc */
[----:B------:R-:W-:Y:S02]  /*3f40*/  FMUL.FTZ R20, R4, R20 ;  /* 0x0000001404147220 */ /* 0x000fe40000410000 */
[----:B------:R-:W3:Y:S01]  /*3f50*/  LDS R4, [R248.X4+0x201a0] ;  /* 0x0201a000f8047984 */ /* 0x000ee20000004800 */
[----:B------:R-:W-:Y:S02]  /*3f60*/  FMUL.FTZ R16, R11, R28 ;  /* 0x0000001c0b107220 */ /* 0x000fe40000410000 */
[----:B------:R-:W-:Y:S02]  /*3f70*/  FMUL.FTZ R17, R8, R17 ;  /* 0x0000001108117220 */ /* 0x000fe40000410000 */
[----:B------:R2:W-:Y:S01]  /*3f80*/  STS [R244], R6 ;  /* 0x00000006f4007388 */ /* 0x0005e20000000800 */
[----:B------:R-:W-:Y:S02]  /*3f90*/  FMUL.FTZ R11, R10, R29 ;  /* 0x0000001d0a0b7220 */ /* 0x000fe40000410000 */
[----:B------:R-:W-:Y:S02]  /*3fa0*/  MUFU.EX2 R10, R192 ;  /* 0x000000c0000a7308 */ /* 0x000fe40000000800 */
[----:B------:R-:W-:Y:S01]  /*3fb0*/  FMUL.FTZ R14, R14, R11 ;  /* 0x0000000b0e0e7220 */ /* 0x000fe20000410000 */
[----:B-1----:R-:W-:Y:S02]  /*3fc0*/  FSEL R9, R180, -INF , P0 ;  /* 0xff800000b4097808 */ /* 0x002fe40000000000 */
[----:B------:R-:W-:Y:S03]  /*3fd0*/  F2FP.PACK_AB R11, R21, R20 ;  /* 0x00000014150b723e */ /* 0x000fe600000000ff */
[--C-:B------:R-:W-:Y:S02]  /*3fe0*/  FFMA.FTZ R9, R9, c[0x0][0x29c], -R193.reuse ;  /* 0x0000a70009097a23 */ /* 0x100fe400000108c1 */
[----:B------:R-:W-:Y:S02]  /*3ff0*/  FFMA.FTZ R193, R12, c[0x0][0x29c], -R193 ;  /* 0x0000a7000cc17a23 */ /* 0x000fe400000108c1 */
[----:B------:R-:W-:Y:S02]  /*4000*/  FMUL.FTZ R12, R168, R25 ;  /* 0x00000019a80c7220 */ /* 0x000fe40000410000 */
[----:B------:R-:W-:Y:S02]  /*4010*/  MUFU.EX2 R5, R193 ;  /* 0x000000c100057308 */ /* 0x000fe40000000800 */
[----:B------:R-:W-:Y:S02]  /*4020*/  FMUL.FTZ R12, R13, R12 ;  /* 0x0000000c0d0c7220 */ /* 0x000fe40000410000 */
[----:B------:R-:W-:Y:S03]  /*4030*/  FFMA.FTZ R13, -R182, R182, 1 ;  /* 0x3f800000b60d7423 */ /* 0x000fe600000101b6 */
[----:B------:R-:W-:Y:S01]  /*4040*/  F2FP.PACK_AB R12, R12, R17 ;  /* 0x000000110c0c723e */ /* 0x000fe200000000ff */
[----:B------:R-:W-:Y:S01]  /*4050*/  FMUL.FTZ R16, R13, R16 ;  /* 0x000000100d107220 */ /* 0x000fe20000410000 */
[----:B--2---:R-:W-:Y:S01]  /*4060*/  F2FP.PACK_AB R6, R164, R171 ;  /* 0x000000aba406723e */ /* 0x004fe200000000ff */
[----:B------:R-:W1:Y:S03]  /*4070*/  MUFU.EX2 R9, R9 ;  /* 0x0000000900097308 */ /* 0x000e660000000800 */
[----:B------:R-:W-:Y:S01]  /*4080*/  F2FP.PACK_AB R14, R14, R16 ;  /* 0x000000100e0e723e */ /* 0x000fe200000000ff */
[--C-:B---3--:R-:W-:Y:S02]  /*4090*/  FADD.FTZ R22, R22, -R4.reuse ;  /* 0x8000000416167221 */ /* 0x108fe40000010000 */
[--C-:B------:R-:W-:Y:S02]  /*40a0*/  FADD.FTZ R23, R23, -R4.reuse ;  /* 0x8000000417177221 */ /* 0x100fe40000010000 */
[----:B------:R-:W-:Y:S02]  /*40b0*/  FMUL.FTZ R22, R177, R22 ;  /* 0x00000016b1167220 */ /* 0x000fe40000410000 */
[----:B------:R-:W-:Y:S02]  /*40c0*/  FMUL.FTZ R23, R175, R23 ;  /* 0x00000017af177220 */ /* 0x000fe40000410000 */
[--C-:B------:R-:W-:Y:S02]  /*40d0*/  FADD.FTZ R35, R35, -R4.reuse ;  /* 0x8000000423237221 */ /* 0x100fe40000010000 */
[--C-:B------:R-:W-:Y:S02]  /*40e0*/  FADD.FTZ R26, R26, -R4.reuse ;  /* 0x800000041a1a7221 */ /* 0x100fe40000010000 */
[--C-:B------:R-:W-:Y:S02]  /*40f0*/  FADD.FTZ R27, R27, -R4.reuse ;  /* 0x800000041b1b7221 */ /* 0x100fe40000010000 */
[--C-:B------:R-:W-:Y:S02]  /*4100*/  FADD.FTZ R30, R30, -R4.reuse ;  /* 0x800000041e1e7221 */ /* 0x100fe40000010000 */
[----:B-1----:R-:W-:Y:S01]  /*4110*/  FMUL.FTZ R8, R9, R32 ;  /* 0x0000002009087220 */ /* 0x002fe20000410000 */
[C---:B------:R-:W-:Y:S01]  /*4120*/  F2FP.PACK_AB R9, R5.reuse, R9 ;  /* 0x000000090509723e */ /* 0x040fe200000000ff */
[----:B------:R-:W-:Y:S02]  /*4130*/  FMUL.FTZ R5, R5, R33 ;  /* 0x0000002105057220 */ /* 0x000fe40000410000 */
[----:B------:R-:W-:Y:S02]  /*4140*/  FMUL.FTZ R8, R18, R8 ;  /* 0x0000000812087220 */ /* 0x000fe40000410000 */
[----:B------:R-:W-:Y:S01]  /*4150*/  FMUL.FTZ R13, R19, R5 ;  /* 0x00000005130d7220 */ /* 0x000fe20000410000 */
[----:B------:R-:W-:Y:S01]  /*4160*/  F2FP.PACK_AB R5, R175, R177 ;  /* 0x000000b1af05723e */ /* 0x000fe200000000ff */
[--C-:B------:R-:W-:Y:S02]  /*4170*/  FADD.FTZ R31, R31, -R4.reuse ;  /* 0x800000041f1f7221 */ /* 0x100fe40000010000 */
[----:B------:R-:W-:Y:S01]  /*4180*/  FADD.FTZ R34, R34, -R4 ;  /* 0x8000000422227221 */ /* 0x000fe20000010000 */
[----:B------:R-:W-:Y:S01]  /*4190*/  F2FP.PACK_AB R13, R13, R8 ;  /* 0x000000080d0d723e */ /* 0x000fe200000000ff */
[----:B------:R1:W-:Y:S01]  /*41a0*/  STS [R244+0x400], R5 ;  /* 0x00040005f4007388 */ /* 0x0003e20000000800 */
[C---:B------:R-:W-:Y:S01]  /*41b0*/  F2FP.PACK_AB R8, R173.reuse, R174 ;  /* 0x000000aead08723e */ /* 0x040fe200000000ff */
[----:B------:R-:W-:Y:S02]  /*41c0*/  FMUL.FTZ R26, R174, R26 ;  /* 0x0000001aae1a7220 */ /* 0x000fe40000410000 */
[----:B------:R-:W-:Y:S01]  /*41d0*/  FMUL.FTZ R27, R173, R27 ;  /* 0x0000001bad1b7220 */ /* 0x000fe20000410000 */
[----:B------:R2:W-:Y:S01]  /*41e0*/  STS [R247], R15 ;  /* 0x0000000ff7007388 */ /* 0x0005e20000000800 */
[----:B------:R-:W-:Y:S02]  /*41f0*/  FMUL.FTZ R30, R171, R30 ;  /* 0x0000001eab1e7220 */ /* 0x000fe40000410000 */
[----:B------:R-:W-:Y:S02]  /*4200*/  FMUL.FTZ R31, R164, R31 ;  /* 0x0000001fa41f7220 */ /* 0x000fe40000410000 */
[----:B------:R3:W-:Y:S01]  /*4210*/  STS [R247+0x400], R8 ;  /* 0x00040008f7007388 */ /* 0x0007e20000000800 */
[----:B------:R-:W-:Y:S04]  /*4220*/  FMUL.FTZ R34, R24, R34 ;  /* 0x0000002218227220 */ /* 0x000fe80000410000 */
[----:B------:R4:W-:Y:S05]  /*4230*/  STS [R245], R7 ;  /* 0x00000007f5007388 */ /* 0x0009ea0000000800 */
[----:B------:R5:W-:Y:S01]  /*4240*/  STS [R245+0x400], R6 ;  /* 0x00040006f5007388 */ /* 0x000be20000000800 */
[C---:B-1----:R-:W-:Y:S04]  /*4250*/  F2FP.PACK_AB R5, R10.reuse, R24 ;  /* 0x000000180a05723e */ /* 0x042fe800000000ff */
[----:B------:R1:W-:Y:S01]  /*4260*/  STS [R246], R9 ;  /* 0x00000009f6007388 */ /* 0x0003e20000000800 */
[----:B------:R-:W-:Y:S02]  /*4270*/  FMUL.FTZ R10, R10, R35 ;  /* 0x000000230a0a7220 */ /* 0x000fe40000410000 */
[----:B--2---:R-:W-:Y:S02]  /*4280*/  FFMA.FTZ R15, -R178, R178, 1 ;  /* 0x3f800000b20f7423 */ /* 0x004fe400000101b2 */
[----:B------:R2:W-:Y:S02]  /*4290*/  STS [R246+0x400], R5 ;  /* 0x00040005f6007388 */ /* 0x0005e40000000800 */
[----:B------:R-:W-:Y:S03]  /*42a0*/  FMUL.FTZ R10, R15, R10 ;  /* 0x0000000a0f0a7220 */ /* 0x000fe60000410000 */
[----:B------:R-:W-:Y:S01]  /*42b0*/  BAR.SYNC.DEFER_BLOCKING 0x0 ;  /* 0x0000000000007b1d */ /* 0x000fe20000010000 */
[----:B---3--:R-:W-:Y:S02]  /*42c0*/  FFMA.FTZ R8, -R190, R190, 1 ;  /* 0x3f800000be087423 */ /* 0x008fe400000101be */
[----:B----4-:R-:W-:Y:S02]  /*42d0*/  FFMA.FTZ R7, -R198, R198, 1 ;  /* 0x3f800000c6077423 */ /* 0x010fe400000101c6 */
[----:B------:R-:W-:Y:S02]  /*42e0*/  FMUL.FTZ R8, R8, R26 ;  /* 0x0000001a08087220 */ /* 0x000fe40000410000 */
[----:B------:R-:W-:Y:S02]  /*42f0*/  FMUL.FTZ R7, R7, R22 ;  /* 0x0000001607077220 */ /* 0x000fe40000410000 */
[----:B-----5:R-:W-:Y:S04]  /*4300*/  FFMA.FTZ R6, -R189, R189, 1 ;  /* 0x3f800000bd067423 */ /* 0x020fe800000101bd */
[----:B------:R-:W-:Y:S02]  /*4310*/  FMUL.FTZ R6, R6, R27 ;  /* 0x0000001b06067220 */ /* 0x000fe40000410000 */
[----:B-1----:R-:W-:Y:S03]  /*4320*/  FFMA.FTZ R9, -R179, R179, 1 ;  /* 0x3f800000b3097423 */ /* 0x002fe600000101b3 */
[----:B------:R-:W-:Y:S01]  /*4330*/  F2FP.PACK_AB R6, R6, R8 ;  /* 0x000000080606723e */ /* 0x000fe200000000ff */
[----:B--2---:R-:W-:Y:S02]  /*4340*/  FFMA.FTZ R5, -R197, R197, 1 ;  /* 0x3f800000c5057423 */ /* 0x004fe400000101c5 */
[----:B------:R-:W-:Y:S02]  /*4350*/  FMUL.FTZ R8, R9, R34 ;  /* 0x0000002209087220 */ /* 0x000fe40000410000 */
[----:B------:R-:W-:Y:S01]  /*4360*/  FMUL.FTZ R5, R5, R23 ;  /* 0x0000001705057220 */ /* 0x000fe20000410000 */
[----:B------:R-:W-:Y:S04]  /*4370*/  STS [R244+0x2000], R11 ;  /* 0x0020000bf4007388 */ /* 0x000fe80000000800 */
[----:B------:R-:W-:Y:S01]  /*4380*/  F2FP.PACK_AB R4, R5, R7 ;  /* 0x000000070504723e */ /* 0x000fe200000000ff */
[----:B------:R-:W-:Y:S02]  /*4390*/  FFMA.FTZ R7, -R184, R184, 1 ;  /* 0x3f800000b8077423 */ /* 0x000fe400000101b8 */
[----:B------:R-:W-:Y:S02]  /*43a0*/  FFMA.FTZ R5, -R183, R183, 1 ;  /* 0x3f800000b7057423 */ /* 0x000fe400000101b7 */
[----:B------:R1:W-:Y:S01]  /*43b0*/  STS [R244+0x2400], R4 ;  /* 0x00240004f4007388 */ /* 0x0003e20000000800 */
[----:B------:R-:W-:Y:S02]  /*43c0*/  FMUL.FTZ R7, R7, R30 ;  /* 0x0000001e07077220 */ /* 0x000fe40000410000 */
[----:B------:R-:W-:Y:S02]  /*43d0*/  FMUL.FTZ R5, R5, R31 ;  /* 0x0000001f05057220 */ /* 0x000fe40000410000 */
[----:B------:R-:W-:Y:S03]  /*43e0*/  STS [R247+0x2000], R12 ;  /* 0x0020000cf7007388 */ /* 0x000fe60000000800 */
[----:B------:R-:W-:Y:S02]  /*43f0*/  F2FP.PACK_AB R5, R5, R7 ;  /* 0x000000070505723e */ /* 0x000fe400000000ff */
        /* <DEDUP_REMOVED lines=33> */
[-C--:B-----5:R-:W-:Y:S08]  /*4610*/  HMMA.16816.F32 R84, R4, R24.reuse, R84 ;  /* 0x000000180454723c */ /* 0x0a0ff00000001854 */
[C---:B------:R-:W-:Y:S08]  /*4620*/  HMMA.16816.F32 R88, R12.reuse, R24, R88 ;  /* 0x000000180c58723c */ /* 0x040ff00000001858 */
[-C--:B------:R-:W-:Y:S01]  /*4630*/  HMMA.16816.F32 R92, R12, R26.reuse, R92 ;  /* 0x0000001a0c5c723c */ /* 0x080fe2000000185c */
[----:B------:R-:W3:Y:S07]  /*4640*/  LDSM.16.MT88.4 R12, [R0+0x1e880] ;  /* 0x01e88000000c783b */ /* 0x000eee0000004200 */
[----:B------:R-:W-:Y:S01]  /*4650*/  HMMA.16816.F32 R96, R4, R26, R96 ;  /* 0x0000001a0460723c */ /* 0x000fe20000001860 */
[----:B------:R-:W4:Y:S05]  /*4660*/  LDSM.16.MT88.4 R4, [R234+0x21280] ;  /* 0x02128000ea04783b */ /* 0x000f2a0000004200 */
[----:B------:R-:W5:Y:S02]  /*4670*/  LDSM.16.MT88.4 R24, [R0+0x1b080] ;  /* 0x01b080000018783b */ /* 0x000f640000004200 */
        /* <DEDUP_REMOVED lines=27> */
[-C--:B-----5:R-:W-:Y:S08]  /*4830*/  HMMA.16816.F32 R52, R4, R24.reuse, R52 ;  /* 0x000000180434723c */ /* 0x0a0ff00000001834 */
        /* <DEDUP_REMOVED lines=40> */
[----:B-123--:R-:W2:Y:S01]  /*4ac0*/  LDL.64 R202, [R1] ;  /* 0x0000000001ca7983 */ /* 0x00eea20000100a00 */
[----:B------:R-:W-:Y:S01]  /*4ad0*/  ULDC.64 UR4, c[0x0][0x208] ;  /* 0x0000820000047ab9 */ /* 0x000fe20000000a00 */
[----:B------:R-:W-:Y:S01]  /*4ae0*/  IMAD.U32 R16, RZ, RZ, UR8 ;  /* 0x00000008ff107e24 */ /* 0x000fe2000f8e00ff */
[C---:B------:R-:W-:Y:S01]  /*4af0*/  LOP3.LUT P2, RZ, R250.reuse, 0x2, RZ, 0xc0, !PT ;  /* 0x00000002faff7812 */ /* 0x040fe2000784c0ff */
[----:B------:R-:W3:Y:S01]  /*4b00*/  LDL R200, [R1+0x10] ;  /* 0x0000100001c87983 */ /* 0x000ee20000100800 */
[----:B------:R-:W-:Y:S01]  /*4b10*/  LOP3.LUT P4, RZ, R250, 0x8, RZ, 0xc0, !PT ;  /* 0x00000008faff7812 */ /* 0x000fe2000788c0ff */
[----:B------:R-:W-:Y:S01]  /*4b20*/  IMAD.U32 R14, RZ, RZ, UR8 ;  /* 0x00000008ff0e7e24 */ /* 0x000fe2000f8e00ff */
[----:B------:R-:W-:Y:S01]  /*4b30*/  UIMAD.WIDE.U32 UR18, UR15, UR4, URZ ;  /* 0x000000040f1272a5 */ /* 0x000fe2000f8e003f */
[----:B------:R-:W4:Y:S01]  /*4b40*/  LDL.64 R18, [R1+0x18] ;  /* 0x0000180001127983 */ /* 0x000f220000100a00 */
[----:B------:R-:W-:Y:S01]  /*4b50*/  USHF.R.S32.HI UR16, URZ, 0x1f, UR15 ;  /* 0x0000001f3f107899 */ /* 0x000fe2000801140f */
[----:B------:R-:W-:Y:S02]  /*4b60*/  IMAD.U32 R12, RZ, RZ, UR8 ;  /* 0x00000008ff0c7e24 */ /* 0x000fe4000f8e00ff */
[----:B------:R-:W1:Y:S01]  /*4b70*/  S2R R11, SR_TID.X ;  /* 0x00000000000b7919 */ /* 0x000e620000002100 */
[----:B------:R-:W-:Y:S01]  /*4b80*/  UIMAD UR16, UR16, UR4, URZ ;  /* 0x00000004101072a4 */ /* 0x000fe2000f8e023f */
[----:B------:R-:W-:Y:S01]  /*4b90*/  IMAD.U32 R8, RZ, RZ, UR18 ;  /* 0x00000012ff087e24 */ /* 0x000fe2000f8e00ff */
[----:B------:R-:W-:Y:S01]  /*4ba0*/  USHF.L.U32 UR4, UR15, 0x6, URZ ;  /* 0x000000060f047899 */ /* 0x000fe2000800063f */
[----:B------:R-:W-:Y:S01]  /*4bb0*/  IMAD.U32 R10, RZ, RZ, UR18 ;  /* 0x00000012ff0a7e24 */ /* 0x000fe2000f8e00ff */
[----:B------:R-:W-:Y:S04]  /*4bc0*/  UIMAD UR16, UR15, UR5, UR16 ;  /* 0x000000050f1072a4 */ /* 0x000fe8000f8e0210 */
[----:B------:R-:W-:Y:S06]  /*4bd0*/  UIADD3 UR16, UR19, UR16, URZ ;  /* 0x0000001013107290 */ /* 0x000fec000fffe03f */
[----:B------:R-:W-:Y:S01]  /*4be0*/  IMAD.U32 R9, RZ, RZ, UR16 ;  /* 0x00000010ff097e24 */ /* 0x000fe2000f8e00ff */
[----:B--2---:R-:W-:Y:S04]  /*4bf0*/  LEA R8, P0, R8, R202, 0x7 ;  /* 0x000000ca08087211 */ /* 0x004fe800078038ff */
[----:B------:R-:W-:Y:S01]  /*4c00*/  LEA.HI.X R9, R10, R203, R9, 0x7, P0 ;  /* 0x000000cb0a097211 */ /* 0x000fe200000f3c09 */
[----:B------:R-:W-:Y:S01]  /*4c10*/  IMAD.U32 R10, RZ, RZ, UR4 ;  /* 0x00000004ff0a7e24 */ /* 0x000fe2000f8e00ff */
[--C-:B------:R-:W-:Y:S02]  /*4c20*/  IADD3 R16, P1, P0, R16, 0x80, R8.reuse ;  /* 0x0000008010107810 */ /* 0x100fe4000783e008 */
[----:B---3--:R-:W-:Y:S02]  /*4c30*/  LOP3.LUT P3, RZ, R200, 0x1, RZ, 0xc0, !PT ;  /* 0x00000001c8ff7812 */ /* 0x008fe4000786c0ff */
[--C-:B------:R-:W-:Y:S02]  /*4c40*/  IADD3.X R17, RZ, UR14, R9.reuse, P1, P0 ;  /* 0x0000000eff117c10 */ /* 0x100fe40008fe0409 */
[----:B------:R-:W-:Y:S02]  /*4c50*/  IADD3 R14, P1, P0, R14, 0x100, R8 ;  /* 0x000001000e0e7810 */ /* 0x000fe4000783e008 */
[----:B------:R-:W-:Y:S02]  /*4c60*/  IADD3 R10, -R251, UR9, -R10 ;  /* 0x00000009fb0a7c10 */ /* 0x000fe4000fffe90a */
[--C-:B------:R-:W-:Y:S02]  /*4c70*/  IADD3.X R15, RZ, UR14, R9.reuse, P1, P0 ;  /* 0x0000000eff0f7c10 */ /* 0x100fe40008fe0409 */
[----:B------:R-:W-:Y:S04]  /*4c80*/  IADD3 R12, P1, P0, R12, 0x180, R8 ;  /* 0x000001800c0c7810 */ /* 0x000fe8000783e008 */
[----:B------:R-:W-:Y:S02]  /*4c90*/  IADD3.X R13, RZ, UR14, R9, P1, P0 ;  /* 0x0000000eff0d7c10 */ /* 0x000fe40008fe0409 */
[----:B------:R-:W-:Y:S02]  /*4ca0*/  ISETP.LT.OR P0, PT, R10, 0x1, !P3 ;  /* 0x000000010a00780c */ /* 0x000fe40005f01670 */
[----:B------:R-:W-:Y:S11]  /*4cb0*/  LOP3.LUT P1, RZ, R250, 0x4, RZ, 0xc0, !PT ;  /* 0x00000004faff7812 */ /* 0x000ff6000782c0ff */
        /* <DEDUP_REMOVED lines=15> */
[C---:B------:R-:W-:Y:S02]  /*4db0*/  ISETP.LT.OR P0, PT, R10.reuse, 0x21, !P3 ;  /* 0x000000210a00780c */ /* 0x040fe40005f01670 */
[C---:B-1----:R-:W-:Y:S11]  /*4dc0*/  ISETP.GT.AND P3, PT, R11.reuse, 0xf, PT ;  /* 0x0000000f0b00780c */ /* 0x042ff60003f64270 */
[----:B------:R1:W-:Y:S01]  /*4dd0*/  LDGSTS.E.BYPASS.LTC128B.128 [R242+0x19080], [R8.64], !P0 ;  /* 0x1908000008f27fae */ /* 0x0003e2000c101d4a */
[C---:B------:R-:W-:Y:S11]  /*4de0*/  ISETP.LT.OR P0, PT, R10.reuse, 0x21, !P2 ;  /* 0x000000210a00780c */ /* 0x040ff60005701670 */
[----:B------:R-:W-:Y:S02]  /*4df0*/  @!UPT UIADD3 URZ, URZ, URZ, URZ ;  /* 0x0000003f3f3ff290 */ /* 0x000fe4000fffe03f */
[----:B------:R2:W-:Y:S01]  /*4e00*/  LDGSTS.E.BYPASS.LTC128B.128 [R242+0x1b080], [R16.64], !P0 ;  /* 0x1b08000010f27fae */ /* 0x0005e2000c101d4a */
[C---:B------:R-:W-:Y:S01]  /*4e10*/  ISETP.LT.OR P0, PT, R10.reuse, 0x21, !P1 ;  /* 0x000000210a00780c */ /* 0x040fe20004f01670 */
[----:B-1----:R-:W-:Y:S11]  /*4e20*/  IMAD.U32 R8, RZ, RZ, UR4 ;  /* 0x00000004ff087e24 */ /* 0x002ff6000f8e00ff */
[----:B------:R-:W-:Y:S01]  /*4e30*/  @!UPT UIADD3 URZ, URZ, URZ, URZ ;  /* 0x0000003f3f3ff290 */ /* 0x000fe2000fffe03f */
[----:B------:R2:W-:Y:S01]  /*4e40*/  LDGSTS.E.BYPASS.LTC128B.128 [R242+0x1d080], [R14.64], !P0 ;  /* 0x1d0800000ef27fae */ /* 0x0005e2000c101d4a */
[----:B------:R-:W-:Y:S01]  /*4e50*/  ISETP.LT.OR P0, PT, R10, 0x21, !P4 ;  /* 0x000000210a00780c */ /* 0x000fe20006701670 */
[----:B------:R-:W-:Y:S02]  /*4e60*/  @!P3 IMAD.SHL.U32 R10, R11, 0x10, RZ ;  /* 0x000000100b0ab824 */ /* 0x000fe400078e00ff */
[----:B----4-:R-:W-:Y:S10]  /*4e70*/  @!P3 IMAD.WIDE R8, R8, 0x4, R18 ;  /* 0x000000040808b825 */ /* 0x010ff400078e0212 */
[----:B------:R2:W-:Y:S04]  /*4e80*/  LDGSTS.E.BYPASS.LTC128B.128 [R242+0x1f080], [R12.64], !P0 ;  /* 0x1f0800000cf27fae */ /* 0x0005e8000c101d4a */
[----:B------:R2:W-:Y:S02]  /*4e90*/  @!P3 LDGSTS.E.BYPASS.LTC128B.128 [R10+0x20180], [R8.64] ;  /* 0x20180000080abfae */ /* 0x0005e4000b901d4a */
.L_x_612:
        /* <DEDUP_REMOVED lines=94> */
[----:B------:R-:W-:Y:S01]  /*5480*/  ULDC.64 UR4, c[0x0][0x178] ;  /* 0x00005e0000047ab9 */ /* 0x000fe20000000a00 */
[----:B------:R-:W-:Y:S01]  /*5490*/  IMAD.U32 R12, RZ, RZ, UR7 ;  /* 0x00000007ff0c7e24 */ /* 0x000fe2000f8e00ff */
[----:B------:R-:W5:Y:S01]  /*54a0*/  LDL.64 R14, [R1+0x20] ;  /* 0x00002000010e7983 */ /* 0x000f620000100a00 */
[----:B------:R-:W-:Y:S01]  /*54b0*/  LOP3.LUT P4, RZ, R249, 0x8, RZ, 0xc0, !PT ;  /* 0x00000008f9ff7812 */ /* 0x000fe2000788c0ff */
[----:B------:R-:W-:Y:S01]  /*54c0*/  USHF.R.S32.HI UR16, URZ, 0x1f, UR15 ;  /* 0x0000001f3f107899 */ /* 0x000fe2000801140f */
[----:B------:R-:W-:Y:S01]  /*54d0*/  IMAD.U32 R10, RZ, RZ, UR7 ;  /* 0x00000007ff0a7e24 */ /* 0x000fe2000f8e00ff */
[----:B------:R-:W-:Y:S01]  /*54e0*/  UIMAD.WIDE.U32 UR18, UR15, UR4, URZ ;  /* 0x000000040f1272a5 */ /* 0x000fe2000f8e003f */
[----:B------:R-:W-:Y:S01]  /*54f0*/  IMAD.U32 R8, RZ, RZ, UR7 ;  /* 0x00000007ff087e24 */ /* 0x000fe2000f8e00ff */
[----:B------:R-:W-:Y:S02]  /*5500*/  UIMAD UR16, UR16, UR4, URZ ;  /* 0x00000004101072a4 */ /* 0x000fe4000f8e023f */
[----:B------:R-:W-:Y:S02]  /*5510*/  USHF.L.U32 UR4, UR15, 0x6, URZ ;  /* 0x000000060f047899 */ /* 0x000fe4000800063f */
[----:B------:R-:W-:Y:S01]  /*5520*/  UIMAD UR16, UR15, UR5, UR16 ;  /* 0x000000050f1072a4 */ /* 0x000fe2000f8e0210 */
[----:B------:R-:W-:Y:S02]  /*5530*/  IMAD.U32 R4, RZ, RZ, UR18 ;  /* 0x00000012ff047e24 */ /* 0x000fe4000f8e00ff */
[----:B------:R-:W-:Y:S01]  /*5540*/  IMAD.U32 R6, RZ, RZ, UR18 ;  /* 0x00000012ff067e24 */ /* 0x000fe2000f8e00ff */
[----:B------:R-:W-:Y:S06]  /*5550*/  UIADD3 UR16, UR19, UR16, URZ ;  /* 0x0000001013107290 */ /* 0x000fec000fffe03f */
[----:B------:R-:W-:Y:S01]  /*5560*/  IMAD.U32 R5, RZ, RZ, UR16 ;  /* 0x00000010ff057e24 */ /* 0x000fe2000f8e00ff */
[----:B--2---:R-:W-:Y:S02]  /*5570*/  LEA R4, P0, R4, R224, 0x7 ;  /* 0x000000e004047211 */ /* 0x004fe400078038ff */
[----:B------:R-:W2:Y:S02]  /*5580*/  S2R R224, SR_TID.X ;  /* 0x0000000000e07919 */ /* 0x000ea40000002100 */
[----:B------:R-:W-:Y:S01]  /*5590*/  LEA.HI.X R5, R6, R225, R5, 0x7, P0 ;  /* 0x000000e106057211 */ /* 0x000fe200000f3c05 */
[----:B------:R-:W-:Y:S01]  /*55a0*/  IMAD.U32 R6, RZ, RZ, UR4 ;  /* 0x00000004ff067e24 */ /* 0x000fe2000f8e00ff */
[--C-:B------:R-:W-:Y:S04]  /*55b0*/  IADD3 R12, P1, P0, R12, 0x80, R4.reuse ;  /* 0x000000800c0c7810 */ /* 0x100fe8000783e004 */
[--C-:B------:R-:W-:Y:S02]  /*55c0*/  IADD3.X R13, RZ, UR6, R5.reuse, P1, P0 ;  /* 0x00000006ff0d7c10 */ /* 0x100fe40008fe0405 */
[----:B------:R-:W-:Y:S02]  /*55d0*/  IADD3 R10, P1, P0, R10, 0x100, R4 ;  /* 0x000001000a0a7810 */ /* 0x000fe4000783e004 */
[----:B------:R-:W-:Y:S02]  /*55e0*/  IADD3 R6, -R251, UR9, -R6 ;  /* 0x00000009fb067c10 */ /* 0x000fe4000fffe906 */
[--C-:B------:R-:W-:Y:S02]  /*55f0*/  IADD3.X R11, RZ, UR6, R5.reuse, P1, P0 ;  /* 0x00000006ff0b7c10 */ /* 0x100fe40008fe0405 */
[----:B------:R-:W-:Y:S04]  /*5600*/  IADD3 R8, P1, P0, R8, 0x180, R4 ;  /* 0x0000018008087810 */ /* 0x000fe8000783e004 */
[----:B------:R-:W-:Y:S02]  /*5610*/  IADD3.X R9, RZ, UR6, R5, P1, P0 ;  /* 0x00000006ff097c10 */ /* 0x000fe40008fe0405 */
[----:B------:R-:W-:Y:S02]  /*5620*/  ISETP.LT.OR P0, PT, R6, 0x1, !P3 ;  /* 0x000000010600780c */ /* 0x000fe40005f01670 */
[----:B--2---:R-:W-:Y:S02]  /*5630*/  ISETP.GT.AND P5, PT, R224, 0xf, PT ;  /* 0x0000000fe000780c */ /* 0x004fe40003fa4270 */
[----:B------:R-:W-:Y:S09]  /*5640*/  LOP3.LUT P1, RZ, R249, 0x4, RZ, 0xc0, !PT ;  /* 0x00000004f9ff7812 */ /* 0x000ff2000782c0ff */
        /* <DEDUP_REMOVED lines=21> */
[C---:B------:R-:W-:Y:S01]  /*57a0*/  ISETP.LT.OR P0, PT, R6.reuse, 0x21, !P1 ;  /* 0x000000210600780c */ /* 0x040fe20004f01670 */
[----:B--2---:R-:W-:Y:S11]  /*57b0*/  IMAD.U32 R4, RZ, RZ, UR4 ;  /* 0x00000004ff047e24 */ /* 0x004ff6000f8e00ff */
[----:B------:R-:W-:Y:S01]  /*57c0*/  @!UPT UIADD3 URZ, URZ, URZ, URZ ;  /* 0x0000003f3f3ff290 */ /* 0x000fe2000fffe03f */
[----:B------:R4:W-:Y:S01]  /*57d0*/  LDGSTS.E.BYPASS.LTC128B.128 [R242+0x15080], [R10.64], !P0 ;  /* 0x150800000af27fae */ /* 0x0009e2000c101d4a */
[----:B------:R-:W-:Y:S01]  /*57e0*/  ISETP.LT.OR P0, PT, R6, 0x21, !P4 ;  /* 0x000000210600780c */ /* 0x000fe20006701670 */
[----:B------:R-:W-:Y:S02]  /*57f0*/  @!P5 IMAD.SHL.U32 R6, R224, 0x10, RZ ;  /* 0x00000010e006d824 */ /* 0x000fe400078e00ff */
[----:B-----5:R-:W-:Y:S10]  /*5800*/  @!P5 IMAD.WIDE R4, R4, 0x4, R14 ;  /* 0x000000040404d825 */ /* 0x020ff400078e020e */
[----:B------:R4:W-:Y:S04]  /*5810*/  LDGSTS.E.BYPASS.LTC128B.128 [R242+0x17080], [R8.64], !P0 ;  /* 0x1708000008f27fae */ /* 0x0009e8000c101d4a */
[----:B------:R4:W-:Y:S02]  /*5820*/  @!P5 LDGSTS.E.BYPASS.LTC128B.128 [R6+0x20080], [R4.64] ;  /* 0x200800000406dfae */ /* 0x0009e4000b901d4a */
.L_x_613:
[----:B--2-4-:R-:W2:Y:S01]  /*5830*/  LDL.64 R8, [R1+0x28] ;  /* 0x0000280001087983 */ /* 0x014ea20000100a00 */
[----:B------:R-:W-:Y:S02]  /*5840*/  USHF.L.U32 UR12, UR12, 0xe, URZ ;  /* 0x0000000e0c0c7899 */ /* 0x000fe4000800063f */
[----:B------:R-:W-:Y:S01]  /*5850*/  UISETP.GE.AND UP0, UPT, UR15, UR13, UPT ;  /* 0x0000000d0f00728c */ /* 0x000fe2000bf06270 */
[----:B------:R-:W4:Y:S03]  /*5860*/  LDL R6, [R1+0x14] ;  /* 0x0000140001067983 */ /* 0x000f260000100800 */
[----:B------:R-:W-:Y:S01]  /*5870*/  IMAD.U32 R5, RZ, RZ, UR12 ;  /* 0x0000000cff057e24 */ /* 0x000fe2000f8e00ff */
[----:B------:R-:W-:Y:S04]  /*5880*/  LDSM.16.MT88.4 R224, [R0+0x5080] ;  /* 0x0050800000e0783b */ /* 0x000fe80000004200 */
[----:B------:R-:W0:Y:S01]  /*5890*/  LDGDEPBAR ;  /* 0x00000000000079af */ /* 0x000e220000000000 */
[----:B--2---:R-:W-:Y:S01]  /*58a0*/  IADD3 R4, P0, R8, UR12, RZ ;  /* 0x0000000c08047c10 */ /* 0x004fe2000ff1e0ff */
[----:B------:R-:W-:Y:S03]  /*58b0*/  UMOV UR12, UR15 ;  /* 0x0000000f000c7c82 */ /* 0x000fe60008000000 */
[----:B----4-:R-:W-:Y:S02]  /*58c0*/  LEA.HI.X.SX32 R5, R5, R6, 0x1, P0 ;  /* 0x0000000605057211 */ /* 0x010fe400000f0eff */
[C---:B------:R-:W-:Y:S04]  /*58d0*/  LEA R240, P0, R4.reuse, c[0x0][0x220], 0x2 ;  /* 0x0000880004f07a11 */ /* 0x040fe800078010ff */
        /* <DEDUP_REMOVED lines=144> */
[----:B-1----:R-:W-:-:S02]  /*61e0*/  FMUL.FTZ R35, R101, c[0x0][0x298] ;  /* 0x0000a60065237a20 */ /* 0x002fc40000410000 */
        /* <DEDUP_REMOVED lines=62> */
.L_x_611:
[----:B------:R-:W-:Y:S05]  /*65d0*/  @P0 BRA `(.L_x_615) ;  /* 0x00001e6000000947 */ /* 0x000fea0003800000 */
[----:B------:R-:W2:Y:S01]  /*65e0*/  LDL R101, [R1+0x30] ;  /* 0x0000300001657983 */ /* 0x000ea20000100800 */
[----:B------:R-:W-:Y:S02]  /*65f0*/  F2FP.PACK_AB R37, R37, R36 ;  /* 0x000000242525723e */ /* 0x000fe400000000ff */
[----:B------:R-:W-:Y:S01]  /*6600*/  F2FP.PACK_AB R38, R39, R38 ;  /* 0x000000262726723e */ /* 0x000fe200000000ff */
[----:B------:R-:W3:Y:S01]  /*6610*/  S2R R103, SR_TID.X ;  /* 0x0000000000677919 */ /* 0x000ee20000002100 */
        /* <DEDUP_REMOVED lines=12> */
[----:B---3--:R-:W-:Y:S02]  /*66e0*/  SHF.R.S32.HI R5, RZ, 0x1f, R103 ;  /* 0x0000001fff057819 */ /* 0x008fe40000011467 */
[----:B------:R-:W-:Y:S02]  /*66f0*/  F2FP.PACK_AB R60, R61, R60 ;  /* 0x0000003c3d3c723e */ /* 0x000fe400000000ff */
[----:B-1----:R-:W-:-:S02]  /*6700*/  LEA.HI R3, R5, R103, RZ, 0x2 ;  /* 0x0000006705037211 */ /* 0x002fc400078f10ff */
        /* <DEDUP_REMOVED lines=66> */
[----:B-----5:R-:W-:Y:S01]  /*6b30*/  F2FP.PACK_AB R19, R127, R126 ;  /* 0x0000007e7f13723e */ /* 0x020fe200000000ff */
        /* <DEDUP_REMOVED lines=91> */
.L_x_616:
        /* <DEDUP_REMOVED lines=62> */
.L_x_618:
[----:B--234-:R-:W-:Y:S05]  /*74d0*/  BSYNC B0 ;  /* 0x0000000000007941 */ /* 0x01cfea0003800000 */
.L_x_617:
        /* <DEDUP_REMOVED lines=17> */
.L_x_620:
[----:B------:R-:W-:Y:S05]  /*75f0*/  BSYNC B0 ;  /* 0x0000000000007941 */ /* 0x000fea0003800000 */
.L_x_619:
        /* <DEDUP_REMOVED lines=16> */
.L_x_622:
[----:B------:R-:W-:Y:S05]  /*7700*/  BSYNC B0 ;  /* 0x0000000000007941 */ /* 0x000fea0003800000 */
.L_x_621:
        /* <DEDUP_REMOVED lines=16> */
.L_x_624:
[----:B------:R-:W-:Y:S05]  /*7810*/  BSYNC B0 ;  /* 0x0000000000007941 */ /* 0x000fea0003800000 */
.L_x_623:
        /* <DEDUP_REMOVED lines=16> */
.L_x_626:
[----:B------:R-:W-:Y:S05]  /*7920*/  BSYNC B0 ;  /* 0x0000000000007941 */ /* 0x000fea0003800000 */
.L_x_625:
        /* <DEDUP_REMOVED lines=16> */
.L_x_628:
[----:B------:R-:W-:Y:S05]  /*7a30*/  BSYNC B0 ;  /* 0x0000000000007941 */ /* 0x000fea0003800000 */
.L_x_627:
        /* <DEDUP_REMOVED lines=16> */
.L_x_630:
[----:B------:R-:W-:Y:S05]  /*7b40*/  BSYNC B0 ;  /* 0x0000000000007941 */ /* 0x000fea0003800000 */
.L_x_629:
        /* <DEDUP_REMOVED lines=16> */
.L_x_632:
[----:B------:R-:W-:Y:S05]  /*7c50*/  BSYNC B0 ;  /* 0x0000000000007941 */ /* 0x000fea0003800000 */
.L_x_631:
        /* <DEDUP_REMOVED lines=20> */
.L_x_634:
[----:B------:R-:W-:Y:S05]  /*7da0*/  BSYNC B0 ;  /* 0x0000000000007941 */ /* 0x000fea0003800000 */
.L_x_633:
        /* <DEDUP_REMOVED lines=15> */
.L_x_636:
[----:B------:R-:W-:Y:S05]  /*7ea0*/  BSYNC B0 ;  /* 0x0000000000007941 */ /* 0x000fea0003800000 */
.L_x_635:
        /* <DEDUP_REMOVED lines=14> */
.L_x_638:
[----:B------:R-:W-:Y:S05]  /*7f90*/  BSYNC B0 ;  /* 0x0000000000007941 */ /* 0x000fea0003800000 */
.L_x_637:
        /* <DEDUP_REMOVED lines=14> */
.L_x_640:
[----:B------:R-:W-:Y:S05]  /*8080*/  BSYNC B0 ;  /* 0x0000000000007941 */ /* 0x000fea0003800000 */
.L_x_639:
        /* <DEDUP_REMOVED lines=14> */
.L_x_642:
[----:B------:R-:W-:Y:S05]  /*8170*/  BSYNC B0 ;  /* 0x0000000000007941 */ /* 0x000fea0003800000 */
.L_x_641:
        /* <DEDUP_REMOVED lines=14> */
.L_x_644:
[----:B------:R-:W-:Y:S05]  /*8260*/  BSYNC B0 ;  /* 0x0000000000007941 */ /* 0x000fea0003800000 */
.L_x_643:
        /* <DEDUP_REMOVED lines=14> */
.L_x_646:
[----:B------:R-:W-:Y:S05]  /*8350*/  BSYNC B0 ;  /* 0x0000000000007941 */ /* 0x000fea0003800000 */
.L_x_645:
        /* <DEDUP_REMOVED lines=14> */
.L_x_615:
[----:B------:R-:W2:Y:S01]  /*8440*/  LDL R8, [R1+0x30] ;  /* 0x0000300001087983 */ /* 0x000ea20000100800 */
[----:B------:R-:W-:Y:S01]  /*8450*/  ISETP.NE.U32.AND P0, PT, RZ, c[0x0][0x358], PT ;  /* 0x0000d600ff007a0c */ /* 0x000fe20003f05070 */
[----:B-1----:R-:W-:-:S03]  /*8460*/  IMAD.MOV.U32 R2, RZ, RZ, 0x4 ;  /* 0x00000004ff027424 */ /* 0x002fc600078e00ff */
        /* <DEDUP_REMOVED lines=16> */
.L_x_647:
[----:B------:R-:W1:Y:S01]  /*8570*/  S2R R4, SR_TID.X ;  /* 0x0000000000047919 */ /* 0x000e620000002100 */
[----:B------:R-:W-:Y:S01]  /*8580*/  SEL R16, R8, RZ, !P1 ;  /* 0x000000ff08107207 */ /* 0x000fe20004800000 */
[----:B------:R-:W-:Y:S02]  /*8590*/  BSSY B0, `(.L_x_648) ;  /* 0x0000025000007945 */ /* 0x000fe40003800000 */
[----:B------:R-:W2:Y:S04]  /*85a0*/  S2R R9, SR_CTAID.X ;  /* 0x0000000000097919 */ /* 0x000ea80000002500 */
[----:B------:R-:W3:Y:S01]  /*85b0*/  S2R R20, SR_CTAID.Y ;  /* 0x0000000000147919 */ /* 0x000ee20000002600 */
[----:B-1---5:R-:W-:-:S04]  /*85c0*/  SHF.R.S32.HI R14, RZ, 0x1f, R4 ;  /* 0x0000001fff0e7819 */ /* 0x022fc80000011404 */
        /* <DEDUP_REMOVED lines=33> */
.L_x_649:
[----:B------:R-:W-:Y:S05]  /*87e0*/  BSYNC B0 ;  /* 0x0000000000007941 */ /* 0x000fea0003800000 */
.L_x_648:
        /* <DEDUP_REMOVED lines=17> */
.L_x_651:
[----:B------:R-:W-:Y:S05]  /*8900*/  BSYNC B0 ;  /* 0x0000000000007941 */ /* 0x000fea0003800000 */
.L_x_650:
        /* <DEDUP_REMOVED lines=16> */
.L_x_653:
[----:B------:R-:W-:Y:S05]  /*8a10*/  BSYNC B0 ;  /* 0x0000000000007941 */ /* 0x000fea0003800000 */
.L_x_652:
        /* <DEDUP_REMOVED lines=16> */
.L_x_655:
[----:B------:R-:W-:Y:S05]  /*8b20*/  BSYNC B0 ;  /* 0x0000000000007941 */ /* 0x000fea0003800000 */
.L_x_654:
        /* <DEDUP_REMOVED lines=16> */
.L_x_657:
[----:B------:R-:W-:Y:S05]  /*8c30*/  BSYNC B0 ;  /* 0x0000000000007941 */ /* 0x000fea0003800000 */
.L_x_656:
        /* <DEDUP_REMOVED lines=16> */
.L_x_659:
[----:B------:R-:W-:Y:S05]  /*8d40*/  BSYNC B0 ;  /* 0x0000000000007941 */ /* 0x000fea0003800000 */
.L_x_658:
        /* <DEDUP_REMOVED lines=16> */
.L_x_661:
[----:B------:R-:W-:Y:S05]  /*8e50*/  BSYNC B0 ;  /* 0x0000000000007941 */ /* 0x000fea0003800000 */
.L_x_660:
        /* <DEDUP_REMOVED lines=16> */
.L_x_663:
[----:B------:R-:W-:Y:S05]  /*8f60*/  BSYNC B0 ;  /* 0x0000000000007941 */ /* 0x000fea0003800000 */
.L_x_662:
        /* <DEDUP_REMOVED lines=20> */
.L_x_665:
[----:B------:R-:W-:Y:S05]  /*90b0*/  BSYNC B0 ;  /* 0x0000000000007941 */ /* 0x000fea0003800000 */
.L_x_664:
        /* <DEDUP_REMOVED lines=15> */
.L_x_667:
[----:B------:R-:W-:Y:S05]  /*91b0*/  BSYNC B0 ;  /* 0x0000000000007941 */ /* 0x000fea0003800000 */
.L_x_666:
        /* <DEDUP_REMOVED lines=14> */
.L_x_669:
[----:B------:R-:W-:Y:S05]  /*92a0*/  BSYNC B0 ;  /* 0x0000000000007941 */ /* 0x000fea0003800000 */
.L_x_668:
        /* <DEDUP_REMOVED lines=14> */
.L_x_671:
[----:B------:R-:W-:Y:S05]  /*9390*/  BSYNC B0 ;  /* 0x0000000000007941 */ /* 0x000fea0003800000 */
.L_x_670:
        /* <DEDUP_REMOVED lines=14> */
.L_x_673:
[----:B------:R-:W-:Y:S05]  /*9480*/  BSYNC B0 ;  /* 0x0000000000007941 */ /* 0x000fea0003800000 */
.L_x_672:
        /* <DEDUP_REMOVED lines=14> */
.L_x_675:
[----:B------:R-:W-:Y:S05]  /*9570*/  BSYNC B0 ;  /* 0x0000000000007941 */ /* 0x000fea0003800000 */
.L_x_674:
        /* <DEDUP_REMOVED lines=14> */
.L_x_677:
[----:B------:R-:W-:Y:S05]  /*9660*/  BSYNC B0 ;  /* 0x0000000000007941 */ /* 0x000fea0003800000 */
.L_x_676:
        /* <DEDUP_REMOVED lines=14> */
.L_x_678:
        /* <DEDUP_REMOVED lines=11> */
.L_x_1163:


//--------------------- .text._ZN7cutlass13device_kernelIN5flash19enable_sm80_to_sm89INS1_16FlashAttnBwdSm80INS1_25CollectiveMainloopBwdSm80ILi1ELi1EN4cute5tupleIJNS5_1CILi64EEES8_NS7_ILi256EEEEEENS_6half_tEfNS_4arch4Sm80ELb0ELb0ELb1ELb1ELb0ELb0ELb0ELb0ELi2ELi4ELi2ELi2ELb0EEENS1_24CollectiveEpilogueBwdGQAISA_fSD_Li256ELb1ELb0EEENS1_19SingleTileSchedulerILb1ELb0ELb0ELi64EEEEEEEEEvNT_6ParamsE --------------------------
	.section	.text._ZN7cutlass13device_kernelIN5flash19enable_sm80_to_sm89INS1_16FlashAttnBwdSm80INS1_25CollectiveMainloopBwdSm80ILi1ELi1EN4cute5tupleIJNS5_1CILi64EEES8_NS7_ILi256EEEEEENS_6half_tEfNS_4arch4Sm80ELb0ELb0ELb1ELb1ELb0ELb0ELb0ELb0ELi2ELi4ELi2ELi2ELb0EEENS1_24CollectiveEpilogueBwdGQAISA_fSD_Li256ELb1ELb0EEENS1_19SingleTileSchedulerILb1ELb0ELb0ELi64EEEEEEEEEvNT_6ParamsE,"ax",@progbits
	.sectioninfo	@"SHI_REGISTERS=255"
	.align	128
.text._ZN7cutlass13device_kernelIN5flash19enable_sm80_to_sm89INS1_16FlashAttnBwdSm80INS1_25CollectiveMainloopBwdSm80ILi1ELi1EN4cute5tupleIJNS5_1CILi64EEES8_NS7_ILi256EEEEEENS_6half_tEfNS_4arch4Sm80ELb0ELb0ELb1ELb1ELb0ELb0ELb0ELb0ELi2ELi4ELi2ELi2ELb0EEENS1_24CollectiveEpilogueBwdGQAISA_fSD_Li256ELb1ELb0EEENS1_19SingleTileSchedulerILb1ELb0ELb0ELi64EEEEEEEEEvNT_6ParamsE:
        .type           _ZN7cutlass13device_kernelIN5flash19enable_sm80_to_sm89INS1_16FlashAttnBwdSm80INS1_25CollectiveMainloopBwdSm80ILi1ELi1EN4cute5tupleIJNS5_1CILi64EEES8_NS7_ILi256EEEEEENS_6half_tEfNS_4arch4Sm80ELb0ELb0ELb1ELb1ELb0ELb0ELb0ELb0ELi2ELi4ELi2ELi2ELb0EEENS1_24CollectiveEpilogueBwdGQAISA_fSD_Li256ELb1ELb0EEENS1_19SingleTileSchedulerILb1ELb0ELb0ELi64EEEEEEEEEvNT_6ParamsE,@function
        .size           _ZN7cutlass13device_kernelIN5flash19enable_sm80_to_sm89INS1_16FlashAttnBwdSm80INS1_25CollectiveMainloopBwdSm80ILi1ELi1EN4cute5tupleIJNS5_1CILi64EEES8_NS7_ILi256EEEEEENS_6half_tEfNS_4arch4Sm80ELb0ELb0ELb1ELb1ELb0ELb0ELb0ELb0ELi2ELi4ELi2ELi2ELb0EEENS1_24CollectiveEpilogueBwdGQAISA_fSD_Li256ELb1ELb0EEENS1_19SingleTileSchedulerILb1ELb0ELb0ELi64EEEEEEEEEvNT_6ParamsE,(.L_x_1164 - _ZN7cutlass13device_kernelIN5flash19enable_sm80_to_sm89INS1_16FlashAttnBwdSm80INS1_25CollectiveMainloopBwdSm80ILi1ELi1EN4cute5tupleIJNS5_1CILi64EEES8_NS7_ILi256EEEEEENS_6half_tEfNS_4arch4Sm80ELb0ELb0ELb1ELb1ELb0ELb0ELb0ELb0ELi2ELi4ELi2ELi2ELb0EEENS1_24CollectiveEpilogueBwdGQAISA_fSD_Li256ELb1ELb0EEENS1_19SingleTileSchedulerILb1ELb0ELb0ELi64EEEEEEEEEvNT_6ParamsE)
        .other          _ZN7cutlass13device_kernelIN5flash19enable_sm80_to_sm89INS1_16FlashAttnBwdSm80INS1_25CollectiveMainloopBwdSm80ILi1ELi1EN4cute5tupleIJNS5_1CILi64EEES8_NS7_ILi256EEEEEENS_6half_tEfNS_4arch4Sm80ELb0ELb0ELb1ELb1ELb0ELb0ELb0ELb0ELi2ELi4ELi2ELi2ELb0EEENS1_24CollectiveEpilogueBwdGQAISA_fSD_Li256ELb1ELb0EEENS1_19SingleTileSchedulerILb1ELb0ELb0ELi64EEEEEEEEEvNT_6ParamsE,@"STO_CUDA_ENTRY STV_DEFAULT"
_ZN7cutlass13device_kernelIN5flash19enable_sm80_to_sm89INS1_16FlashAttnBwdSm80INS1_25CollectiveMainloopBwdSm80ILi1ELi1EN4cute5tupleIJNS5_1CILi64EEES8_NS7_ILi256EEEEEENS_6half_tEfNS_4arch4Sm80ELb0ELb0ELb1ELb1ELb0ELb0ELb0ELb0ELi2ELi4ELi2ELi2ELb0EEENS1_24CollectiveEpilogueBwdGQAISA_fSD_Li256ELb1ELb0EEENS1_19SingleTileSchedulerILb1ELb0ELb0ELi64EEEEEEEEEvNT_6ParamsE:
        /* <DEDUP_REMOVED lines=18> */
.L_x_680:
        /* <DEDUP_REMOVED lines=8> */
.L_x_682:
[----:B------:R-:W-:Y:S02]  /*01a0*/  MOV R0, c[0x0][0x3ac] ;  /* 0x0000eb0000007a02 */ /* 0x000fe40000000f00 */
.L_x_681:
[----:B-1----:R-:W-:-:S05]  /*01b0*/  IMAD.SHL.U32 R2, R19, 0x40, RZ ;  /* 0x0000004013027824 */ /* 0x002fca00078e00ff */
[----:B-----5:R-:W-:-:S04]  /*01c0*/  ISETP.GE.AND P0, PT, R2, R0, PT ;  /* 0x000000000200720c */ /* 0x020fc80003f06270 */
[----:B------:R-:W-:-:S05]  /*01d0*/  SEL R0, R5, 0xffffffff, !P0 ;  /* 0xffffffff05007807 */ /* 0x000fca0004000000 */
[----:B------:R1:W-:Y:S01]  /*01e0*/  STL [R1+0x30], R0 ;  /* 0x0000300001007387 */ /* 0x0003e20000100800 */
[----:B------:R-:W-:Y:S05]  /*01f0*/  BRA `(.L_x_683) ;  /* 0x0000012000007947 */ /* 0x000fea0003800000 */
.L_x_679:
[----:B---34-:R-:W-:-:S04]  /*0200*/  ISETP.NE.U32.AND P0, PT, RZ, c[0x0][0x3c8], PT ;  /* 0x0000f200ff007a0c */ /* 0x018fc80003f05070 */
[----:B------:R-:W-:-:S13]  /*0210*/  ISETP.NE.AND.EX P0, PT, RZ, c[0x0][0x3cc], PT, P0 ;  /* 0x0000f300ff007a0c */ /* 0x000fda0003f05300 */
[----:B------:R-:W-:Y:S05]  /*0220*/  @!P0 BRA `(.L_x_684) ;  /* 0x0000002000008947 */ /* 0x000fea0003800000 */
[----:B------:R1:W5:Y:S01]  /*0230*/  LDG.E R0, [R2.64] ;  /* 0x0000000a02007981 */ /* 0x000362000c1e1900 */
[----:B------:R-:W-:Y:S05]  /*0240*/  BRA `(.L_x_685) ;  /* 0x0000009000007947 */ /* 0x000fea0003800000 */
.L_x_684:
        /* <DEDUP_REMOVED lines=8> */
.L_x_686:
[----:B------:R-:W-:Y:S02]  /*02d0*/  MOV R0, c[0x0][0x3ac] ;  /* 0x0000eb0000007a02 */ /* 0x000fe40000000f00 */
.L_x_685:
[----:B-1----:R-:W-:-:S05]  /*02e0*/  IMAD.SHL.U32 R2, R19, 0x40, RZ ;  /* 0x0000004013027824 */ /* 0x002fca00078e00ff */
[----:B-----5:R-:W-:-:S04]  /*02f0*/  ISETP.GE.AND P0, PT, R2, R0, PT ;  /* 0x000000000200720c */ /* 0x020fc80003f06270 */
[----:B------:R-:W-:-:S05]  /*0300*/  SEL R0, R5, 0xffffffff, !P0 ;  /* 0xffffffff05007807 */ /* 0x000fca0004000000 */
[----:B------:R1:W-:Y:S04]  /*0310*/  STL [R1+0x30], R0 ;  /* 0x0000300001007387 */ /* 0x0003e80000100800 */
.L_x_683:
        /* <DEDUP_REMOVED lines=18> */
[----:B------:R-:W-:Y:S01]  /*0440*/  CS2R R14, SRZ ;  /* 0x00000000000e7805 */ /* 0x000fe2000001ff00 */
[----:B------:R-:W-:Y:S02]  /*0450*/  IMAD.MOV.U32 R25, RZ, RZ, RZ ;  /* 0x000000ffff197224 */ /* 0x000fe400078e00ff */
[----:B------:R-:W-:Y:S02]  /*0460*/  IMAD.MOV.U32 R17, RZ, RZ, c[0x0][0x198] ;  /* 0x00006600ff117624 */ /* 0x000fe400078e00ff */
[----:B--2---:R-:W-:Y:S01]  /*0470*/  @P2 IMAD R0, R22, 0x40, R0 ;  /* 0x0000004016002824 */ /* 0x004fe200078e0200 */
[----:B---3--:R1:W2:Y:S01]  /*0480*/  @P0 R2UR UR9, R8 ;  /* 0x00000000080903c2 */ /* 0x0082a200000e0000 */
[--C-:B----4-:R-:W-:Y:S01]  /*0490*/  @P2 SHF.R.S32.HI R13, RZ, 0x1f, R7.reuse ;  /* 0x0000001fff0d2819 */ /* 0x110fe20000011407 */
[----:B------:R-:W-:-:S02]  /*04a0*/  @P2 IMAD.MOV.U32 R12, RZ, RZ, R7 ;  /* 0x000000ffff0c2224 */ /* 0x000fc400078e0007 */
[----:B-1----:R-:W-:-:S04]  /*04b0*/  @P2 SHF.R.S32.HI R8, RZ, 0x1f, R0 ;  /* 0x0000001fff082819 */ /* 0x002fc80000011400 */
[----:B------:R-:W-:Y:S02]  /*04c0*/  @P2 LEA.HI R0, R8, R0, RZ, 0x6 ;  /* 0x0000000008002211 */ /* 0x000fe400078f30ff */
[--C-:B-----5:R-:W-:Y:S01]  /*04d0*/  @P3 SHF.R.S32.HI R15, RZ, 0x1f, R6.reuse ;  /* 0x0000001fff0f3819 */ /* 0x120fe20000011406 */
        /* <DEDUP_REMOVED lines=9> */
.L_x_687:
[----:B------:R-:W-:-:S04]  /*0570*/  ISETP.NE.U32.AND P0, PT, RZ, c[0x0][0x2e0], PT ;  /* 0x0000b800ff007a0c */ /* 0x000fc80003f05070 */
[----:B------:R-:W-:-:S13]  /*0580*/  ISETP.NE.AND.EX P0, PT, RZ, c[0x0][0x2e4], PT, P0 ;  /* 0x0000b900ff007a0c */ /* 0x000fda0003f05300 */
[----:B------:R-:W-:Y:S05]  /*0590*/  @!P0 BRA `(.L_x_688) ;  /* 0x0000003000008947 */ /* 0x000fea0003800000 */
[----:B------:R-:W-:-:S05]  /*05a0*/  IMAD.WIDE R2, R22, R9, c[0x0][0x2e0] ;  /* 0x0000b80016027625 */ /* 0x000fca00078e0209 */
[----:B------:R1:W5:Y:S01]  /*05b0*/  LDG.E R17, [R2.64] ;  /* 0x0000000a02117981 */ /* 0x000362000c1e1900 */
[----:B------:R-:W-:Y:S05]  /*05c0*/  BRA `(.L_x_689) ;  /* 0x0000004000007947 */ /* 0x000fea0003800000 */
.L_x_688:
[----:B------:R-:W-:Y:S05]  /*05d0*/  @!P3 BRA `(.L_x_689) ;  /* 0x000000300000b947 */ /* 0x000fea0003800000 */
[----:B------:R1:W2:Y:S04]  /*05e0*/  LDG.E R0, [R2.64] ;  /* 0x0000000a02007981 */ /* 0x0002a8000c1e1900 */
[----:B-1----:R-:W2:Y:S02]  /*05f0*/  LDG.E R2, [R2.64+0x4] ;  /* 0x0000040a02027981 */ /* 0x002ea4000c1e1900 */
[----:B--2---:R-:W-:Y:S02]  /*0600*/  IADD3 R17, -R0, R2, RZ ;  /* 0x0000000200117210 */ /* 0x004fe40007ffe1ff */
.L_x_689:
[----:B------:R-:W-:Y:S01]  /*0610*/  UISETP.GE.AND UP0, UPT, UR9, 0x1, UPT ;  /* 0x000000010900788c */ /* 0x000fe2000bf06270 */
[----:B------:R-:W-:Y:S01]  /*0620*/  PLOP3.LUT P0, PT, PT, PT, PT, 0x80, 0x0 ;  /* 0x000000000000781c */ /* 0x000fe20003f0f070 */
        /* <DEDUP_REMOVED lines=73> */
[----:B------:R-:W-:Y:S01]  /*0ac0*/  LEA.HI R4, R28, R32, RZ, 0x3 ;  /* 0x000000201c047211 */ /* 0x000fe200078f18ff */
[C---:B------:R-:W-:Y:S01]  /*0ad0*/  IMAD R10, R30.reuse, c[0x0][0x288], RZ ;  /* 0x0000a2001e0a7a24 */ /* 0x040fe200078e02ff */
[----:B------:R-:W-:Y:S01]  /*0ae0*/  SHF.R.S32.HI R0, RZ, 0x1f, R25 ;  /* 0x0000001fff007819 */ /* 0x000fe20000011419 */
[----:B------:R-:W-:Y:S01]  /*0af0*/  IMAD R9, R30, c[0x0][0x270], RZ ;  /* 0x00009c001e097a24 */ /* 0x000fe200078e02ff */
[----:B------:R-:W-:Y:S01]  /*0b00*/  IADD3 R2, P0, R3, R25, RZ ;  /* 0x0000001903027210 */ /* 0x000fe20007f1e0ff */
[C---:B------:R-:W-:Y:S01]  /*0b10*/  IMAD R10, R31.reuse, c[0x0][0x28c], R10 ;  /* 0x0000a3001f0a7a24 */ /* 0x040fe200078e020a */
[----:B------:R-:W-:Y:S01]  /*0b20*/  SHF.R.S32.HI R251, RZ, 0x3, R4 ;  /* 0x00000003fffb7819 */ /* 0x000fe20000011404 */
[----:B------:R-:W-:Y:S01]  /*0b30*/  IMAD R9, R31, c[0x0][0x274], R9 ;  /* 0x00009d001f097a24 */ /* 0x000fe200078e0209 */
[----:B------:R-:W-:Y:S01]  /*0b40*/  LEA.HI.X.SX32 R3, R3, R0, 0x1, P0 ;  /* 0x0000000003037211 */ /* 0x000fe200000f0eff */
[----:B------:R-:W-:Y:S01]  /*0b50*/  IMAD.MOV.U32 R0, RZ, RZ, R31 ;  /* 0x000000ffff007224 */ /* 0x000fe200078e001f */
[----:B------:R-:W-:Y:S01]  /*0b60*/  LOP3.LUT R8, R4, 0xfffffff8, RZ, 0xc0, !PT ;  /* 0xfffffff804087812 */ /* 0x000fe200078ec0ff */
[----:B------:R-:W-:Y:S01]  /*0b70*/  @P1 IMAD.HI.U32 R5, R31, c[0x0][0x24c], RZ ;  /* 0x000093001f051a27 */ /* 0x000fe200078e00ff */
[----:B------:R-:W-:Y:S01]  /*0b80*/  SHF.R.S32.HI R16, RZ, 0x1f, R251 ;  /* 0x0000001fff107819 */ /* 0x000fe200000114fb */
[----:B------:R-:W-:Y:S01]  /*0b90*/  USHF.L.U32 UR7, UR4, 0x6, URZ ;  /* 0x0000000604077899 */ /* 0x000fe2000800063f */
[----:B------:R-:W-:Y:S01]  /*0ba0*/  IADD3 R18, P0, R251, R12, RZ ;  /* 0x0000000cfb127210 */ /* 0x000fe20007f1e0ff */
[C---:B------:R-:W-:Y:S01]  /*0bb0*/  IMAD.WIDE.U32 R6, R31.reuse, c[0x0][0x270], R2 ;  /* 0x00009c001f067a25 */ /* 0x040fe200078e0002 */
[----:B------:R-:W-:Y:S01]  /*0bc0*/  @P1 SHF.R.U32.HI R0, RZ, c[0x0][0x250], R5 ;  /* 0x00009400ff001a19 */ /* 0x000fe20000011605 */
[----:B------:R-:W-:Y:S01]  /*0bd0*/  UMOV UR14, 0x6 ;  /* 0x00000006000e7882 */ /* 0x000fe20000000000 */
[----:B------:R-:W-:Y:S01]  /*0be0*/  SEL R26, R22, RZ, !P2 ;  /* 0x000000ff161a7207 */ /* 0x000fe20005000000 */
[----:B------:R-:W-:Y:S01]  /*0bf0*/  IMAD.IADD R23, R32, 0x1, -R8 ;  /* 0x0000000120177824 */ /* 0x000fe200078e0a08 */
[----:B------:R-:W-:Y:S01]  /*0c00*/  SHF.R.S32.HI R12, RZ, 0x1f, R0 ;  /* 0x0000001fff0c7819 */ /* 0x000fe20000011400 */
[----:B------:R-:W-:Y:S01]  /*0c10*/  IMAD.WIDE.U32 R4, R31, c[0x0][0x288], R2 ;  /* 0x0000a2001f047a25 */ /* 0x000fe200078e0002 */
[----:B------:R-:W-:Y:S01]  /*0c20*/  LOP3.LUT R243, R243, 0xffffff7f, RZ, 0xc0, !PT ;  /* 0xffffff7ff3f37812 */ /* 0x000fe200078ec0ff */
[----:B------:R-:W-:Y:S01]  /*0c30*/  USHF.L.U64.HI UR6, UR4, UR14, UR5 ;  /* 0x0000000e04067299 */ /* 0x000fe20008010205 */
[----:B------:R-:W-:Y:S01]  /*0c40*/  CS2R R162, SRZ ;  /* 0x0000000000a27805 */ /* 0x000fe2000001ff00 */
[----:B------:R-:W-:Y:S01]  /*0c50*/  IMAD.X R20, R16, 0x1, R13, P0 ;  /* 0x0000000110147824 */ /* 0x000fe200000e060d */
[----:B------:R-:W-:Y:S01]  /*0c60*/  IADD3 R2, P0, R251, R14, RZ ;  /* 0x0000000efb027210 */ /* 0x000fe20007f1e0ff */
[----:B------:R-:W-:Y:S01]  /*0c70*/  IMAD.MOV.U32 R8, RZ, RZ, R6 ;  /* 0x000000ffff087224 */ /* 0x000fe200078e0006 */
[----:B------:R-:W-:Y:S01]  /*0c80*/  ULDC.64 UR4, c[0x0][0x208] ;  /* 0x0000820000047ab9 */ /* 0x000fe20000000a00 */
[----:B------:R-:W-:Y:S01]  /*0c90*/  IMAD.SHL.U32 R14, R23, 0x8, RZ ;  /* 0x00000008170e7824 */ /* 0x000fe200078e00ff */
[----:B------:R-:W-:Y:S01]  /*0ca0*/  USHF.L.U32 UR8, UR4, 0x6, URZ ;  /* 0x0000000604087899 */ /* 0x000fe2000800063f */
[----:B------:R-:W-:Y:S01]  /*0cb0*/  IMAD.SHL.U32 R6, R251, 0x40, RZ ;  /* 0x00000040fb067824 */ /* 0x000fe200078e00ff */
[----:B------:R-:W-:Y:S01]  /*0cc0*/  USHF.L.U64.HI UR14, UR4, UR14, UR5 ;  /* 0x0000000e040e7299 */ /* 0x000fe20008010205 */
[----:B------:R-:W-:Y:S01]  /*0cd0*/  IMAD.IADD R11, R5, 0x1, R10 ;  /* 0x00000001050b7824 */ /* 0x000fe200078e020a */
[----:B------:R-:W-:Y:S01]  /*0ce0*/  IADD3 R29, R14, 0xc0, RZ ;  /* 0x000000c00e1d7810 */ /* 0x000fe20007ffe0ff */
[----:B------:R-:W-:Y:S01]  /*0cf0*/  IMAD.X R3, R16, 0x1, R15, P0 ;  /* 0x0000000110037824 */ /* 0x000fe200000e060f */
[----:B------:R-:W-:Y:S01]  /*0d00*/  SHF.R.S32.HI R15, RZ, 0x1f, R14 ;  /* 0x0000001fff0f7819 */ /* 0x000fe2000001140e */
[----:B------:R-:W-:Y:S01]  /*0d10*/  IMAD.MOV.U32 R10, RZ, RZ, R4 ;  /* 0x000000ffff0a7224 */ /* 0x000fe200078e0004 */
[----:B------:R-:W-:Y:S01]  /*0d20*/  LOP3.LUT R6, R6, 0x1c0, RZ, 0xc0, !PT ;  /* 0x000001c006067812 */ /* 0x000fe200078ec0ff */
[----:B------:R-:W-:Y:S01]  /*0d30*/  IMAD R4, R12, c[0x0][0x1e0], RZ ;  /* 0x000078000c047a24 */ /* 0x000fe200078e02ff */
[----:B------:R-:W-:Y:S01]  /*0d40*/  UIADD3 UR5, UR9, 0x3f, URZ ;  /* 0x0000003f09057890 */ /* 0x000fe2000fffe03f */
[----:B------:R-:W-:Y:S01]  /*0d50*/  IMAD.IADD R9, R7, 0x1, R9 ;  /* 0x0000000107097824 */ /* 0x000fe200078e0209 */
[----:B------:R-:W-:Y:S01]  /*0d60*/  LOP3.LUT R17, R6, 0x38, R14, 0xf8, !PT ;  /* 0x0000003806117812 */ /* 0x000fe200078ef80e */
[C---:B------:R-:W-:Y:S01]  /*0d70*/  IMAD R13, R0.reuse, c[0x0][0x1e4], R4 ;  /* 0x00007900000d7a24 */ /* 0x040fe200078e0204 */
[----:B------:R-:W-:Y:S01]  /*0d80*/  SHF.R.U32.HI R16, RZ, 0x3, R6 ;  /* 0x00000003ff107819 */ /* 0x000fe20000011606 */
[----:B------:R-:W-:Y:S01]  /*0d90*/  IMAD.WIDE.U32 R4, R0, c[0x0][0x1e0], R14 ;  /* 0x0000780000047a25 */ /* 0x000fe200078e000e */
[----:B------:R-:W-:Y:S01]  /*0da0*/  USHF.R.S32.HI UR4, URZ, 0x1f, UR5 ;  /* 0x0000001f3f047899 */ /* 0x000fe20008011405 */
[----:B------:R-:W-:Y:S01]  /*0db0*/  CS2R R160, SRZ ;  /* 0x0000000000a07805 */ /* 0x000fe2000001ff00 */
[----:B------:R-:W-:Y:S01]  /*0dc0*/  LOP3.LUT R24, R17, R16, RZ, 0x3c, !PT ;  /* 0x0000001011187212 */ /* 0x000fe200078e3cff */
[----:B------:R-:W-:Y:S01]  /*0dd0*/  IMAD.WIDE R6, R19, 0x40, R2 ;  /* 0x0000004013067825 */ /* 0x000fe200078e0202 */
[----:B------:R-:W-:Y:S01]  /*0de0*/  ULEA.HI UR4, UR4, UR5, URZ, 0x6 ;  /* 0x0000000504047291 */ /* 0x000fe2000f8f303f */
[----:B------:R-:W-:Y:S01]  /*0df0*/  CS2R R158, SRZ ;  /* 0x00000000009e7805 */ /* 0x000fe2000001ff00 */
[----:B------:R-:W-:Y:S01]  /*0e00*/  CS2R R156, SRZ ;  /* 0x00000000009c7805 */ /* 0x000fe2000001ff00 */
[----:B------:R-:W-:Y:S01]  /*0e10*/  IMAD R2, R12, c[0x0][0x1b0], RZ ;  /* 0x00006c000c027a24 */ /* 0x000fe200078e02ff */
[----:B------:R-:W-:Y:S01]  /*0e20*/  SHF.R.S32.HI R12, RZ, 0x1f, R22 ;  /* 0x0000001fff0c7819 */ /* 0x000fe20000011416 */
[----:B------:R-:W-:Y:S01]  /*0e30*/  IMAD.IADD R5, R5, 0x1, R13 ;  /* 0x0000000105057824 */ /* 0x000fe200078e020d */
[----:B------:R-:W-:Y:S01]  /*0e40*/  CS2R R154, SRZ ;  /* 0x00000000009a7805 */ /* 0x000fe2000001ff00 */
[----:B------:R-:W-:Y:S01]  /*0e50*/  IMAD R13, R0, c[0x0][0x1b4], R2 ;  /* 0x00006d00000d7a24 */ /* 0x000fe200078e0202 */
[----:B------:R-:W-:Y:S01]  /*0e60*/  SEL R21, R12, RZ, !P2 ;  /* 0x000000ff0c157207 */ /* 0x000fe20005000000 */
[----:B------:R-:W-:Y:S01]  /*0e70*/  IMAD.WIDE.U32 R2, R0, c[0x0][0x1b0], R14 ;  /* 0x00006c0000027a25 */ /* 0x000fe200078e000e */
[----:B------:R-:W-:Y:S01]  /*0e80*/  SEL R0, R12, RZ, !P3 ;  /* 0x000000ff0c007207 */ /* 0x000fe20005800000 */
[----:B------:R-:W-:Y:S01]  /*0e90*/  CS2R R152, SRZ ;  /* 0x0000000000987805 */ /* 0x000fe2000001ff00 */
        /* <DEDUP_REMOVED lines=52> */
[----:B------:R-:W-:Y:S01]  /*11e0*/  IADD3 R19, R14, 0x80, RZ ;  /* 0x000000800e137810 */ /* 0x000fe20007ffe0ff */
        /* <DEDUP_REMOVED lines=35> */
[----:B------:R-:W-:Y:S01]  /*1420*/  SHF.R.S32.HI R20, RZ, 0x6, R6 ;  /* 0x00000006ff147819 */ /* 0x000fe20000011406 */
[----:B------:R-:W-:Y:S01]  /*1430*/  IMAD.MOV.U32 R15, RZ, RZ, c[0x0][0x1a8] ;  /* 0x00006a00ff0f7624 */ /* 0x000fe200078e00ff */
[C---:B------:R-:W-:Y:S01]  /*1440*/  ISETP.LT.OR P4, PT, R0.reuse, 0x1, P3 ;  /* 0x000000010000780c */ /* 0x040fe20001f81670 */
[----:B------:R-:W-:Y:S01]  /*1450*/  IMAD.WIDE.U32 R12, R31, c[0x0][0x180], R8 ;  /* 0x000060001f0c7a25 */ /* 0x000fe200078e0008 */
[----:B------:R-:W-:Y:S01]  /*1460*/  LEA R6, P0, R7, R4, 0x6 ;  /* 0x0000000407067211 */ /* 0x000fe200078030ff */
[----:B------:R-:W-:Y:S01]  /*1470*/  STL.64 [R1+0x18], R34 ;  /* 0x0000182201007387 */ /* 0x000fe20000100a00 */
[----:B------:R-:W-:Y:S01]  /*1480*/  ISETP.LT.OR P5, PT, R0, 0x1, P2 ;  /* 0x000000010000780c */ /* 0x000fe200017a1670 */
[----:B------:R-:W-:Y:S01]  /*1490*/  IMAD R10, R20, 0x200, R24 ;  /* 0x00000200140a7824 */ /* 0x000fe200078e0218 */
[----:B------:R-:W-:Y:S01]  /*14a0*/  ISETP.GE.AND P1, PT, R19, c[0x0][0x1cc], PT ;  /* 0x0000730013007a0c */ /* 0x000fe20003f26270 */
[----:B------:R-:W-:Y:S01]  /*14b0*/  IMAD.MOV.U32 R24, RZ, RZ, c[0x0][0x1ac] ;  /* 0x00006b00ff187624 */ /* 0x000fe200078e00ff */
[----:B------:R-:W-:Y:S01]  /*14c0*/  LEA.HI.X R7, R7, R5, R11, 0x6, P0 ;  /* 0x0000000507077211 */ /* 0x000fe200000f340b */
[----:B------:R-:W-:Y:S01]  /*14d0*/  IMAD.SHL.U32 R242, R10, 0x2, RZ ;  /* 0x000000020af27824 */ /* 0x000fe200078e00ff */
[----:B------:R-:W-:Y:S01]  /*14e0*/  ISETP.LT.OR P0, PT, R0, 0x1, P1 ;  /* 0x000000010000780c */ /* 0x000fe20000f01670 */
[----:B------:R-:W-:Y:S01]  /*14f0*/  IMAD R11, R30, c[0x0][0x180], RZ ;  /* 0x000060001e0b7a24 */ /* 0x000fe200078e02ff */
[----:B------:R-:W-:Y:S01]  /*1500*/  ISETP.LT.OR P6, PT, R0, 0x21, P3 ;  /* 0x000000210000780c */ /* 0x000fe20001fc1670 */
[----:B------:R-:W-:Y:S01]  /*1510*/  CS2R R76, SRZ ;  /* 0x00000000004c7805 */ /* 0x000fe2000001ff00 */
[----:B------:R-:W-:Y:S01]  /*1520*/  P2R R10, PR, RZ, 0x1 ;  /* 0x00000001ff0a7803 */ /* 0x000fe20000000000 */
[----:B------:R-:W-:Y:S01]  /*1530*/  @!PT LDS RZ, [RZ] ;  /* 0x00000000fffff984 */ /* 0x000fe20000000800 */
[----:B------:R-:W-:Y:S01]  /*1540*/  @!PT LDS RZ, [RZ] ;  /* 0x00000000fffff984 */ /* 0x000fe20000000800 */
[----:B------:R-:W-:Y:S01]  /*1550*/  @!PT LDS RZ, [RZ] ;  /* 0x00000000fffff984 */ /* 0x000fe20000000800 */
[----:B------:R1:W-:Y:S01]  /*1560*/  LDGSTS.E.BYPASS.LTC128B.128 [R242+0x8080], [R4.64], !P4 ;  /* 0x0808000004f27fae */ /* 0x0003e2000e101d4a */
[----:B------:R-:W-:Y:S01]  /*1570*/  ISETP.GE.AND P0, PT, R29, c[0x0][0x1cc], PT ;  /* 0x000073001d007a0c */ /* 0x000fe20003f06270 */
[----:B------:R-:W-:Y:S01]  /*1580*/  CS2R R74, SRZ ;  /* 0x00000000004a7805 */ /* 0x000fe2000001ff00 */
[----:B------:R-:W-:Y:S01]  /*1590*/  ISETP.NE.AND P4, PT, R10, RZ, PT ;  /* 0x000000ff0a00720c */ /* 0x000fe20003f85270 */
[----:B------:R1:W-:Y:S01]  /*15a0*/  LDGSTS.E.BYPASS.LTC128B.128 [R242+0xa080], [R4.64+0x80], !P5 ;  /* 0x0a08008004f27fae */ /* 0x0003e2000e901d4a */
[C---:B------:R-:W-:Y:S01]  /*15b0*/  ISETP.LT.OR P5, PT, R0.reuse, 0x1, P0 ;  /* 0x000000010000780c */ /* 0x040fe200007a1670 */
[----:B------:R-:W-:Y:S01]  /*15c0*/  IMAD R10, R31, c[0x0][0x184], R11 ;  /* 0x000061001f0a7a24 */ /* 0x000fe200078e020b */
[C---:B------:R-:W-:Y:S01]  /*15d0*/  ISETP.LT.OR P3, PT, R0.reuse, 0x21, P2 ;  /* 0x000000210000780c */ /* 0x040fe20001761670 */
[----:B------:R-:W-:Y:S01]  /*15e0*/  IMAD.IADD R11, R17, 0x1, R22 ;  /* 0x00000001110b7824 */ /* 0x000fe200078e0216 */
[C---:B------:R-:W-:Y:S01]  /*15f0*/  ISETP.LT.OR P2, PT, R0.reuse, 0x21, P1 ;  /* 0x000000210000780c */ /* 0x040fe20000f41670 */
[----:B------:R-:W-:Y:S01]  /*1600*/  IMAD.IADD R13, R13, 0x1, R10 ;  /* 0x000000010d0d7824 */ /* 0x000fe200078e020a */
[----:B------:R-:W-:Y:S01]  /*1610*/  ISETP.LT.OR P1, PT, R0, 0x21, P0 ;  /* 0x000000210000780c */ /* 0x000fe20000721670 */
[----:B------:R-:W-:Y:S01]  /*1620*/  IMAD.MOV.U32 R10, RZ, RZ, R16 ;  /* 0x000000ffff0a7224 */ /* 0x000fe200078e0010 */
        /* <DEDUP_REMOVED lines=14> */
[-C--:B------:R-:W-:Y:S01]  /*1710*/  LEA.HI R24, R28, R32.reuse, RZ, 0x2 ;  /* 0x000000201c187211 */ /* 0x080fe200078f10ff */
        /* <DEDUP_REMOVED lines=29> */
[CC--:B------:R-:W-:Y:S01]  /*18f0*/  LEA.HI R11, R28.reuse, R32.reuse, RZ, 0x5 ;  /* 0x000000201c0b7211 */ /* 0x0c0fe200078f28ff */
[----:B------:R-:W-:Y:S01]  /*1900*/  IMAD.SHL.U32 R0, R25, 0x100, RZ ;  /* 0x0000010019007824 */ /* 0x000fe200078e00ff */
[----:B------:R-:W-:Y:S01]  /*1910*/  CS2R R46, SRZ ;  /* 0x00000000002e7805 */ /* 0x000fe2000001ff00 */
        /* <DEDUP_REMOVED lines=18> */
[----:B------:R-:W-:Y:S01]  /*1a40*/  USHF.R.S32.HI UR13, URZ, 0x6, UR4 ;  /* 0x000000063f0d7899 */ /* 0x000fe20008011404 */
[----:B------:R-:W-:Y:S01]  /*1a50*/  SHF.R.S32.HI R7, RZ, 0x1f, R32 ;  /* 0x0000001fff077819 */ /* 0x000fe20000011420 */
[----:B------:R1:W-:Y:S01]  /*1a60*/  LDGSTS.E.BYPASS.LTC128B.128 [R242+0x5080], [R8.64+0x100], !P1 ;  /* 0x0508010008f27fae */ /* 0x0003e2000c901d4a */
[----:B------:R-:W-:Y:S01]  /*1a70*/  ISETP.GE.AND P1, PT, R19, c[0x0][0x16c], PT ;  /* 0x00005b0013007a0c */ /* 0x000fe20003f26270 */
[----:B------:R-:W-:Y:S01]  /*1a80*/  UMOV UR12, URZ ;  /* 0x0000003f000c7c82 */ /* 0x000fe20008000000 */
[----:B------:R-:W-:Y:S01]  /*1a90*/  ISETP.GE.AND P6, PT, R29, c[0x0][0x16c], PT ;  /* 0x00005b001d007a0c */ /* 0x000fe20003fc6270 */
[----:B------:R1:W-:Y:S01]  /*1aa0*/  LDGSTS.E.BYPASS.LTC128B.128 [R242+0x7080], [R8.64+0x180], !P0 ;  /* 0x0708018008f27fae */ /* 0x0003e2000c101d4a */
[----:B------:R-:W-:-:S02]  /*1ab0*/  IADD3 R6, P0, R0, R32, RZ ;  /* 0x0000002000067210 */ /* 0x000fc40007f1e0ff */
[----:B------:R-:W-:Y:S01]  /*1ac0*/  ISETP.LT.OR P5, PT, R10, 0x1, P1 ;  /* 0x000000010a00780c */ /* 0x000fe20000fa1670 */
[----:B------:R-:W0:Y:S01]  /*1ad0*/  LDGDEPBAR ;  /* 0x00000000000079af */ /* 0x000e220000000000 */
[----:B------:R-:W-:Y:S02]  /*1ae0*/  LEA.HI.X.SX32 R7, R0, R7, 0x1, P0 ;  /* 0x0000000700077211 */ /* 0x000fe400000f0eff */
[----:B------:R-:W-:Y:S01]  /*1af0*/  SHF.R.S32.HI R12, RZ, 0x4, R15 ;  /* 0x00000004ff0c7819 */ /* 0x000fe2000001140f */
[----:B------:R2:W-:Y:S01]  /*1b00*/  LDGSTS.E.BYPASS.LTC128B.128 [R242+0x10080], [R40.64], !P4 ;  /* 0x1008000028f27fae */ /* 0x0005e2000e101d4a */
[----:B------:R-:W-:Y:S01]  /*1b10*/  ISETP.LT.OR P4, PT, R10, 0x1, P2 ;  /* 0x000000010a00780c */ /* 0x000fe20001781670 */
[----:B------:R-:W-:Y:S02]  /*1b20*/  IMAD.WIDE.U32 R6, R31, c[0x0][0x238], R6 ;  /* 0x00008e001f067a25 */ /* 0x000fe400078e0006 */
[----:B------:R2:W-:Y:S02]  /*1b30*/  STL.64 [R1+0x8], R40 ;  /* 0x0000082801007387 */ /* 0x0005e40000100a00 */
[----:B---3--:R-:W-:-:S02]  /*1b40*/  IMAD R2, R21, c[0x0][0x218], RZ ;  /* 0x0000860015027a24 */ /* 0x008fc400078e02ff */
        /* <DEDUP_REMOVED lines=16> */
[----:B------:R-:W-:Y:S02]  /*1c50*/  ISETP.GT.AND P0, PT, R32, 0xf, PT ;  /* 0x0000000f2000780c */ /* 0x000fe40003f04270 */
        /* <DEDUP_REMOVED lines=33> */
[--C-:B----4-:R-:W-:Y:S02]  /*1e70*/  SHF.R.S32.HI R3, RZ, 0x5, R11.reuse ;  /* 0x00000005ff037819 */ /* 0x110fe4000001140b */
[----:B------:R-:W-:Y:S01]  /*1e80*/  ISETP.GE.AND P3, PT, R14, c[0x0][0x16c], PT ;  /* 0x00005b000e007a0c */ /* 0x000fe20003f66270 */
[----:B------:R3:W-:Y:S01]  /*1e90*/  LDGSTS.E.BYPASS.LTC128B.128 [R242+0x1e080], [R36.64+0x180], !P0 ;  /* 0x1e08018024f27fae */ /* 0x0007e2000c101d4a */
[----:B--2---:R-:W-:Y:S02]  /*1ea0*/  LEA.HI R4, R11, R3, RZ, 0x1 ;  /* 0x000000030b047211 */ /* 0x004fe400078f08ff */
[----:B------:R-:W-:Y:S02]  /*1eb0*/  SHF.R.S32.HI R5, RZ, 0x1f, R24 ;  /* 0x0000001fff057819 */ /* 0x000fe40000011418 */
[----:B-1----:R-:W-:Y:S01]  /*1ec0*/  SHF.R.S32.HI R0, RZ, 0x1f, R11 ;  /* 0x0000001fff007819 */ /* 0x002fe2000001140b */
        /* <DEDUP_REMOVED lines=32> */
[----:B------:R-:W-:Y:S01]  /*20d0*/  SEL R22, RZ, 0x1, P1 ;  /* 0x00000001ff167807 */ /* 0x000fe20000800000 */
[----:B---3--:R-:W-:Y:S01]  /*20e0*/  CS2R R36, SRZ ;  /* 0x0000000000247805 */ /* 0x008fe2000001ff00 */
        /* <DEDUP_REMOVED lines=16> */
[----:B-1----:R-:W-:Y:S02]  /*21f0*/  LOP3.LUT R2, R11, 0xffffffe0, RZ, 0xc0, !PT ;  /* 0xffffffe00b027812 */ /* 0x002fe400078ec0ff */
[----:B------:R-:W-:Y:S01]  /*2200*/  SHF.R.S32.HI R3, RZ, 0x1f, R0 ;  /* 0x0000001fff037819 */ /* 0x000fe20000011400 */
[----:B--2---:R-:W-:Y:S02]  /*2210*/  IMAD R4, R21, c[0x0][0x240], RZ ;  /* 0x0000900015047a24 */ /* 0x004fe400078e02ff */
        /* <DEDUP_REMOVED lines=36> */
[----:B-1----:R-:W-:-:S02]  /*2460*/  IMAD.SHL.U32 R5, R13, 0x40, RZ ;  /* 0x000000400d057824 */ /* 0x002fc400078e00ff */
        /* <DEDUP_REMOVED lines=28> */
[----:B------:R-:W-:Y:S01]  /*2630*/  SHF.R.U32.HI R4, RZ, 0x3, R0 ;  /* 0x00000003ff047819 */ /* 0x000fe20000011600 */
[----:B------:R1:W-:Y:S01]  /*2640*/  STL [R1+0x10], R9 ;  /* 0x0000100901007387 */ /* 0x0003e20000100800 */
[----:B------:R-:W-:-:S02]  /*2650*/  LOP3.LUT R5, R0, 0x8, R5, 0xf8, !PT ;  /* 0x0000000800057812 */ /* 0x000fc400078ef805 */
[----:B------:R-:W-:Y:S02]  /*2660*/  LOP3.LUT R0, R4, R13, R0, 0x1e, !PT ;  /* 0x0000000d04007212 */ /* 0x000fe400078e1e00 */
        /* <DEDUP_REMOVED lines=49> */
.L_x_693:
        /* <DEDUP_REMOVED lines=583> */
.L_x_691:
        /* <DEDUP_REMOVED lines=153> */
.L_x_692:
        /* <DEDUP_REMOVED lines=218> */
.L_x_690:
[----:B------:R-:W-:Y:S05]  /*6520*/  @P0 EXIT ;  /* 0x000000000000094d */ /* 0x000fea0003800000 */
[----:B-1----:R-:W2:Y:S01]  /*6530*/  LDL.LU R9, [R1+0x30] ;  /* 0x0000300001097983 */ /* 0x002ea20000300800 */
[----:B------:R-:W-:-:S04]  /*6540*/  ISETP.NE.U32.AND P0, PT, RZ, c[0x0][0x360], PT ;  /* 0x0000d800ff007a0c */ /* 0x000fc80003f05070 */
[----:B------:R-:W-:-:S13]  /*6550*/  ISETP.NE.AND.EX P0, PT, RZ, c[0x0][0x364], PT, P0 ;  /* 0x0000d900ff007a0c */ /* 0x000fda0003f05300 */
[----:B------:R-:W-:-:S04]  /*6560*/  @P0 IMAD.MOV.U32 R2, RZ, RZ, 0x4 ;  /* 0x00000004ff020424 */ /* 0x000fc800078e00ff */
[----:B--2---:R-:W-:-:S05]  /*6570*/  @P0 IMAD.WIDE R2, R9, R2, c[0x0][0x360] ;  /* 0x0000d80009020625 */ /* 0x004fca00078e0202 */
[----:B------:R1:W2:Y:S01]  /*6580*/  @P0 LDG.E R0, [R2.64] ;  /* 0x0000000a02000981 */ /* 0x0002a2000c1e1900 */
[----:B------:R-:W3:Y:S01]  /*6590*/  S2UR UR5, SR_CTAID.X ;  /* 0x00000000000579c3 */ /* 0x000ee20000002500 */
[----:B------:R-:W-:Y:S02]  /*65a0*/  IMAD.MOV.U32 R4, RZ, RZ, c[0x0][0x338] ;  /* 0x0000ce00ff047624 */ /* 0x000fe400078e00ff */
[----:B------:R-:W4:Y:S04]  /*65b0*/  S2R R5, SR_TID.X ;  /* 0x0000000000057919 */ /* 0x000f280000002100 */
[----:B------:R-:W-:Y:S01]  /*65c0*/  BAR.SYNC.DEFER_BLOCKING 0x1, 0x100 ;  /* 0x0044000000007b1d */ /* 0x000fe20000010000 */
[----:B------:R-:W-:-:S05]  /*65d0*/  ISETP.NE.AND P1, PT, R4, 0x1, PT ;  /* 0x000000010400780c */ /* 0x000fca0003f25270 */
[----:B-1----:R-:W1:Y:S01]  /*65e0*/  S2R R3, SR_CTAID.Y ;  /* 0x0000000000037919 */ /* 0x002e620000002600 */
[----:B---3--:R-:W-:Y:S01]  /*65f0*/  USHF.L.U32 UR5, UR5, 0xe, URZ ;  /* 0x0000000e05057899 */ /* 0x008fe2000800063f */
[----:B----4-:R-:W-:-:S03]  /*6600*/  SHF.R.S32.HI R6, RZ, 0x1f, R5 ;  /* 0x0000001fff067819 */ /* 0x010fc60000011405 */
[----:B------:R-:W-:-:S03]  /*6610*/  USHF.R.S32.HI UR4, URZ, 0x1f, UR5 ;  /* 0x0000001f3f047899 */ /* 0x000fc60008011405 */
        /* <DEDUP_REMOVED lines=165> */
.L_x_694:
        /* <DEDUP_REMOVED lines=9> */
.L_x_1164:


//--------------------- .text._ZN7cutlass13device_kernelIN5flash19enable_sm80_to_sm89INS1_16FlashAttnBwdSm80INS1_25CollectiveMainloopBwdSm80ILi1ELi1EN4cute5tupleIJNS5_1CILi64EEES8_NS7_ILi256EEEEEENS_6half_tEfNS_4arch4Sm80ELb0ELb1ELb1ELb0ELb0ELb0ELb0ELb0ELi2ELi4ELi2ELi2ELb0EEENS1_21CollectiveEpilogueBwdISA_SB_SD_Li256ELb0ELb0ELi4EEENS1_19SingleTileSchedulerILb0ELb0ELb0ELi64EEEEEEEEEvNT_6ParamsE --------------------------
	.section	.text._ZN7cutlass13device_kernelIN5flash19enable_sm80_to_sm89INS1_16FlashAttnBwdSm80INS1_25CollectiveMainloopBwdSm80ILi1ELi1EN4cute5tupleIJNS5_1CILi64EEES8_NS7_ILi256EEEEEENS_6half_tEfNS_4arch4Sm80ELb0ELb1ELb1ELb0ELb0ELb0ELb0ELb0ELi2ELi4ELi2ELi2ELb0EEENS1_21CollectiveEpilogueBwdISA_SB_SD_Li256ELb0ELb0ELi4EEENS1_19SingleTileSchedulerILb0ELb0ELb0ELi64EEEEEEEEEvNT_6ParamsE,"ax",@progbits
	.sectioninfo	@"SHI_REGISTERS=255"
	.align	128
.text._ZN7cutlass13device_kernelIN5flash19enable_sm80_to_sm89INS1_16FlashAttnBwdSm80INS1_25CollectiveMainloopBwdSm80ILi1ELi1EN4cute5tupleIJNS5_1CILi64EEES8_NS7_ILi256EEEEEENS_6half_tEfNS_4arch4Sm80ELb0ELb1ELb1ELb0ELb0ELb0ELb0ELb0ELi2ELi4ELi2ELi2ELb0EEENS1_21CollectiveEpilogueBwdISA_SB_SD_Li256ELb0ELb0ELi4EEENS1_19SingleTileSchedulerILb0ELb0ELb0ELi64EEEEEEEEEvNT_6ParamsE:
        .type           _ZN7cutlass13device_kernelIN5flash19enable_sm80_to_sm89INS1_16FlashAttnBwdSm80INS1_25CollectiveMainloopBwdSm80ILi1ELi1EN4cute5tupleIJNS5_1CILi64EEES8_NS7_ILi256EEEEEENS_6half_tEfNS_4arch4Sm80ELb0ELb1ELb1ELb0ELb0ELb0ELb0ELb0ELi2ELi4ELi2ELi2ELb0EEENS1_21CollectiveEpilogueBwdISA_SB_SD_Li256ELb0ELb0ELi4EEENS1_19SingleTileSchedulerILb0ELb0ELb0ELi64EEEEEEEEEvNT_6ParamsE,@function
        .size           _ZN7cutlass13device_kernelIN5flash19enable_sm80_to_sm89INS1_16FlashAttnBwdSm80INS1_25CollectiveMainloopBwdSm80ILi1ELi1EN4cute5tupleIJNS5_1CILi64EEES8_NS7_ILi256EEEEEENS_6half_tEfNS_4arch4Sm80ELb0ELb1ELb1ELb0ELb0ELb0ELb0ELb0ELi2ELi4ELi2ELi2ELb0EEENS1_21CollectiveEpilogueBwdISA_SB_SD_Li256ELb0ELb0ELi4EEENS1_19SingleTileSchedulerILb0ELb0ELb0ELi64EEEEEEEEEvNT_6ParamsE,(.L_x_1165 - _ZN7cutlass13device_kernelIN5flash19enable_sm80_to_sm89INS1_16FlashAttnBwdSm80INS1_25CollectiveMainloopBwdSm80ILi1ELi1EN4cute5tupleIJNS5_1CILi64EEES8_NS7_ILi256EEEEEENS_6half_tEfNS_4arch4Sm80ELb0ELb1ELb1ELb0ELb0ELb0ELb0ELb0ELi2ELi4ELi2ELi2ELb0EEENS1_21CollectiveEpilogueBwdISA_SB_SD_Li256ELb0ELb0ELi4EEENS1_19SingleTileSchedulerILb0ELb0ELb0ELi64EEEEEEEEEvNT_6ParamsE)
        .other          _ZN7cutlass13device_kernelIN5flash19enable_sm80_to_sm89INS1_16FlashAttnBwdSm80INS1_25CollectiveMainloopBwdSm80ILi1ELi1EN4cute5tupleIJNS5_1CILi64EEES8_NS7_ILi256EEEEEENS_6half_tEfNS_4arch4Sm80ELb0ELb1ELb1ELb0ELb0ELb0ELb0ELb0ELi2ELi4ELi2ELi2ELb0EEENS1_21CollectiveEpilogueBwdISA_SB_SD_Li256ELb0ELb0ELi4EEENS1_19SingleTileSchedulerILb0ELb0ELb0ELi64EEEEEEEEEvNT_6ParamsE,@"STO_CUDA_ENTRY STV_DEFAULT"
_ZN7cutlass13device_kernelIN5flash19enable_sm80_to_sm89INS1_16FlashAttnBwdSm80INS1_25CollectiveMainloopBwdSm80ILi1ELi1EN4cute5tupleIJNS5_1CILi64EEES8_NS7_ILi256EEEEEENS_6half_tEfNS_4arch4Sm80ELb0ELb1ELb1ELb0ELb0ELb0ELb0ELb0ELi2ELi4ELi2ELi2ELb0EEENS1_21CollectiveEpilogueBwdISA_SB_SD_Li256ELb0ELb0ELi4EEENS1_19SingleTileSchedulerILb0ELb0ELb0ELi64EEEEEEEEEvNT_6ParamsE:
[----:B------:R-:W-:-:S03]  /*0000*/  MOV R1, c[0x0][0x28] ;  /* 0x00000a0000017a02 */ /* 0x000fc60000000f00 */
[----:B------:R-:W1:Y:S01]  /*0010*/  S2UR UR12, SR_CTAID.Z ;  /* 0x00000000000c79c3 */ /* 0x000e620000002700 */
[----:B------:R-:W-:Y:S02]  /*0020*/  IADD3 R1, R1, -0x38, RZ ;  /* 0xffffffc801017810 */ /* 0x000fe40007ffe0ff */
[----:B-1----:R-:W-:-:S13]  /*0030*/  ISETP.LE.AND P0, PT, RZ, UR12, PT ;  /* 0x0000000cff007c0c */ /* 0x002fda000bf03270 */
[----:B------:R-:W-:Y:S05]  /*0040*/  @!P0 EXIT ;  /* 0x000000000000894d */ /* 0x000fea0003800000 */
[----:B------:R-:W1:Y:S01]  /*0050*/  S2UR UR11, SR_CTAID.X ;  /* 0x00000000000b79c3 */ /* 0x000e620000002500 */
[----:B------:R-:W2:Y:S01]  /*0060*/  S2R R248, SR_TID.X ;  /* 0x0000000000f87919 */ /* 0x000ea20000002100 */
[----:B------:R-:W-:Y:S02]  /*0070*/  ULDC UR5, c[0x0][0x168] ;  /* 0x00005a0000057ab9 */ /* 0x000fe40000000800 */
[----:B------:R-:W-:Y:S01]  /*0080*/  UIADD3 UR5, UR5, 0x3f, URZ ;  /* 0x0000003f05057890 */ /* 0x000fe2000fffe03f */
[----:B------:R-:W3:Y:S03]  /*0090*/  S2R R84, SR_CTAID.Y ;  /* 0x0000000000547919 */ /* 0x000ee60000002600 */
[----:B------:R-:W-:-:S04]  /*00a0*/  USHF.R.S32.HI UR4, URZ, 0x1f, UR5 ;  /* 0x0000001f3f047899 */ /* 0x000fc80008011405 */
[----:B------:R-:W-:-:S04]  /*00b0*/  ULEA.HI UR4, UR4, UR5, URZ, 0x6 ;  /* 0x0000000504047291 */ /* 0x000fc8000f8f303f */
[----:B------:R-:W-:Y:S01]  /*00c0*/  USHF.R.S32.HI UR16, URZ, 0x6, UR4 ;  /* 0x000000063f107899 */ /* 0x000fe20008011404 */
[----:B-1----:R-:W-:-:S13]  /*00d0*/  ISETP.LE.AND P0, PT, RZ, UR11, PT ;  /* 0x0000000bff007c0c */ /* 0x002fda000bf03270 */
[----:B------:R-:W-:Y:S05]  /*00e0*/  @!P0 BRA `(.L_x_695) ;  /* 0x000000c000008947 */ /* 0x000fea0003800000 */
[----:B--23--:R-:W-:Y:S02]  /*00f0*/  ULDC UR4, c[0x0][0x168] ;  /* 0x00005a0000047ab9 */ /* 0x00cfe40000000800 */
        /* <DEDUP_REMOVED lines=11> */
.L_x_695:
[----:B--23--:R-:W-:Y:S01]  /*01b0*/  USHF.L.U32 UR15, UR11, 0x6, URZ ;  /* 0x000000060b0f7899 */ /* 0x00cfe2000800063f */
        /* <DEDUP_REMOVED lines=13> */
[----:B------:R-:W-:Y:S01]  /*0290*/  ULDC.64 UR22, c[0x0][0x118] ;  /* 0x0000460000167ab9 */ /* 0x000fe20000000a00 */
[----:B------:R-:W-:Y:S01]  /*02a0*/  CS2R R12, SRZ ;  /* 0x00000000000c7805 */ /* 0x000fe2000001ff00 */
[----:B------:R-:W-:Y:S01]  /*02b0*/  USHF.R.S32.HI UR4, URZ, 0x1f, UR5 ;  /* 0x0000001f3f047899 */ /* 0x000fe20008011405 */
[----:B------:R-:W-:Y:S01]  /*02c0*/  MOV R136, RZ ;  /* 0x000000ff00887202 */ /* 0x000fe20000000f00 */
[----:B------:R-:W-:Y:S01]  /*02d0*/  IMAD.MOV.U32 R134, RZ, RZ, RZ ;  /* 0x000000ffff867224 */ /* 0x000fe200078e00ff */
[----:B------:R-:W-:Y:S01]  /*02e0*/  CS2R R14, SRZ ;  /* 0x00000000000e7805 */ /* 0x000fe2000001ff00 */
[----:B------:R-:W-:Y:S01]  /*02f0*/  ULEA.HI UR4, UR4, UR5, URZ, 0x6 ;  /* 0x0000000504047291 */ /* 0x000fe2000f8f303f */
[----:B------:R-:W-:Y:S01]  /*0300*/  MOV R132, RZ ;  /* 0x000000ff00847202 */ /* 0x000fe20000000f00 */
[----:B------:R-:W-:Y:S01]  /*0310*/  IMAD.MOV.U32 R126, RZ, RZ, RZ ;  /* 0x000000ffff7e7224 */ /* 0x000fe200078e00ff */
[----:B------:R-:W-:Y:S01]  /*0320*/  CS2R R16, SRZ ;  /* 0x0000000000107805 */ /* 0x000fe2000001ff00 */
[----:B------:R-:W-:Y:S01]  /*0330*/  USHF.R.S32.HI UR14, URZ, 0x6, UR4 ;  /* 0x000000063f0e7899 */ /* 0x000fe20008011404 */
[----:B------:R-:W-:Y:S01]  /*0340*/  MOV R124, RZ ;  /* 0x000000ff007c7202 */ /* 0x000fe20000000f00 */
[----:B------:R-:W-:Y:S01]  /*0350*/  IMAD.MOV.U32 R130, RZ, RZ, RZ ;  /* 0x000000ffff827224 */ /* 0x000fe200078e00ff */
[----:B------:R-:W-:Y:S01]  /*0360*/  CS2R R18, SRZ ;  /* 0x0000000000127805 */ /* 0x000fe2000001ff00 */
[----:B------:R-:W-:Y:S01]  /*0370*/  UISETP.LT.AND UP0, UPT, URZ, UR14, UPT ;  /* 0x0000000e3f00728c */ /* 0x000fe2000bf01270 */
[----:B------:R-:W-:Y:S01]  /*0380*/  MOV R128, RZ ;  /* 0x000000ff00807202 */ /* 0x000fe20000000f00 */
[----:B------:R-:W-:Y:S01]  /*0390*/  IMAD.MOV.U32 R122, RZ, RZ, RZ ;  /* 0x000000ffff7a7224 */ /* 0x000fe200078e00ff */
        /* <DEDUP_REMOVED lines=58> */
[----:B------:R-:W-:Y:S01]  /*0740*/  USHF.R.S32.HI UR10, URZ, 0x1f, UR12 ;  /* 0x0000001f3f0a7899 */ /* 0x000fe2000801140c */
[--C-:B------:R-:W-:Y:S01]  /*0750*/  IMAD.MOV.U32 R10, RZ, RZ, R84.reuse ;  /* 0x000000ffff0a7224 */ /* 0x100fe200078e0054 */
[----:B------:R-:W-:Y:S01]  /*0760*/  ULDC.64 UR4, c[0x0][0x278] ;  /* 0x00009e0000047ab9 */ /* 0x000fe20000000a00 */
[----:B------:R-:W-:Y:S01]  /*0770*/  ISETP.NE.AND P0, PT, R0, 0x1, PT ;  /* 0x000000010000780c */ /* 0x000fe20003f05270 */
[----:B------:R-:W-:Y:S01]  /*0780*/  UIMAD UR8, UR10, UR4, URZ ;  /* 0x000000040a0872a4 */ /* 0x000fe2000f8e023f */
[----:B------:R-:W-:Y:S01]  /*0790*/  LEA.HI R11, R18, R248, RZ, 0x3 ;  /* 0x000000f8120b7211 */ /* 0x000fe200078f18ff */
[----:B------:R-:W-:Y:S01]  /*07a0*/  UIMAD.WIDE.U32 UR20, UR12, UR4, URZ ;  /* 0x000000040c1472a5 */ /* 0x000fe2000f8e003f */
[----:B------:R-:W1:Y:S01]  /*07b0*/  S2R R31, SR_CTAID.Z ;  /* 0x00000000001f7919 */ /* 0x000e620000002700 */
[----:B------:R-:W-:Y:S01]  /*07c0*/  UIMAD UR8, UR12, UR5, UR8 ;  /* 0x000000050c0872a4 */ /* 0x000fe2000f8e0208 */
[----:B------:R-:W-:Y:S01]  /*07d0*/  IMAD.SHL.U32 R8, R248, 0x4, RZ ;  /* 0x00000004f8087824 */ /* 0x000fe200078e00ff */
[----:B------:R-:W-:Y:S01]  /*07e0*/  SHF.R.S32.HI R30, RZ, 0x1f, R84 ;  /* 0x0000001fff1e7819 */ /* 0x000fe20000011454 */
[----:B------:R-:W-:Y:S01]  /*07f0*/  ULDC.64 UR4, c[0x0][0x290] ;  /* 0x0000a40000047ab9 */ /* 0x000fe20000000a00 */
[----:B------:R-:W-:Y:S01]  /*0800*/  SHF.R.S32.HI R250, RZ, 0x3, R11 ;  /* 0x00000003fffa7819 */ /* 0x000fe2000001140b */
[----:B------:R-:W-:Y:S01]  /*0810*/  UIMAD UR9, UR10, UR4, URZ ;  /* 0x000000040a0972a4 */ /* 0x000fe2000f8e023f */
[----:B------:R-:W-:Y:S01]  /*0820*/  SHF.R.S32.HI R9, RZ, 0x1f, R8 ;  /* 0x0000001fff097819 */ /* 0x000fe20000011408 */
[----:B------:R-:W-:Y:S01]  /*0830*/  UIMAD.WIDE.U32 UR18, UR12, UR4, URZ ;  /* 0x000000040c1272a5 */ /* 0x000fe2000f8e003f */
[----:B------:R-:W-:Y:S01]  /*0840*/  @P0 IMAD.HI.U32 R0, R84, c[0x0][0x24c], RZ ;  /* 0x0000930054000a27 */ /* 0x000fe200078e00ff */
[----:B------:R-:W-:Y:S01]  /*0850*/  UIMAD UR9, UR12, UR5, UR9 ;  /* 0x000000050c0972a4 */ /* 0x000fe2000f8e0209 */
[----:B------:R-:W-:Y:S01]  /*0860*/  SHF.R.S32.HI R251, RZ, 0x1f, R250 ;  /* 0x0000001ffffb7819 */ /* 0x000fe200000114fa */
[----:B------:R-:W-:Y:S01]  /*0870*/  USHF.L.U32 UR6, UR14, 0x6, URZ ;  /* 0x000000060e067899 */ /* 0x000fe2000800063f */
[C---:B------:R-:W-:Y:S01]  /*0880*/  IMAD R12, R30.reuse, c[0x0][0x270], RZ ;  /* 0x00009c001e0c7a24 */ /* 0x040fe200078e02ff */
[----:B------:R-:W-:Y:S01]  /*0890*/  @P0 SHF.R.U32.HI R10, RZ, c[0x0][0x250], R0 ;  /* 0x00009400ff0a0a19 */ /* 0x000fe20000011600 */
[----:B------:R-:W-:Y:S01]  /*08a0*/  ULDC.64 UR4, c[0x0][0x1e8] ;  /* 0x00007a0000047ab9 */ /* 0x000fe20000000a00 */
[----:B------:R-:W-:Y:S01]  /*08b0*/  LOP3.LUT R0, R11, 0xfffffff8, RZ, 0xc0, !PT ;  /* 0xfffffff80b007812 */ /* 0x000fe200078ec0ff */
[----:B------:R-:W-:Y:S01]  /*08c0*/  UIMAD UR4, UR10, UR4, URZ ;  /* 0x000000040a0472a4 */ /* 0x000fe2000f8e023f */
[----:B------:R-:W-:Y:S01]  /*08d0*/  SHF.R.S32.HI R15, RZ, 0x1f, R10 ;  /* 0x0000001fff0f7819 */ /* 0x000fe2000001140a */
[----:B------:R-:W-:Y:S01]  /*08e0*/  IMAD R14, R30, c[0x0][0x288], RZ ;  /* 0x0000a2001e0e7a24 */ /* 0x000fe200078e02ff */
[C---:B------:R-:W-:Y:S01]  /*08f0*/  ISETP.GT.AND P0, PT, R248.reuse, 0xf, PT ;  /* 0x0000000ff800780c */ /* 0x040fe20003f04270 */
[----:B------:R-:W-:Y:S01]  /*0900*/  IMAD.IADD R29, R248, 0x1, -R0 ;  /* 0x00000001f81d7824 */ /* 0x000fe200078e0a00 */
[----:B------:R-:W-:Y:S01]  /*0910*/  UIMAD UR5, UR12, UR5, UR4 ;  /* 0x000000050c0572a4 */ /* 0x000fe2000f8e0204 */
[----:B------:R-:W-:Y:S01]  /*0920*/  IMAD R0, R15, c[0x0][0x1e0], RZ ;  /* 0x000078000f007a24 */ /* 0x000fe200078e02ff */
[----:B------:R-:W-:Y:S01]  /*0930*/  USHF.R.S32.HI UR4, URZ, 0x1f, UR6 ;  /* 0x0000001f3f047899 */ /* 0x000fe20008011406 */
[----:B------:R-:W-:Y:S01]  /*0940*/  IMAD.SHL.U32 R4, R29, 0x8, RZ ;  /* 0x000000081d047824 */ /* 0x000fe200078e00ff */
[----:B------:R2:W-:Y:S01]  /*0950*/  STL.64 [R1], R8 ;  /* 0x0000000801007387 */ /* 0x0005e20000100a00 */
[----:B------:R-:W-:Y:S01]  /*0960*/  IMAD.WIDE.U32 R6, R84, c[0x0][0x270], R8 ;  /* 0x00009c0054067a25 */ /* 0x000fe200078e0008 */
[----:B------:R-:W-:Y:S01]  /*0970*/  UIADD3 UR8, UR21, UR8, URZ ;  /* 0x0000000815087290 */ /* 0x000fe2000fffe03f */
[----:B------:R-:W-:Y:S01]  /*0980*/  SHF.R.S32.HI R249, RZ, 0x1f, R248 ;  /* 0x0000001ffff97819 */ /* 0x000fe200000114f8 */
[----:B------:R-:W-:Y:S01]  /*0990*/  UIADD3 UR9, UR19, UR9, URZ ;  /* 0x0000000913097290 */ /* 0x000fe2000fffe03f */
[----:B------:R-:W-:Y:S01]  /*09a0*/  SHF.R.S32.HI R5, RZ, 0x1f, R4 ;  /* 0x0000001fff057819 */ /* 0x000fe20000011404 */
[----:B------:R-:W-:Y:S01]  /*09b0*/  IMAD R0, R10, c[0x0][0x1e4], R0 ;  /* 0x000079000a007a24 */ /* 0x000fe200078e0200 */
[----:B------:R-:W-:Y:S01]  /*09c0*/  ULDC UR13, c[0x0][0x198] ;  /* 0x00006600000d7ab9 */ /* 0x000fe20000000800 */
[----:B------:R-:W-:Y:S01]  /*09d0*/  IMAD R12, R84, c[0x0][0x274], R12 ;  /* 0x00009d00540c7a24 */ /* 0x000fe200078e020c */
[----:B------:R-:W-:Y:S01]  /*09e0*/  UIADD3 UR13, -UR15, UR13, URZ ;  /* 0x0000000d0f0d7290 */ /* 0x000fe2000fffe13f */
[----:B------:R-:W-:Y:S01]  /*09f0*/  IMAD.WIDE.U32 R2, R10, c[0x0][0x1e0], R4 ;  /* 0x000078000a027a25 */ /* 0x000fe200078e0004 */
[C---:B------:R-:W-:Y:S01]  /*0a00*/  ISETP.GE.AND P5, PT, R4.reuse, c[0x0][0x1cc], PT ;  /* 0x0000730004007a0c */ /* 0x040fe20003fa6270 */
[----:B------:R-:W-:Y:S01]  /*0a10*/  USHF.R.S32.HI UR17, URZ, 0x1f, UR14 ;  /* 0x0000001f3f117899 */ /* 0x000fe2000801140e */
[----:B------:R-:W-:Y:S01]  /*0a20*/  IADD3 R20, R4, 0x40, RZ ;  /* 0x0000004004147810 */ /* 0x000fe20007ffe0ff */
[----:B------:R-:W-:Y:S01]  /*0a30*/  IMAD R14, R84, c[0x0][0x28c], R14 ;  /* 0x0000a300540e7a24 */ /* 0x000fe200078e020e */
[C---:B------:R-:W-:Y:S01]  /*0a40*/  IADD3 R21, R4.reuse, 0x80, RZ ;  /* 0x0000008004157810 */ /* 0x040fe20007ffe0ff */
[----:B------:R-:W-:Y:S01]  /*0a50*/  IMAD.U32 R13, RZ, RZ, UR6 ;  /* 0x00000006ff0d7e24 */ /* 0x000fe2000f8e00ff */
[----:B------:R-:W-:Y:S01]  /*0a60*/  IADD3 R24, R4, 0xc0, RZ ;  /* 0x000000c004187810 */ /* 0x000fe20007ffe0ff */
[----:B------:R-:W-:Y:S01]  /*0a70*/  IMAD.IADD R3, R3, 0x1, R0 ;  /* 0x0000000103037824 */ /* 0x000fe200078e0200 */
[----:B------:R-:W-:Y:S01]  /*0a80*/  CS2R R146, SRZ ;  /* 0x0000000000927805 */ /* 0x000fe2000001ff00 */
[----:B------:R-:W-:Y:S01]  /*0a90*/  IMAD.IADD R12, R7, 0x1, R12 ;  /* 0x00000001070c7824 */ /* 0x000fe200078e020c */
[----:B------:R-:W-:Y:S01]  /*0aa0*/  @!P0 IADD3 R25, P4, P3, R13, UR20, R6 ;  /* 0x000000140d198c10 */ /* 0x000fe2000fb9e006 */
[----:B------:R-:W-:Y:S01]  /*0ab0*/  IMAD.U32 R0, RZ, RZ, UR4 ;  /* 0x00000004ff007e24 */ /* 0x000fe2000f8e00ff */
[----:B------:R-:W-:Y:S01]  /*0ac0*/  CS2R R144, SRZ ;  /* 0x0000000000907805 */ /* 0x000fe2000001ff00 */
[----:B------:R-:W-:Y:S01]  /*0ad0*/  IMAD.U32 R16, RZ, RZ, UR11 ;  /* 0x0000000bff107e24 */ /* 0x000fe2000f8e00ff */
[----:B------:R-:W-:Y:S01]  /*0ae0*/  CS2R R142, SRZ ;  /* 0x00000000008e7805 */ /* 0x000fe2000001ff00 */
[----:B------:R-:W-:Y:S01]  /*0af0*/  IMAD R7, R251, c[0x0][0x178], RZ ;  /* 0x00005e00fb077a24 */ /* 0x000fe200078e02ff */
[----:B------:R-:W-:Y:S01]  /*0b00*/  @!P0 IADD3.X R28, R0, UR8, R12, P4, P3 ;  /* 0x00000008001c8c10 */ /* 0x000fe2000a7e640c */
[----:B--2---:R-:W-:Y:S01]  /*0b10*/  IMAD.WIDE.U32 R8, R84, c[0x0][0x288], R8 ;  /* 0x0000a20054087a25 */ /* 0x004fe200078e0008 */
[----:B------:R-:W-:Y:S01]  /*0b20*/  ISETP.GE.AND P4, PT, R20, c[0x0][0x1cc], PT ;  /* 0x0000730014007a0c */ /* 0x000fe20003f86270 */
[----:B------:R-:W-:Y:S01]  /*0b30*/  CS2R R140, SRZ ;  /* 0x00000000008c7805 */ /* 0x000fe2000001ff00 */
[----:B------:R-:W-:Y:S01]  /*0b40*/  CS2R R138, SRZ ;  /* 0x00000000008a7805 */ /* 0x000fe2000001ff00 */
[----:B------:R-:W-:Y:S01]  /*0b50*/  IMAD.IADD R14, R9, 0x1, R14 ;  /* 0x00000001090e7824 */ /* 0x000fe200078e020e */
[----:B------:R-:W-:Y:S01]  /*0b60*/  IADD3 R27, P2, P1, R13, UR18, R8 ;  /* 0x000000120d1b7c10 */ /* 0x000fe2000f95e008 */
[----:B-1----:R-:W-:Y:S01]  /*0b70*/  IMAD.WIDE.U32 R2, R31, c[0x0][0x1e8], R2 ;  /* 0x00007a001f027a25 */ /* 0x002fe200078e0002 */
[----:B------:R-:W-:Y:S01]  /*0b80*/  CS2R R136, SRZ ;  /* 0x0000000000887805 */ /* 0x000fe2000001ff00 */
[----:B------:R-:W-:Y:S01]  /*0b90*/  CS2R R134, SRZ ;  /* 0x0000000000867805 */ /* 0x000fe2000001ff00 */
[----:B------:R-:W-:Y:S01]  /*0ba0*/  IADD3.X R32, R0, UR9, R14, P2, P1 ;  /* 0x0000000900207c10 */ /* 0x000fe200097e240e */
[----:B------:R-:W-:Y:S01]  /*0bb0*/  IMAD.SHL.U32 R0, R250, 0x40, RZ ;  /* 0x00000040fa007824 */ /* 0x000fe200078e00ff */
[----:B------:R-:W-:Y:S01]  /*0bc0*/  IADD3 R3, R3, UR5, RZ ;  /* 0x0000000503037c10 */ /* 0x000fe2000fffe0ff */
[----:B------:R-:W-:Y:S01]  /*0bd0*/  IMAD.WIDE R16, R16, 0x40, R250 ;  /* 0x0000004010107825 */ /* 0x000fe200078e02fa */
[----:B------:R-:W-:Y:S01]  /*0be0*/  ISETP.GE.AND P2, PT, R21, c[0x0][0x1cc], PT ;  /* 0x0000730015007a0c */ /* 0x000fe20003f46270 */
[----:B------:R-:W-:Y:S01]  /*0bf0*/  ULDC.64 UR4, c[0x0][0x1b8] ;  /* 0x00006e0000047ab9 */ /* 0x000fe20000000a00 */
[----:B------:R-:W-:Y:S01]  /*0c00*/  LOP3.LUT R0, R0, 0x1c0, RZ, 0xc0, !PT ;  /* 0x000001c000007812 */ /* 0x000fe200078ec0ff */
[----:B------:R-:W-:Y:S01]  /*0c10*/  IMAD R13, R250, c[0x0][0x17c], R7 ;  /* 0x00005f00fa0d7a24 */ /* 0x000fe200078e0207 */
[----:B------:R-:W-:Y:S01]  /*0c20*/  UIMAD UR4, UR10, UR4, URZ ;  /* 0x000000040a0472a4 */ /* 0x000fe2000f8e023f */
[----:B------:R-:W-:Y:S01]  /*0c30*/  IMAD R6, R15, c[0x0][0x1b0], RZ ;  /* 0x00006c000f067a24 */ /* 0x000fe200078e02ff */
[----:B------:R-:W-:Y:S01]  /*0c40*/  LOP3.LUT R14, R0, 0x38, R4, 0xf8, !PT ;  /* 0x00000038000e7812 */ /* 0x000fe200078ef804 */
[----:B------:R-:W-:Y:S01]  /*0c50*/  IMAD R7, R17, c[0x0][0x1d8], RZ ;  /* 0x0000760011077a24 */ /* 0x000fe200078e02ff */
[----:B------:R-:W-:Y:S01]  /*0c60*/  SHF.R.U32.HI R0, RZ, 0x3, R0 ;  /* 0x00000003ff007819 */ /* 0x000fe20000011600 */
[----:B------:R-:W-:Y:S01]  /*0c70*/  IMAD R12, R10, c[0x0][0x1b4], R6 ;  /* 0x00006d000a0c7a24 */ /* 0x000fe200078e0206 */
[----:B------:R-:W-:Y:S01]  /*0c80*/  UIMAD UR4, UR12, UR5, UR4 ;  /* 0x000000050c0472a4 */ /* 0x000fe2000f8e0204 */
[----:B------:R-:W-:Y:S01]  /*0c90*/  IMAD R15, R16, c[0x0][0x1dc], R7 ;  /* 0x00007700100f7a24 */ /* 0x000fe200078e0207 */
[----:B------:R-:W-:Y:S01]  /*0ca0*/  LOP3.LUT R14, R14, R0, RZ, 0x3c, !PT ;  /* 0x000000000e0e7212 */ /* 0x000fe200078e3cff */
        /* <DEDUP_REMOVED lines=8> */
[----:B------:R-:W-:Y:S01]  /*0d30*/  IMAD.IADD R0, R11, 0x1, R15 ;  /* 0x000000010b007824 */ /* 0x000fe200078e020f */
[C---:B------:R-:W-:Y:S01]  /*0d40*/  LEA R2, P1, R10.reuse, c[0x0][0x1c0], 0x1 ;  /* 0x000070000a027a11 */ /* 0x040fe200078208ff */
[----:B------:R-:W-:Y:S01]  /*0d50*/  IMAD.IADD R7, R7, 0x1, R12 ;  /* 0x0000000107077824 */ /* 0x000fe200078e020c */
[----:B------:R-:W-:Y:S01]  /*0d60*/  CS2R R120, SRZ ;  /* 0x0000000000787805 */ /* 0x000fe2000001ff00 */
[----:B------:R-:W-:Y:S01]  /*0d70*/  IMAD.MOV.U32 R19, RZ, RZ, c[0x0][0x1d8] ;  /* 0x00007600ff137624 */ /* 0x000fe200078e00ff */
[----:B------:R-:W-:Y:S01]  /*0d80*/  LEA.HI.X R3, R10, c[0x0][0x1c4], R0, 0x1, P1 ;  /* 0x000071000a037a11 */ /* 0x000fe200008f0c00 */
[----:B------:R-:W-:Y:S01]  /*0d90*/  IMAD.WIDE.U32 R8, R250, c[0x0][0x178], R4 ;  /* 0x00005e00fa087a25 */ /* 0x000fe200078e0004 */
[-C--:B------:R-:W-:Y:S01]  /*0da0*/  LEA.HI R10, R18, R248.reuse, RZ, 0x6 ;  /* 0x000000f8120a7211 */ /* 0x080fe200078f30ff */
[----:B------:R-:W-:Y:S01]  /*0db0*/  CS2R R118, SRZ ;  /* 0x0000000000767805 */ /* 0x000fe2000001ff00 */
[----:B------:R-:W-:Y:S01]  /*0dc0*/  IADD3 R0, -R250, UR13, RZ ;  /* 0x0000000dfa007c10 */ /* 0x000fe2000fffe1ff */
[----:B------:R-:W-:Y:S01]  /*0dd0*/  IMAD.MOV.U32 R22, RZ, RZ, c[0x0][0x1dc] ;  /* 0x00007700ff167624 */ /* 0x000fe200078e00ff */
[----:B------:R-:W-:Y:S01]  /*0de0*/  SHF.R.S32.HI R26, RZ, 0x6, R10 ;  /* 0x00000006ff1a7819 */ /* 0x000fe2000001140a */
[----:B------:R-:W-:Y:S01]  /*0df0*/  IMAD.IADD R9, R9, 0x1, R13 ;  /* 0x0000000109097824 */ /* 0x000fe200078e020d */
[C---:B------:R-:W-:Y:S01]  /*0e00*/  ISETP.LT.OR P1, PT, R0.reuse, 0x1, P5 ;  /* 0x000000010000780c */ /* 0x040fe20002f21670 */
[----:B------:R-:W-:Y:S01]  /*0e10*/  IMAD R15, R17, c[0x0][0x1a8], RZ ;  /* 0x00006a00110f7a24 */ /* 0x000fe200078e02ff */
[----:B------:R-:W-:Y:S01]  /*0e20*/  ISETP.LT.OR P6, PT, R0, 0x1, P4 ;  /* 0x000000010000780c */ /* 0x000fe200027c1670 */
[----:B------:R-:W-:Y:S01]  /*0e30*/  IMAD R10, R26, 0x200, R14 ;  /* 0x000002001a0a7824 */ /* 0x000fe200078e020e */
[----:B------:R-:W-:Y:S01]  /*0e40*/  ISETP.LT.OR P3, PT, R0, 0x1, P2 ;  /* 0x000000010000780c */ /* 0x000fe20001761670 */
[----:B------:R-:W-:Y:S01]  /*0e50*/  IMAD.WIDE.U32 R12, R84, c[0x0][0x180], R8 ;  /* 0x00006000540c7a25 */ /* 0x000fe200078e0008 */
[C---:B------:R-:W-:Y:S01]  /*0e60*/  ISETP.LT.OR P5, PT, R0.reuse, 0x21, P5 ;  /* 0x000000210000780c */ /* 0x040fe20002fa1670 */
[----:B------:R-:W-:Y:S01]  /*0e70*/  CS2R R116, SRZ ;  /* 0x0000000000747805 */ /* 0x000fe2000001ff00 */
[----:B------:R-:W-:Y:S01]  /*0e80*/  ISETP.LT.OR P4, PT, R0, 0x21, P4 ;  /* 0x000000210000780c */ /* 0x000fe20002781670 */
[----:B------:R-:W-:Y:S01]  /*0e90*/  IMAD.SHL.U32 R240, R10, 0x2, RZ ;  /* 0x000000020af07824 */ /* 0x000fe200078e00ff */
[----:B------:R-:W-:Y:S01]  /*0ea0*/  ISETP.LT.OR P2, PT, R0, 0x21, P2 ;  /* 0x000000210000780c */ /* 0x000fe20001741670 */
[----:B------:R-:W-:Y:S01]  /*0eb0*/  IMAD.WIDE.U32 R10, R31, c[0x0][0x1b8], R6 ;  /* 0x00006e001f0a7a25 */ /* 0x000fe200078e0006 */
[----:B------:R-:W-:Y:S01]  /*0ec0*/  LEA.HI R17, R18, R248, RZ, 0x2 ;  /* 0x000000f812117211 */ /* 0x000fe200078f10ff */
[----:B------:R-:W-:Y:S01]  /*0ed0*/  CS2R R114, SRZ ;  /* 0x0000000000727805 */ /* 0x000fe2000001ff00 */
[----:B------:R-:W-:Y:S01]  /*0ee0*/  @!PT LDS RZ, [RZ] ;  /* 0x00000000fffff984 */ /* 0x000fe20000000800 */
[----:B------:R-:W-:Y:S01]  /*0ef0*/  @!PT LDS RZ, [RZ] ;  /* 0x00000000fffff984 */ /* 0x000fe20000000800 */
[----:B------:R-:W-:Y:S01]  /*0f00*/  @!PT LDS RZ, [RZ] ;  /* 0x00000000fffff984 */ /* 0x000fe20000000800 */
[----:B------:R1:W-:Y:S01]  /*0f10*/  LDGSTS.E.BYPASS.LTC128B.128 [R240+0x8080], [R2.64], !P1 ;  /* 0x0808000002f07fae */ /* 0x0003e2000c901d56 */
[----:B------:R-:W-:Y:S01]  /*0f20*/  ISETP.GE.AND P1, PT, R24, c[0x0][0x1cc], PT ;  /* 0x0000730018007a0c */ /* 0x000fe20003f26270 */
[----:B------:R-:W-:Y:S01]  /*0f30*/  IMAD.MOV.U32 R8, RZ, RZ, R10 ;  /* 0x000000ffff087224 */ /* 0x000fe200078e000a */
[----:B------:R-:W-:Y:S01]  /*0f40*/  IADD3 R9, R11, UR4, RZ ;  /* 0x000000040b097c10 */ /* 0x000fe2000fffe0ff */
[----:B------:R1:W-:Y:S01]  /*0f50*/  LDGSTS.E.BYPASS.LTC128B.128 [R240+0xa080], [R2.64+0x80], !P6 ;  /* 0x0a08008002f07fae */ /* 0x0003e2000f101d56 */
[C---:B------:R-:W-:Y:S01]  /*0f60*/  ISETP.LT.OR P6, PT, R0.reuse, 0x1, P1 ;  /* 0x000000010000780c */ /* 0x040fe20000fc1670 */
[----:B------:R-:W-:Y:S01]  /*0f70*/  IMAD.MOV.U32 R10, RZ, RZ, R12 ;  /* 0x000000ffff0a7224 */ /* 0x000fe200078e000c */
[----:B------:R-:W-:Y:S01]  /*0f80*/  ISETP.LT.OR P1, PT, R0, 0x21, P1 ;  /* 0x000000210000780c */ /* 0x000fe20000f21670 */
[----:B------:R1:W-:Y:S01]  /*0f90*/  LDGSTS.E.BYPASS.LTC128B.128 [R240+0xc080], [R2.64+0x100], !P3 ;  /* 0x0c08010002f07fae */ /* 0x0003e2000d901d56 */
[C---:B------:R-:W-:Y:S01]  /*0fa0*/  LEA R6, P3, R19.reuse, R2, 0x6 ;  /* 0x0000000213067211 */ /* 0x040fe200078630ff */
[C---:B------:R-:W-:Y:S01]  /*0fb0*/  IMAD R12, R16.reuse, c[0x0][0x1ac], R15 ;  /* 0x00006b00100c7a24 */ /* 0x040fe200078e020f */
[----:B------:R-:W-:Y:S01]  /*0fc0*/  ULDC.64 UR4, c[0x0][0x178] ;  /* 0x00005e0000047ab9 */ /* 0x000fe20000000a00 */
[----:B------:R-:W-:Y:S01]  /*0fd0*/  IMAD.WIDE.U32 R8, R16, c[0x0][0x1a8], R8 ;  /* 0x00006a0010087a25 */ /* 0x000fe200078e0008 */
[----:B------:R-:W-:Y:S01]  /*0fe0*/  LEA.HI.X R7, R19, R3, R22, 0x6, P3 ;  /* 0x0000000313077211 */ /* 0x000fe200018f3416 */
[----:B------:R-:W-:Y:S01]  /*0ff0*/  UIMAD UR7, UR17, UR4, URZ ;  /* 0x00000004110772a4 */ /* 0x000fe2000f8e023f */
[----:B------:R-:W-:Y:S01]  /*1000*/  ISETP.GE.AND P3, PT, R4, c[0x0][0x19c], PT ;  /* 0x0000670004007a0c */ /* 0x000fe20003f66270 */
[----:B------:R-:W-:Y:S01]  /*1010*/  IMAD R14, R30, c[0x0][0x180], RZ ;  /* 0x000060001e0e7a24 */ /* 0x000fe200078e02ff */
[----:B------:R-:W-:Y:S01]  /*1020*/  UIMAD.WIDE.U32 UR24, UR14, UR4, URZ ;  /* 0x000000040e1872a5 */ /* 0x000fe2000f8e003f */
[----:B------:R1:W-:Y:S01]  /*1030*/  LDGSTS.E.BYPASS.LTC128B.128 [R240+0xe080], [R2.64+0x180], !P6 ;  /* 0x0e08018002f07fae */ /* 0x0003e2000f101d56 */
[----:B------:R-:W-:Y:S01]  /*1040*/  UIMAD UR7, UR14, UR5, UR7 ;  /* 0x000000050e0772a4 */ /* 0x000fe2000f8e0207 */
[----:B------:R-:W-:Y:S01]  /*1050*/  IMAD R14, R84, c[0x0][0x184], R14 ;  /* 0x00006100540e7a24 */ /* 0x000fe200078e020e */
[-C--:B------:R-:W-:Y:S01]  /*1060*/  LEA.HI R15, R18, R248.reuse, RZ, 0x4 ;  /* 0x000000f8120f7211 */ /* 0x080fe200078f20ff */
[----:B------:R2:W-:Y:S01]  /*1070*/  LDGSTS.E.BYPASS.LTC128B.128 [R240+0x9080], [R6.64], !P5 ;  /* 0x0908000006f07fae */ /* 0x0005e2000e901d56 */
[----:B------:R-:W-:Y:S01]  /*1080*/  ISETP.GE.AND P5, PT, R21, c[0x0][0x19c], PT ;  /* 0x0000670015007a0c */ /* 0x000fe20003fa6270 */
[----:B------:R-:W-:Y:S01]  /*1090*/  ULDC.64 UR4, c[0x0][0x188] ;  /* 0x0000620000047ab9 */ /* 0x000fe20000000a00 */
[----:B------:R-:W-:Y:S01]  /*10a0*/  IMAD.IADD R11, R13, 0x1, R14 ;  /* 0x000000010d0b7824 */ /* 0x000fe200078e020e */
[----:B------:R2:W-:Y:S01]  /*10b0*/  LDGSTS.E.BYPASS.LTC128B.128 [R240+0xb080], [R6.64+0x80], !P4 ;  /* 0x0b08008006f07fae */ /* 0x0005e2000e101d56 */
[C---:B------:R-:W-:Y:S01]  /*10c0*/  ISETP.LT.OR P4, PT, R0.reuse, 0x1, P3 ;  /* 0x000000010000780c */ /* 0x040fe20001f81670 */
[----:B------:R-:W-:Y:S01]  /*10d0*/  UIMAD UR4, UR10, UR4, URZ ;  /* 0x000000040a0472a4 */ /* 0x000fe2000f8e023f */
[----:B------:R-:W-:Y:S01]  /*10e0*/  ISETP.LT.OR P3, PT, R0, 0x21, P3 ;  /* 0x000000210000780c */ /* 0x000fe20001f61670 */
[----:B------:R2:W-:Y:S01]  /*10f0*/  LDGSTS.E.BYPASS.LTC128B.128 [R240+0xd080], [R6.64+0x100], !P2 ;  /* 0x0d08010006f07fae */ /* 0x0005e2000d101d56 */
[----:B------:R-:W-:Y:S01]  /*1100*/  ISETP.GE.AND P2, PT, R20, c[0x0][0x19c], PT ;  /* 0x0000670014007a0c */ /* 0x000fe20003f46270 */
[----:B------:R-:W-:Y:S01]  /*1110*/  UIADD3 UR7, UR25, UR7, URZ ;  /* 0x0000000719077290 */ /* 0x000fe2000fffe03f */
[----:B------:R-:W-:Y:S01]  /*1120*/  IMAD.WIDE.U32 R34, R31, c[0x0][0x188], R10 ;  /* 0x000062001f227a25 */ /* 0x000fe200078e000a */
[----:B------:R2:W-:Y:S01]  /*1130*/  LDGSTS.E.BYPASS.LTC128B.128 [R240+0xf080], [R6.64+0x180], !P1 ;  /* 0x0f08018006f07fae */ /* 0x0005e2000c901d56 */
[C---:B------:R-:W-:Y:S01]  /*1140*/  ISETP.LT.OR P1, PT, R0.reuse, 0x1, P2 ;  /* 0x000000010000780c */ /* 0x040fe20001721670 */
[----:B------:R-:W-:Y:S01]  /*1150*/  UIMAD UR4, UR12, UR5, UR4 ;  /* 0x000000050c0472a4 */ /* 0x000fe2000f8e0204 */
[----:B------:R-:W-:Y:S01]  /*1160*/  ISETP.LT.OR P2, PT, R0, 0x21, P2 ;  /* 0x000000210000780c */ /* 0x000fe20001741670 */
[----:B------:R-:W-:Y:S01]  /*1170*/  IMAD.U32 R10, RZ, RZ, UR7 ;  /* 0x00000007ff0a7e24 */ /* 0x000fe2000f8e00ff */
[----:B------:R-:W-:Y:S01]  /*1180*/  LEA.HI R16, R18, R248, RZ, 0x5 ;  /* 0x000000f812107211 */ /* 0x000fe200078f28ff */
[----:B------:R-:W-:Y:S01]  /*1190*/  IMAD.U32 R11, RZ, RZ, UR6 ;  /* 0x00000006ff0b7e24 */ /* 0x000fe2000f8e00ff */
[----:B------:R-:W-:Y:S01]  /*11a0*/  SHF.R.S32.HI R13, RZ, 0x1f, R17 ;  /* 0x0000001fff0d7819 */ /* 0x000fe20000011411 */
[----:B------:R3:W-:Y:S01]  /*11b0*/  STL.64 [R1+0x18], R34 ;  /* 0x0000182201007387 */ /* 0x0007e20000100a00 */
[----:B------:R-:W-:Y:S01]  /*11c0*/  IADD3 R23, R35, UR4, RZ ;  /* 0x0000000423177c10 */ /* 0x000fe2000fffe0ff */
[----:B------:R-:W-:Y:S01]  /*11d0*/  ULDC.64 UR6, c[0x0][0x208] ;  /* 0x0000820000067ab9 */ /* 0x000fe20000000a00 */
[----:B-1----:R-:W-:Y:S01]  /*11e0*/  IMAD.IADD R3, R9, 0x1, R12 ;  /* 0x0000000109037824 */ /* 0x002fe200078e020c */
[C---:B------:R-:W-:Y:S01]  /*11f0*/  LEA R2, P6, R8.reuse, c[0x0][0x190], 0x1 ;  /* 0x0000640008027a11 */ /* 0x040fe200078c08ff */
[----:B------:R-:W-:Y:S01]  /*1200*/  IMAD.U32 R9, RZ, RZ, UR25 ;  /* 0x00000019ff097e24 */ /* 0x000fe2000f8e00ff */
[----:B------:R-:W-:Y:S01]  /*1210*/  SHF.R.S32.HI R12, RZ, 0x1f, R16 ;  /* 0x0000001fff0c7819 */ /* 0x000fe20000011410 */
[----:B------:R1:W-:Y:S01]  /*1220*/  STL [R1+0x28], R23 ;  /* 0x0000281701007387 */ /* 0x0003e20000100800 */
[----:B------:R-:W-:Y:S01]  /*1230*/  LEA.HI.X R3, R8, c[0x0][0x194], R3, 0x1, P6 ;  /* 0x0000650008037a11 */ /* 0x000fe200030f0c03 */
[----:B------:R-:W-:Y:S01]  /*1240*/  IMAD.MOV.U32 R8, RZ, RZ, c[0x0][0x1ac] ;  /* 0x00006b00ff087624 */ /* 0x000fe200078e00ff */
[C---:B------:R-:W-:Y:S01]  /*1250*/  ISETP.LT.OR P6, PT, R0.reuse, 0x1, P5 ;  /* 0x000000010000780c */ /* 0x040fe20002fc1670 */
[----:B------:R-:W-:Y:S01]  /*1260*/  UIMAD UR17, UR17, UR6, URZ ;  /* 0x00000006111172a4 */ /* 0x000fe2000f8e023f */
[----:B------:R-:W-:Y:S01]  /*1270*/  ISETP.LT.OR P5, PT, R0, 0x21, P5 ;  /* 0x000000210000780c */ /* 0x000fe20002fa1670 */
[----:B------:R4:W-:Y:S01]  /*1280*/  LDGSTS.E.BYPASS.LTC128B.128 [R240+0x80], [R2.64], !P4 ;  /* 0x0008000002f07fae */ /* 0x0009e2000e101d56 */
[----:B------:R-:W-:Y:S01]  /*1290*/  ULDC.64 UR4, c[0x0][0x218] ;  /* 0x0000860000047ab9 */ /* 0x000fe20000000a00 */
[----:B------:R-:W-:Y:S01]  /*12a0*/  IMAD.MOV.U32 R246, RZ, RZ, 0x20 ;  /* 0x00000020fff67424 */ /* 0x000fe200078e00ff */
[----:B------:R-:W-:Y:S01]  /*12b0*/  UIMAD UR17, UR14, UR7, UR17 ;  /* 0x000000070e1172a4 */ /* 0x000fe2000f8e0211 */
[----:B------:R4:W-:Y:S01]  /*12c0*/  LDGSTS.E.BYPASS.LTC128B.128 [R240+0x2080], [R2.64+0x80], !P1 ;  /* 0x0208008002f07fae */ /* 0x0009e2000c901d56 */
[----:B------:R-:W-:Y:S01]  /*12d0*/  ISETP.GE.AND P1, PT, R24, c[0x0][0x19c], PT ;  /* 0x0000670018007a0c */ /* 0x000fe20003f26270 */
[----:B--2---:R-:W-:Y:S01]  /*12e0*/  IMAD.MOV.U32 R7, RZ, RZ, c[0x0][0x1a8] ;  /* 0x00006a00ff077624 */ /* 0x004fe200078e00ff */
[----:B------:R-:W-:Y:S01]  /*12f0*/  UIMAD UR4, UR10, UR4, URZ ;  /* 0x000000040a0472a4 */ /* 0x000fe2000f8e023f */
[----:B------:R-:W-:Y:S01]  /*1300*/  IMAD.MOV.U32 R149, RZ, RZ, 0x1 ;  /* 0x00000001ff957424 */ /* 0x000fe200078e00ff */
[----:B------:R-:W-:Y:S01]  /*1310*/  CS2R R112, SRZ ;  /* 0x0000000000707805 */ /* 0x000fe2000001ff00 */
[----:B------:R4:W-:Y:S01]  /*1320*/  LDGSTS.E.BYPASS.LTC128B.128 [R240+0x4080], [R2.64+0x100], !P6 ;  /* 0x0408010002f07fae */ /* 0x0009e2000f101d56 */
[C---:B------:R-:W-:Y:S01]  /*1330*/  LEA R6, P4, R7.reuse, R2, 0x6 ;  /* 0x0000000207067211 */ /* 0x040fe200078830ff */
[----:B------:R-:W-:Y:S01]  /*1340*/  UIMAD UR4, UR12, UR5, UR4 ;  /* 0x000000050c0472a4 */ /* 0x000fe2000f8e0204 */
[C---:B------:R-:W-:Y:S01]  /*1350*/  ISETP.LT.OR P6, PT, R0.reuse, 0x1, P1 ;  /* 0x000000010000780c */ /* 0x040fe20000fc1670 */
[----:B------:R-:W-:Y:S01]  /*1360*/  CS2R R110, SRZ ;  /* 0x00000000006e7805 */ /* 0x000fe2000001ff00 */
[----:B------:R-:W-:Y:S01]  /*1370*/  LEA.HI.X R7, R7, R3, R8, 0x6, P4 ;  /* 0x0000000307077211 */ /* 0x000fe200020f3408 */
[----:B------:R-:W-:Y:S01]  /*1380*/  IMAD.U32 R8, RZ, RZ, UR24 ;  /* 0x00000018ff087e24 */ /* 0x000fe2000f8e00ff */
[----:B------:R-:W-:Y:S01]  /*1390*/  ISETP.LT.OR P1, PT, R0, 0x21, P1 ;  /* 0x000000210000780c */ /* 0x000fe20000f21670 */
[----:B------:R-:W-:Y:S01]  /*13a0*/  IMAD R0, R30, c[0x0][0x238], RZ ;  /* 0x00008e001e007a24 */ /* 0x000fe200078e02ff */
[----:B------:R-:W-:Y:S01]  /*13b0*/  UIMAD.WIDE.U32 UR24, UR14, UR6, URZ ;  /* 0x000000060e1872a5 */ /* 0x000fe2000f8e003f */
[----:B------:R-:W-:Y:S01]  /*13c0*/  CS2R R108, SRZ ;  /* 0x00000000006c7805 */ /* 0x000fe2000001ff00 */
[----:B------:R-:W-:Y:S01]  /*13d0*/  LEA R9, P4, R8, R34, 0x6 ;  /* 0x0000002208097211 */ /* 0x000fe200078830ff */
[----:B------:R-:W-:Y:S01]  /*13e0*/  IMAD R0, R84, c[0x0][0x23c], R0 ;  /* 0x00008f0054007a24 */ /* 0x000fe200078e0200 */
[----:B------:R-:W-:Y:S01]  /*13f0*/  UIADD3 UR17, UR25, UR17, URZ ;  /* 0x0000001119117290 */ /* 0x000fe2000fffe03f */
[----:B------:R-:W-:Y:S01]  /*1400*/  CS2R R106, SRZ ;  /* 0x00000000006a7805 */ /* 0x000fe2000001ff00 */
[----:B------:R-:W-:Y:S01]  /*1410*/  LEA.HI.X R8, R8, R23, R10, 0x6, P4 ;  /* 0x0000001708087211 */ /* 0x000fe200020f340a */
[----:B------:R4:W-:Y:S01]  /*1420*/  LDGSTS.E.BYPASS.LTC128B.128 [R240+0x6080], [R2.64+0x180], !P6 ;  /* 0x0608018002f07fae */ /* 0x0009e2000f101d56 */
[----:B------:R-:W-:Y:S01]  /*1430*/  IADD3 R10, -R11, c[0x0][0x168], -R250 ;  /* 0x00005a000b0a7a10 */ /* 0x000fe20007ffe9fa */
[----:B------:R-:W-:Y:S01]  /*1440*/  IMAD.MOV.U32 R11, RZ, RZ, c[0x0][0x17c] ;  /* 0x00005f00ff0b7624 */ /* 0x000fe200078e00ff */
[----:B------:R-:W-:Y:S01]  /*1450*/  ISETP.GE.AND P6, PT, R4, c[0x0][0x16c], PT ;  /* 0x00005b0004007a0c */ /* 0x000fe20003fc6270 */
[----:B------:R2:W-:Y:S01]  /*1460*/  LDGSTS.E.BYPASS.LTC128B.128 [R240+0x1080], [R6.64], !P3 ;  /* 0x0108000006f07fae */ /* 0x0005e2000d901d56 */
[----:B------:R-:W-:Y:S01]  /*1470*/  CS2R R104, SRZ ;  /* 0x0000000000687805 */ /* 0x000fe2000001ff00 */
[----:B------:R-:W-:Y:S01]  /*1480*/  CS2R R102, SRZ ;  /* 0x0000000000667805 */ /* 0x000fe2000001ff00 */
[----:B------:R-:W-:Y:S01]  /*1490*/  ISETP.LT.OR P4, PT, R10, 0x1, P6 ;  /* 0x000000010a00780c */ /* 0x000fe20003781670 */
[----:B------:R2:W-:Y:S01]  /*14a0*/  LDGSTS.E.BYPASS.LTC128B.128 [R240+0x3080], [R6.64+0x80], !P2 ;  /* 0x0308008006f07fae */ /* 0x0005e2000d101d56 */
[----:B------:R-:W-:Y:S01]  /*14b0*/  ISETP.GE.AND P2, PT, R20, c[0x0][0x16c], PT ;  /* 0x00005b0014007a0c */ /* 0x000fe20003f46270 */
[----:B------:R-:W-:Y:S01]  /*14c0*/  CS2R R100, SRZ ;  /* 0x0000000000647805 */ /* 0x000fe2000001ff00 */
[C---:B------:R-:W-:Y:S01]  /*14d0*/  ISETP.LT.OR P6, PT, R10.reuse, 0x21, P6 ;  /* 0x000000210a00780c */ /* 0x040fe200037c1670 */
[----:B------:R2:W-:Y:S01]  /*14e0*/  LDGSTS.E.BYPASS.LTC128B.128 [R240+0x5080], [R6.64+0x100], !P5 ;  /* 0x0508010006f07fae */ /* 0x0005e2000e901d56 */
[----:B------:R-:W-:Y:S01]  /*14f0*/  ISETP.GE.AND P5, PT, R21, c[0x0][0x16c], PT ;  /* 0x00005b0015007a0c */ /* 0x000fe20003fa6270 */
[----:B------:R-:W-:Y:S01]  /*1500*/  CS2R R98, SRZ ;  /* 0x0000000000627805 */ /* 0x000fe2000001ff00 */
[----:B------:R-:W-:Y:S01]  /*1510*/  CS2R R96, SRZ ;  /* 0x0000000000607805 */ /* 0x000fe2000001ff00 */
[----:B------:R2:W-:Y:S01]  /*1520*/  LDGSTS.E.BYPASS.LTC128B.128 [R240+0x7080], [R6.64+0x180], !P1 ;  /* 0x0708018006f07fae */ /* 0x0005e2000c901d56 */
[C---:B------:R-:W-:Y:S01]  /*1530*/  ISETP.LT.OR P1, PT, R10.reuse, 0x1, P5 ;  /* 0x000000010a00780c */ /* 0x040fe20002f21670 */
        /* <DEDUP_REMOVED lines=8> */
[----:B------:R-:W-:Y:S01]  /*15c0*/  CS2R R80, SRZ ;  /* 0x0000000000507805 */ /* 0x000fe2000001ff00 */
[C---:B----4-:R-:W-:Y:S01]  /*15d0*/  LEA R2, P3, R9.reuse, c[0x0][0x160], 0x1 ;  /* 0x0000580009027a11 */ /* 0x050fe200078608ff */
[----:B------:R-:W-:Y:S01]  /*15e0*/  CS2R R78, SRZ ;  /* 0x00000000004e7805 */ /* 0x000fe2000001ff00 */
[----:B------:R-:W-:Y:S01]  /*15f0*/  CS2R R76, SRZ ;  /* 0x00000000004c7805 */ /* 0x000fe2000001ff00 */
[----:B------:R-:W-:Y:S01]  /*1600*/  CS2R R74, SRZ ;  /* 0x00000000004a7805 */ /* 0x000fe2000001ff00 */
[----:B------:R-:W-:Y:S01]  /*1610*/  LEA.HI.X R3, R9, c[0x0][0x164], R8, 0x1, P3 ;  /* 0x0000590009037a11 */ /* 0x000fe200018f0c08 */
[----:B------:R-:W-:Y:S01]  /*1620*/  IMAD.MOV.U32 R9, RZ, RZ, c[0x0][0x178] ;  /* 0x00005e00ff097624 */ /* 0x000fe200078e00ff */
[C---:B------:R-:W-:Y:S01]  /*1630*/  ISETP.LT.OR P3, PT, R10.reuse, 0x1, P2 ;  /* 0x000000010a00780c */ /* 0x040fe20001761670 */
[----:B------:R-:W-:Y:S01]  /*1640*/  CS2R R72, SRZ ;  /* 0x0000000000487805 */ /* 0x000fe2000001ff00 */
[----:B------:R-:W-:Y:S01]  /*1650*/  ISETP.LT.OR P2, PT, R10, 0x21, P2 ;  /* 0x000000210a00780c */ /* 0x000fe20001741670 */
[----:B------:R4:W-:Y:S01]  /*1660*/  LDGSTS.E.BYPASS.LTC128B.128 [R240+0x10080], [R2.64], !P4 ;  /* 0x1008000002f07fae */ /* 0x0009e2000e101d56 */
[----:B------:R-:W-:Y:S01]  /*1670*/  ISETP.GE.AND P4, PT, R24, c[0x0][0x16c], PT ;  /* 0x00005b0018007a0c */ /* 0x000fe20003f86270 */
        /* <DEDUP_REMOVED lines=8> */
[----:B------:R4:W-:Y:S01]  /*1700*/  LDGSTS.E.BYPASS.LTC128B.128 [R240+0x12080], [R2.64+0x80], !P3 ;  /* 0x1208008002f07fae */ /* 0x0009e2000d901d56 */
[----:B------:R-:W-:Y:S01]  /*1710*/  ISETP.LT.OR P3, PT, R10, 0x1, P4 ;  /* 0x000000010a00780c */ /* 0x000fe20002761670 */
[----:B------:R-:W-:Y:S01]  /*1720*/  IMAD.IADD R7, R7, 0x1, R0 ;  /* 0x0000000107077824 */ /* 0x000fe200078e0200 */
[----:B------:R-:W-:Y:S01]  /*1730*/  SHF.R.S32.HI R0, RZ, 0x5, R16 ;  /* 0x00000005ff007819 */ /* 0x000fe20000011410 */
[----:B------:R4:W-:Y:S01]  /*1740*/  LDGSTS.E.BYPASS.LTC128B.128 [R240+0x14080], [R2.64+0x100], !P1 ;  /* 0x1408010002f07fae */ /* 0x0009e2000c901d56 */
[----:B------:R-:W-:Y:S01]  /*1750*/  LEA R8, P1, R9, R2, 0x6 ;  /* 0x0000000209087211 */ /* 0x000fe200078230ff */
[----:B------:R-:W-:Y:S01]  /*1760*/  IMAD.WIDE.U32 R150, R31, c[0x0][0x240], R6 ;  /* 0x000090001f967a25 */ /* 0x000fe200078e0006 */
[----:B------:R-:W-:Y:S01]  /*1770*/  LEA.HI R14, R12, R0, RZ, 0x2 ;  /* 0x000000000c0e7211 */ /* 0x000fe200078f10ff */
[----:B------:R-:W-:Y:S01]  /*1780*/  CS2R R56, SRZ ;  /* 0x0000000000387805 */ /* 0x000fe2000001ff00 */
[----:B------:R-:W-:Y:S01]  /*1790*/  LEA.HI.X R9, R9, R3, R11, 0x6, P1 ;  /* 0x0000000309097211 */ /* 0x000fe200008f340b */
[----:B------:R-:W-:Y:S01]  /*17a0*/  IMAD.U32 R6, RZ, RZ, UR7 ;  /* 0x00000007ff067e24 */ /* 0x000fe2000f8e00ff */
[----:B------:R-:W-:Y:S01]  /*17b0*/  LOP3.LUT R14, R14, 0xfffffffc, RZ, 0xc0, !PT ;  /* 0xfffffffc0e0e7812 */ /* 0x000fe200078ec0ff */
[----:B------:R-:W-:Y:S01]  /*17c0*/  STL.64 [R1+0x30], R150 ;  /* 0x0000309601007387 */ /* 0x000fe20000100a00 */
[----:B------:R-:W-:Y:S01]  /*17d0*/  ISETP.GE.AND P1, PT, R4, c[0x0][0x16c], PT ;  /* 0x00005b0004007a0c */ /* 0x000fe20003f26270 */
[----:B------:R-:W-:Y:S01]  /*17e0*/  CS2R R54, SRZ ;  /* 0x0000000000367805 */ /* 0x000fe2000001ff00 */
[----:B------:R-:W-:Y:S01]  /*17f0*/  ISETP.LT.OR P4, PT, R10, 0x21, P4 ;  /* 0x000000210a00780c */ /* 0x000fe20002781670 */
[----:B------:R4:W-:Y:S01]  /*1800*/  LDGSTS.E.BYPASS.LTC128B.128 [R240+0x16080], [R2.64+0x180], !P3 ;  /* 0x1608018002f07fae */ /* 0x0009e2000d901d56 */
[----:B------:R-:W-:Y:S01]  /*1810*/  IMAD.IADD R19, R0, 0x1, -R14 ;  /* 0x0000000100137824 */ /* 0x000fe200078e0a0e */
[----:B------:R-:W-:Y:S01]  /*1820*/  ISETP.GE.AND P3, PT, R4, c[0x0][0x1fc], PT ;  /* 0x00007f0004007a0c */ /* 0x000fe20003f66270 */
[----:B------:R-:W-:Y:S01]  /*1830*/  CS2R R52, SRZ ;  /* 0x0000000000347805 */ /* 0x000fe2000001ff00 */
[----:B------:R-:W-:Y:S01]  /*1840*/  SEL R33, RZ, 0x1, P1 ;  /* 0x00000001ff217807 */ /* 0x000fe20000800000 */
[----:B------:R2:W-:Y:S01]  /*1850*/  LDGSTS.E.BYPASS.LTC128B.128 [R240+0x11080], [R8.64], !P6 ;  /* 0x1108000008f07fae */ /* 0x0005e2000f101d56 */
[----:B---3--:R-:W-:Y:S01]  /*1860*/  SEL R34, RZ, 0x1, P3 ;  /* 0x00000001ff227807 */ /* 0x008fe20001800000 */
[----:B------:R-:W-:Y:S01]  /*1870*/  CS2R R50, SRZ ;  /* 0x0000000000327805 */ /* 0x000fe2000001ff00 */
[----:B------:R-:W-:Y:S01]  /*1880*/  ISETP.GE.AND P3, PT, R24, c[0x0][0x16c], PT ;  /* 0x00005b0018007a0c */ /* 0x000fe20003f66270 */
[----:B------:R2:W-:Y:S01]  /*1890*/  LDGSTS.E.BYPASS.LTC128B.128 [R240+0x13080], [R8.64+0x80], !P2 ;  /* 0x1308008008f07fae */ /* 0x0005e2000d101d56 */
[----:B------:R-:W-:Y:S01]  /*18a0*/  ISETP.GE.AND P6, PT, R4, c[0x0][0x1fc], PT ;  /* 0x00007f0004007a0c */ /* 0x000fe20003fc6270 */
[----:B------:R-:W-:Y:S01]  /*18b0*/  CS2R R48, SRZ ;  /* 0x0000000000307805 */ /* 0x000fe2000001ff00 */
[----:B------:R-:W-:Y:S01]  /*18c0*/  SEL R243, RZ, 0x8, P3 ;  /* 0x00000008fff37807 */ /* 0x000fe20001800000 */
[----:B------:R2:W-:Y:S01]  /*18d0*/  LDGSTS.E.BYPASS.LTC128B.128 [R240+0x15080], [R8.64+0x100], !P5 ;  /* 0x1508010008f07fae */ /* 0x0005e2000e901d56 */
[----:B------:R-:W-:Y:S01]  /*18e0*/  ISETP.GE.AND P3, PT, R21, c[0x0][0x1fc], PT ;  /* 0x00007f0015007a0c */ /* 0x000fe20003f66270 */
[----:B------:R-:W-:Y:S01]  /*18f0*/  CS2R R46, SRZ ;  /* 0x00000000002e7805 */ /* 0x000fe2000001ff00 */
[C---:B------:R-:W-:Y:S01]  /*1900*/  ISETP.GE.AND P5, PT, R20.reuse, c[0x0][0x1fc], PT ;  /* 0x00007f0014007a0c */ /* 0x040fe20003fa6270 */
[----:B------:R2:W-:Y:S01]  /*1910*/  LDGSTS.E.BYPASS.LTC128B.128 [R240+0x17080], [R8.64+0x180], !P4 ;  /* 0x1708018008f07fae */ /* 0x0005e2000e101d56 */
[----:B------:R-:W-:Y:S01]  /*1920*/  ISETP.GE.AND P4, PT, R20, c[0x0][0x16c], PT ;  /* 0x00005b0014007a0c */ /* 0x000fe20003f86270 */
[----:B------:R-:W-:Y:S01]  /*1930*/  CS2R R44, SRZ ;  /* 0x00000000002c7805 */ /* 0x000fe2000001ff00 */
[----:B------:R-:W-:Y:S01]  /*1940*/  CS2R R42, SRZ ;  /* 0x00000000002a7805 */ /* 0x000fe2000001ff00 */
[----:B------:R-:W-:Y:S01]  /*1950*/  CS2R R40, SRZ ;  /* 0x0000000000287805 */ /* 0x000fe2000001ff00 */
[----:B------:R-:W-:Y:S01]  /*1960*/  CS2R R38, SRZ ;  /* 0x0000000000267805 */ /* 0x000fe2000001ff00 */
[----:B------:R-:W-:-:S02]  /*1970*/  USHF.L.U64.HI UR7, UR6, 0x5, UR7 ;  /* 0x0000000506077899 */ /* 0x000fc40008010207 */
[----:B------:R-:W-:Y:S01]  /*1980*/  UISETP.GT.AND UP1, UPT, UR11, -0x1, UPT ;  /* 0xffffffff0b00788c */ /* 0x000fe2000bf24270 */
[----:B----4-:R-:W-:Y:S02]  /*1990*/  SHF.R.S32.HI R3, RZ, 0x4, R15 ;  /* 0x00000004ff037819 */ /* 0x010fe4000001140f */
[----:B------:R-:W-:Y:S02]  /*19a0*/  SHF.R.S32.HI R2, RZ, 0x2, R17 ;  /* 0x00000002ff027819 */ /* 0x000fe40000011411 */
[----:B------:R-:W-:Y:S02]  /*19b0*/  LEA.HI R11, R15, R3, RZ, 0x1 ;  /* 0x000000030f0b7211 */ /* 0x000fe400078f08ff */
[----:B------:R-:W-:Y:S02]  /*19c0*/  LEA.HI R13, R13, R2, RZ, 0x3 ;  /* 0x000000020d0d7211 */ /* 0x000fe400078f18ff */
[----:B------:R-:W-:Y:S02]  /*19d0*/  LOP3.LUT R12, R11, 0xfffffffe, RZ, 0xc0, !PT ;  /* 0xfffffffe0b0c7812 */ /* 0x000fe400078ec0ff */
[----:B------:R-:W-:-:S03]  /*19e0*/  LEA.HI R11, R0, R0, RZ, 0x1 ;  /* 0x00000000000b7211 */ /* 0x000fc600078f08ff */
[----:B------:R-:W-:Y:S01]  /*19f0*/  IMAD.IADD R236, R3, 0x1, -R12 ;  /* 0x0000000103ec7824 */ /* 0x000fe200078e0a0c */
[----:B------:R-:W-:Y:S01]  /*1a00*/  LOP3.LUT R11, R11, 0xfffffffe, RZ, 0xc0, !PT ;  /* 0xfffffffe0b0b7812 */ /* 0x000fe200078ec0ff */
[----:B------:R-:W-:Y:S01]  /*1a10*/  IMAD R3, R251, c[0x0][0x208], RZ ;  /* 0x00008200fb037a24 */ /* 0x000fe200078e02ff */
[----:B------:R-:W-:-:S03]  /*1a20*/  LOP3.LUT R12, R13, 0xfffffff8, RZ, 0xc0, !PT ;  /* 0xfffffff80d0c7812 */ /* 0x000fc600078ec0ff */
[----:B-1----:R-:W-:Y:S02]  /*1a30*/  IMAD.IADD R23, R0, 0x1, -R11 ;  /* 0x0000000100177824 */ /* 0x002fe400078e0a0b */
[----:B------:R-:W-:Y:S01]  /*1a40*/  IMAD.IADD R22, R2, 0x1, -R12 ;  /* 0x0000000102167824 */ /* 0x000fe200078e0a0c */
[C---:B------:R-:W-:Y:S01]  /*1a50*/  @!P0 LEA R12, P2, R25.reuse, c[0x0][0x258], 0x2 ;  /* 0x00009600190c8a11 */ /* 0x040fe200078410ff */
[C---:B------:R-:W-:Y:S02]  /*1a60*/  IMAD R0, R250.reuse, c[0x0][0x20c], R3 ;  /* 0x00008300fa007a24 */ /* 0x040fe400078e0203 */
[----:B------:R-:W-:Y:S01]  /*1a70*/  IMAD.WIDE.U32 R2, R250, c[0x0][0x208], R4 ;  /* 0x00008200fa027a25 */ /* 0x000fe200078e0004 */
[----:B------:R-:W-:Y:S02]  /*1a80*/  @!P0 LEA.HI.X R13, R25, c[0x0][0x25c], R28, 0x2, P2 ;  /* 0x00009700190d8a11 */ /* 0x000fe400010f141c */
[----:B------:R-:W-:Y:S01]  /*1a90*/  SEL R28, RZ, 0xffffffff, P4 ;  /* 0xffffffffff1c7807 */ /* 0x000fe20002000000 */
[----:B------:R-:W-:Y:S01]  /*1aa0*/  IMAD.IADD R3, R3, 0x1, R0 ;  /* 0x0000000103037824 */ /* 0x000fe200078e0200 */
[----:B------:R-:W-:Y:S01]  /*1ab0*/  ISETP.GE.AND P4, PT, R21, c[0x0][0x16c], PT ;  /* 0x00005b0015007a0c */ /* 0x000fe20003f86270 */
[----:B------:R-:W-:Y:S01]  /*1ac0*/  IMAD R0, R30, c[0x0][0x210], RZ ;  /* 0x000084001e007a24 */ /* 0x000fe200078e02ff */
[----:B------:R-:W-:Y:S01]  /*1ad0*/  SEL R30, RZ, 0x4, P3 ;  /* 0x00000004ff1e7807 */ /* 0x000fe20001800000 */
[----:B------:R-:W-:Y:S01]  /*1ae0*/  IMAD.WIDE.U32 R2, R84, c[0x0][0x210], R2 ;  /* 0x0000840054027a25 */ /* 0x000fe200078e0002 */
[----:B------:R-:W-:-:S02]  /*1af0*/  ISETP.LT.OR P3, PT, R10, 0x1, P6 ;  /* 0x000000010a00780c */ /* 0x000fc40003761670 */
[----:B------:R-:W-:Y:S01]  /*1b00*/  ISETP.GE.AND P2, PT, R20, c[0x0][0x1fc], PT ;  /* 0x00007f0014007a0c */ /* 0x000fe20003f46270 */
[----:B------:R-:W-:Y:S01]  /*1b10*/  IMAD R0, R84, c[0x0][0x214], R0 ;  /* 0x0000850054007a24 */ /* 0x000fe200078e0200 */
[C---:B------:R-:W-:Y:S01]  /*1b20*/  ISETP.LT.OR P6, PT, R10.reuse, 0x21, P6 ;  /* 0x000000210a00780c */ /* 0x040fe200037c1670 */
[----:B------:R-:W-:Y:S01]  /*1b30*/  CS2R R84, SRZ ;  /* 0x0000000000547805 */ /* 0x000fe2000001ff00 */
[----:B------:R-:W-:Y:S01]  /*1b40*/  SEL R25, RZ, 0xffffffff, P2 ;  /* 0xffffffffff197807 */ /* 0x000fe20001000000 */
[----:B------:R-:W-:Y:S01]  /*1b50*/  IMAD.IADD R3, R3, 0x1, R0 ;  /* 0x0000000103037824 */ /* 0x000fe200078e0200 */
[C---:B------:R-:W-:Y:S01]  /*1b60*/  ISETP.LT.OR P2, PT, R10.reuse, 0x1, P5 ;  /* 0x000000010a00780c */ /* 0x040fe20002f41670 */
[----:B------:R-:W-:Y:S01]  /*1b70*/  IMAD.U32 R0, RZ, RZ, UR17 ;  /* 0x00000011ff007e24 */ /* 0x000fe2000f8e00ff */
[----:B------:R-:W-:Y:S01]  /*1b80*/  ISETP.LT.OR P5, PT, R10, 0x21, P5 ;  /* 0x000000210a00780c */ /* 0x000fe20002fa1670 */
[----:B------:R-:W-:Y:S01]  /*1b90*/  IMAD.WIDE.U32 R36, R31, c[0x0][0x218], R2 ;  /* 0x000086001f247a25 */ /* 0x000fe200078e0002 */
[----:B------:R-:W-:-:S02]  /*1ba0*/  SEL R31, RZ, 0x4, P4 ;  /* 0x00000004ff1f7807 */ /* 0x000fc40002000000 */
[----:B------:R-:W-:Y:S01]  /*1bb0*/  ISETP.GE.AND P4, PT, R21, c[0x0][0x1fc], PT ;  /* 0x00007f0015007a0c */ /* 0x000fe20003f86270 */
[----:B------:R-:W-:Y:S01]  /*1bc0*/  IMAD.U32 R2, RZ, RZ, UR24 ;  /* 0x00000018ff027e24 */ /* 0x000fe2000f8e00ff */
[----:B------:R-:W-:Y:S01]  /*1bd0*/  IADD3 R35, R37, UR4, RZ ;  /* 0x0000000425237c10 */ /* 0x000fe2000fffe0ff */
[----:B------:R-:W-:Y:S01]  /*1be0*/  IMAD.U32 R3, RZ, RZ, UR25 ;  /* 0x00000019ff037e24 */ /* 0x000fe2000f8e00ff */
[----:B------:R-:W-:Y:S01]  /*1bf0*/  ULDC.64 UR4, c[0x0][0x240] ;  /* 0x0000900000047ab9 */ /* 0x000fe20000000a00 */
[----:B------:R1:W-:Y:S01]  /*1c00*/  STL.64 [R1+0x10], R36 ;  /* 0x0000102401007387 */ /* 0x0003e20000100a00 */
[C---:B------:R-:W-:Y:S01]  /*1c10*/  LEA R3, P1, R2.reuse, R36, 0x6 ;  /* 0x0000002402037211 */ /* 0x040fe200078230ff */
[----:B------:R-:W-:Y:S02]  /*1c20*/  UIMAD UR4, UR10, UR4, URZ ;  /* 0x000000040a0472a4 */ /* 0x000fe4000f8e023f */
[----:B------:R3:W-:Y:S01]  /*1c30*/  STL [R1+0x24], R35 ;  /* 0x0000242301007387 */ /* 0x0007e20000100800 */
[----:B------:R-:W-:Y:S01]  /*1c40*/  LEA.HI.X R0, R2, R35, R0, 0x6, P1 ;  /* 0x0000002302007211 */ /* 0x000fe200008f3400 */
[----:B------:R-:W-:Y:S01]  /*1c50*/  UIMAD UR12, UR12, UR5, UR4 ;  /* 0x000000050c0c72a4 */ /* 0x000fe2000f8e0204 */
[----:B------:R-:W-:Y:S01]  /*1c60*/  LEA R4, P1, R3, c[0x0][0x1f0], 0x1 ;  /* 0x00007c0003047a11 */ /* 0x000fe200078208ff */
[----:B------:R-:W-:Y:S01]  /*1c70*/  UMOV UR10, 0x1 ;  /* 0x00000001000a7882 */ /* 0x000fe20000000000 */
[----:B------:R-:W-:Y:S01]  /*1c80*/  LOP3.LUT R2, R15, 0xfffffff0, RZ, 0xc0, !PT ;  /* 0xfffffff00f027812 */ /* 0x000fe200078ec0ff */
[----:B------:R-:W-:Y:S01]  /*1c90*/  ULDC UR5, c[0x0][0x198] ;  /* 0x0000660000057ab9 */ /* 0x000fe20000000800 */
[----:B------:R-:W-:Y:S01]  /*1ca0*/  LEA.HI.X R5, R3, c[0x0][0x1f4], R0, 0x1, P1 ;  /* 0x00007d0003057a11 */ /* 0x000fe200008f0c00 */
[----:B------:R-:W-:Y:S01]  /*1cb0*/  @!P0 IMAD.SHL.U32 R0, R248, 0x10, RZ ;  /* 0x00000010f8008824 */ /* 0x000fe200078e00ff */
[----:B------:R-:W-:Y:S01]  /*1cc0*/  ISETP.GE.AND P1, PT, R24, c[0x0][0x1fc], PT ;  /* 0x00007f0018007a0c */ /* 0x000fe20003f26270 */
[----:B------:R-:W-:Y:S01]  /*1cd0*/  IMAD.U32 R3, RZ, RZ, UR6 ;  /* 0x00000006ff037e24 */ /* 0x000fe2000f8e00ff */
[----:B------:R-:W-:-:S02]  /*1ce0*/  UIADD3 UR5, -UR15, UR5, UR10 ;  /* 0x000000050f057290 */ /* 0x000fc4000fffe10a */
[----:B------:R4:W-:Y:S01]  /*1cf0*/  @!P0 LDGSTS.E.BYPASS.LTC128B.128 [R0+0x20080], [R12.64] ;  /* 0x200800000c008fae */ /* 0x0009e2000b901d56 */
[----:B------:R-:W-:Y:S01]  /*1d00*/  SEL R242, RZ, 0x8, P1 ;  /* 0x00000008fff27807 */ /* 0x000fe20000800000 */
[----:B------:R-:W-:Y:S01]  /*1d10*/  ULDC UR4, c[0x0][0x2a0] ;  /* 0x0000a80000047ab9 */ /* 0x000fe20000000800 */
[C---:B------:R-:W-:Y:S01]  /*1d20*/  ISETP.LT.OR P1, PT, R10.reuse, 0x1, P4 ;  /* 0x000000010a00780c */ /* 0x040fe20002721670 */
[----:B------:R-:W0:Y:S01]  /*1d30*/  LDGDEPBAR ;  /* 0x00000000000079af */ /* 0x000e220000000000 */
[----:B------:R-:W-:Y:S01]  /*1d40*/  ISETP.LT.OR P4, PT, R10, 0x21, P4 ;  /* 0x000000210a00780c */ /* 0x000fe20002781670 */
[----:B------:R-:W-:Y:S02]  /*1d50*/  ULOP3.LUT UR4, URZ, UR4, URZ, 0x33, !UPT ;  /* 0x000000043f047292 */ /* 0x000fe4000f8e333f */
[----:B------:R5:W-:Y:S01]  /*1d60*/  LDGSTS.E.BYPASS.LTC128B.128 [R240+0x18080], [R4.64], !P3 ;  /* 0x1808000004f07fae */ /* 0x000be2000d901d56 */
[----:B------:R-:W-:Y:S01]  /*1d70*/  USHF.L.U32 UR6, UR6, 0x5, URZ ;  /* 0x0000000506067899 */ /* 0x000fe2000800063f */
[----:B-1----:R-:W-:-:S02]  /*1d80*/  CS2R R36, SRZ ;  /* 0x0000000000247805 */ /* 0x002fc4000001ff00 */
[----:B------:R5:W-:Y:S01]  /*1d90*/  LDGSTS.E.BYPASS.LTC128B.128 [R240+0x1a080], [R4.64+0x80], !P2 ;  /* 0x1a08008004f07fae */ /* 0x000be2000d101d56 */
[----:B------:R-:W-:-:S03]  /*1da0*/  LEA R20, P2, R27, c[0x0][0x280], 0x2 ;  /* 0x0000a0001b147a11 */ /* 0x000fc600078410ff */
[----:B------:R5:W-:Y:S01]  /*1db0*/  LDGSTS.E.BYPASS.LTC128B.128 [R240+0x1c080], [R4.64+0x100], !P1 ;  /* 0x1c08010004f07fae */ /* 0x000be2000c901d56 */
[----:B------:R-:W-:Y:S01]  /*1dc0*/  LEA.HI.X R21, R27, c[0x0][0x284], R32, 0x2, P2 ;  /* 0x0000a1001b157a11 */ /* 0x000fe200010f1420 */
[----:B----4-:R-:W-:Y:S01]  /*1dd0*/  IMAD.IADD R0, R248, 0x1, -R2 ;  /* 0x00000001f8007824 */ /* 0x010fe200078e0a02 */
[----:B------:R-:W-:-:S04]  /*1de0*/  LEA R12, P3, R3, R4, 0x6 ;  /* 0x00000004030c7211 */ /* 0x000fc800078630ff */
[----:B------:R-:W-:Y:S02]  /*1df0*/  SHF.R.S32.HI R2, RZ, 0x1f, R0 ;  /* 0x0000001fff027819 */ /* 0x000fe40000011400 */
[----:B------:R-:W-:Y:S01]  /*1e00*/  LEA.HI.X R13, R3, R5, R6, 0x6, P3 ;  /* 0x00000005030d7211 */ /* 0x000fe200018f3406 */
[----:B------:R-:W-:Y:S01]  /*1e10*/  IMAD.SHL.U32 R3, R250, 0x8, RZ ;  /* 0x00000008fa037824 */ /* 0x000fe200078e00ff */
[----:B------:R-:W-:Y:S02]  /*1e20*/  LEA.HI R230, R2, R0, RZ, 0x3 ;  /* 0x0000000002e67211 */ /* 0x000fe400078f18ff */
[----:B------:R-:W-:Y:S02]  /*1e30*/  LOP3.LUT R6, R16, 0xffffffe0, RZ, 0xc0, !PT ;  /* 0xffffffe010067812 */ /* 0x000fe400078ec0ff */
[C---:B------:R-:W-:Y:S01]  /*1e40*/  LOP3.LUT R2, R230.reuse, 0xfffffff8, RZ, 0xc0, !PT ;  /* 0xfffffff8e6027812 */ /* 0x040fe200078ec0ff */
[----:B------:R-:W-:Y:S01]  /*1e50*/  IMAD.SHL.U32 R230, R230, 0x40, RZ ;  /* 0x00000040e6e67824 */ /* 0x000fe200078e00ff */
[----:B------:R-:W-:Y:S01]  /*1e60*/  ISETP.GE.AND P3, PT, R24, c[0x0][0x1fc], PT ;  /* 0x00007f0018007a0c */ /* 0x000fe20003f66270 */
[----:B------:R-:W-:Y:S01]  /*1e70*/  IMAD.IADD R6, R248, 0x1, -R6 ;  /* 0x00000001f8067824 */ /* 0x000fe200078e0a06 */
[----:B------:R-:W-:Y:S01]  /*1e80*/  LOP3.LUT R3, R3, 0x8, RZ, 0xc0, !PT ;  /* 0x0000000803037812 */ /* 0x000fe200078ec0ff */
[----:B------:R-:W-:Y:S01]  /*1e90*/  IMAD.IADD R11, R0, 0x1, -R2 ;  /* 0x00000001000b7824 */ /* 0x000fe200078e0a02 */
[----:B------:R-:W-:Y:S01]  /*1ea0*/  ISETP.LT.OR P1, PT, R10, 0x1, P3 ;  /* 0x000000010a00780c */ /* 0x000fe20001f21670 */
[----:B------:R-:W-:Y:S01]  /*1eb0*/  IMAD.SHL.U32 R0, R29, 0x40, RZ ;  /* 0x000000401d007824 */ /* 0x000fe200078e00ff */
[----:B------:R-:W-:-:S02]  /*1ec0*/  SHF.R.S32.HI R7, RZ, 0x1f, R6 ;  /* 0x0000001fff077819 */ /* 0x000fc40000011406 */
[----:B------:R-:W-:Y:S02]  /*1ed0*/  ISETP.LT.OR P3, PT, R10, 0x21, P3 ;  /* 0x000000210a00780c */ /* 0x000fe40001f61670 */
[----:B------:R-:W-:Y:S02]  /*1ee0*/  LEA.HI R2, R18, R248, RZ, 0x7 ;  /* 0x000000f812027211 */ /* 0x000fe400078f38ff */
[----:B------:R-:W-:Y:S02]  /*1ef0*/  LOP3.LUT R0, R0, 0x1c0, RZ, 0xc0, !PT ;  /* 0x000001c000007812 */ /* 0x000fe400078ec0ff */
[----:B------:R-:W-:Y:S01]  /*1f00*/  LEA.HI R10, R7, R6, RZ, 0x2 ;  /* 0x00000006070a7211 */ /* 0x000fe200078f10ff */
[----:B------:R-:W-:Y:S01]  /*1f10*/  IMAD.SHL.U32 R7, R23, 0x10, RZ ;  /* 0x0000001017077824 */ /* 0x000fe200078e00ff */
[----:B------:R-:W-:Y:S01]  /*1f20*/  SHF.R.S32.HI R16, RZ, 0x7, R2 ;  /* 0x00000007ff107819 */ /* 0x000fe20000011402 */
[----:B------:R5:W-:Y:S01]  /*1f30*/  LDGSTS.E.BYPASS.LTC128B.128 [R240+0x1e080], [R4.64+0x180], !P1 ;  /* 0x1e08018004f07fae */ /* 0x000be2000c901d56 */
[----:B------:R-:W-:-:S02]  /*1f40*/  SHF.R.U32.HI R2, RZ, 0x3, R0 ;  /* 0x00000003ff027819 */ /* 0x000fc40000011600 */
[----:B--2---:R-:W-:Y:S01]  /*1f50*/  LOP3.LUT R9, R10, 0x7ffffffc, RZ, 0xc0, !PT ;  /* 0x7ffffffc0a097812 */ /* 0x004fe200078ec0ff */
[----:B------:R-:W-:Y:S01]  /*1f60*/  IMAD R8, R236, 0x2, R16 ;  /* 0x00000002ec087824 */ /* 0x000fe200078e0210 */
[----:B------:R-:W-:Y:S01]  /*1f70*/  LOP3.LUT R7, R0, 0x10, R7, 0xf8, !PT ;  /* 0x0000001000077812 */ /* 0x000fe200078ef807 */
[----:B------:R1:W-:Y:S01]  /*1f80*/  LDGSTS.E.BYPASS.LTC128B.128 [R240+0x19080], [R12.64], !P6 ;  /* 0x190800000cf07fae */ /* 0x0003e2000f101d56 */
[----:B------:R-:W-:Y:S01]  /*1f90*/  LOP3.LUT R0, R2, R3, R0, 0x1e, !PT ;  /* 0x0000000302007212 */ /* 0x000fe200078e1e00 */
[----:B------:R-:W-:Y:S01]  /*1fa0*/  IMAD.IADD R14, R6, 0x1, -R9 ;  /* 0x00000001060e7824 */ /* 0x000fe200078e0a09 */
[C---:B------:R-:W-:Y:S01]  /*1fb0*/  LEA.HI R6, R16.reuse, R16, RZ, 0x1 ;  /* 0x0000001010067211 */ /* 0x040fe200078f08ff */
[----:B------:R-:W-:Y:S01]  /*1fc0*/  IMAD.SHL.U32 R9, R16, 0x8, RZ ;  /* 0x0000000810097824 */ /* 0x000fe200078e00ff */
[----:B------:R-:W-:Y:S01]  /*1fd0*/  LOP3.LUT R15, R2, R7, R3, 0x1e, !PT ;  /* 0x00000007020f7212 */ /* 0x000fe200078e1e03 */
[----:B------:R-:W-:Y:S01]  /*1fe0*/  IMAD.U32 R2, R8, 0x200, R0 ;  /* 0x0000020008027824 */ /* 0x000fe200078e0000 */
[----:B------:R-:W-:Y:S01]  /*1ff0*/  LOP3.LUT R8, R6, 0x1ffffffe, RZ, 0xc0, !PT ;  /* 0x1ffffffe06087812 */ /* 0x000fe200078ec0ff */
[----:B------:R-:W-:Y:S01]  /*2000*/  IMAD.SHL.U32 R0, R236, 0x20, RZ ;  /* 0x00000020ec007824 */ /* 0x000fe200078e00ff */
[----:B------:R-:W-:Y:S01]  /*2010*/  R2P PR, R11, 0x6 ;  /* 0x000000060b007804 */ /* 0x000fe20000000000 */
[----:B------:R-:W-:Y:S01]  /*2020*/  IMAD.SHL.U32 R6, R22, 0x40, RZ ;  /* 0x0000004016067824 */ /* 0x000fe200078e00ff */
[----:B------:R-:W-:Y:S01]  /*2030*/  LOP3.LUT R230, R230, 0xfffffe00, RZ, 0xc0, !PT ;  /* 0xfffffe00e6e67812 */ /* 0x000fe200078ec0ff */
[----:B------:R-:W-:Y:S01]  /*2040*/  IMAD.SHL.U32 R7, R26, 0x8, RZ ;  /* 0x000000081a077824 */ /* 0x000fe200078e00ff */
[----:B------:R-:W-:Y:S01]  /*2050*/  LOP3.LUT R3, R0, 0x20, RZ, 0xc0, !PT ;  /* 0x0000002000037812 */ /* 0x000fe200078ec0ff */
[----:B------:R-:W-:Y:S01]  /*2060*/  IMAD.IADD R8, R16, 0x1, -R8 ;  /* 0x0000000110087824 */ /* 0x000fe200078e0a08 */
[----:B------:R-:W-:Y:S01]  /*2070*/  LOP3.LUT R0, R6, 0x1c0, RZ, 0xc0, !PT ;  /* 0x000001c006007812 */ /* 0x000fe200078ec0ff */
[----:B------:R-:W-:Y:S01]  /*2080*/  IMAD.SHL.U32 R6, R25, 0x2, RZ ;  /* 0x0000000219067824 */ /* 0x000fe200078e00ff */
[----:B------:R-:W-:Y:S01]  /*2090*/  LOP3.LUT R16, R3, 0x18, R7, 0xf8, !PT ;  /* 0x0000001803107812 */ /* 0x000fe200078ef807 */
[----:B------:R-:W-:Y:S01]  /*20a0*/  IMAD.SHL.U32 R7, R28, 0x2, RZ ;  /* 0x000000021c077824 */ /* 0x000fe200078e00ff */
[----:B------:R-:W-:Y:S01]  /*20b0*/  LOP3.LUT R3, R0, 0x8, R9, 0xf8, !PT ;  /* 0x0000000800037812 */ /* 0x000fe200078ef809 */
[----:B------:R-:W-:Y:S01]  /*20c0*/  IMAD R14, R8, 0x4, R14 ;  /* 0x00000004080e7824 */ /* 0x000fe200078e020e */
[----:B------:R-:W-:Y:S01]  /*20d0*/  SHF.R.U32.HI R0, RZ, 0x3, R0 ;  /* 0x00000003ff007819 */ /* 0x000fe20000011600 */
[----:B------:R-:W-:Y:S01]  /*20e0*/  IMAD.SHL.U32 R8, R19, 0x400, RZ ;  /* 0x0000040013087824 */ /* 0x000fe200078e00ff */
[----:B------:R-:W-:Y:S01]  /*20f0*/  LOP3.LUT R7, R7, 0x2, R33, 0xe2, !PT ;  /* 0x0000000207077812 */ /* 0x000fe200078ee221 */
[----:B------:R1:W-:Y:S01]  /*2100*/  LDGSTS.E.BYPASS.LTC128B.128 [R240+0x1b080], [R12.64+0x80], !P5 ;  /* 0x1b0800800cf07fae */ /* 0x0003e2000e901d56 */
[----:B------:R-:W-:Y:S01]  /*2110*/  LOP3.LUT R9, R3, R0, RZ, 0x3c, !PT ;  /* 0x0000000003097212 */ /* 0x000fe200078e3cff */
[----:B------:R-:W-:Y:S01]  /*2120*/  IMAD.SHL.U32 R148, R14, 0x2, RZ ;  /* 0x000000020e947824 */ /* 0x000fe200078e00ff */
[----:B------:R-:W-:Y:S01]  /*2130*/  SHF.R.S32.HI R3, RZ, 0x2, R10 ;  /* 0x00000002ff037819 */ /* 0x000fe2000001140a */
[----:B------:R1:W-:Y:S01]  /*2140*/  LDGSTS.E.BYPASS.LTC128B.128 [R240+0x1d080], [R12.64+0x100], !P4 ;  /* 0x1d0801000cf07fae */ /* 0x0003e2000e101d56 */
[----:B------:R-:W-:Y:S01]  /*2150*/  LOP3.LUT R0, R17, 0x3ffffffc, RZ, 0xc0, !PT ;  /* 0x3ffffffc11007812 */ /* 0x000fe200078ec0ff */
[----:B------:R-:W-:Y:S01]  /*2160*/  IMAD.MOV.U32 R17, RZ, RZ, 0x10 ;  /* 0x00000010ff117424 */ /* 0x000fe200078e00ff */
[----:B------:R-:W-:Y:S01]  /*2170*/  LOP3.LUT R6, R6, 0x2, R34, 0xe2, !PT ;  /* 0x0000000206067812 */ /* 0x000fe200078ee222 */
[----:B------:R-:W-:Y:S01]  /*2180*/  IMAD R241, R19, 0x10, R3 ;  /* 0x0000001013f17824 */ /* 0x000fe200078e0203 */
[----:B------:R-:W-:Y:S01]  /*2190*/  LOP3.LUT R243, R243, R7, R31, 0xfe, !PT ;  /* 0x00000007f3f37212 */ /* 0x000fe200078efe1f */
[----:B------:R-:W-:Y:S01]  /*21a0*/  IMAD.SHL.U32 R3, R11, 0x40, RZ ;  /* 0x000000400b037824 */ /* 0x000fe200078e00ff */
[----:B------:R-:W-:Y:S01]  /*21b0*/  LOP3.LUT R242, R242, R6, R30, 0xfe, !PT ;  /* 0x00000006f2f27212 */ /* 0x000fe200078efe1e */
[----:B-----5:R-:W-:Y:S01]  /*21c0*/  IMAD.IADD R4, R248, 0x1, -R0 ;  /* 0x00000001f8047824 */ /* 0x020fe200078e0a00 */
[----:B------:R-:W-:Y:S01]  /*21d0*/  SEL R5, R17, 0xfffffff0, !P1 ;  /* 0xfffffff011057807 */ /* 0x000fe20004800000 */
[----:B------:R-:W-:Y:S01]  /*21e0*/  IMAD R0, R236, 0x200, R15 ;  /* 0x00000200ec007824 */ /* 0x000fe200078e020f */
[----:B------:R-:W-:Y:S01]  /*21f0*/  LOP3.LUT R3, R3, 0x1c0, RZ, 0xc0, !PT ;  /* 0x000001c003037812 */ /* 0x000fe200078ec0ff */
[----:B------:R-:W-:Y:S01]  /*2200*/  IMAD R7, R4, 0x2, R8 ;  /* 0x0000000204077824 */ /* 0x000fe200078e0208 */
[----:B------:R-:W-:Y:S01]  /*2210*/  SEL R4, R246, 0xffffffe0, !P2 ;  /* 0xffffffe0f6047807 */ /* 0x000fe20005000000 */
[----:B------:R-:W-:Y:S01]  /*2220*/  IMAD.SHL.U32 R236, R236, 0x8, RZ ;  /* 0x00000008ecec7824 */ /* 0x000fe200078e00ff */
[----:B------:R-:W-:Y:S01]  /*2230*/  SHF.R.U32.HI R6, RZ, 0x3, R3 ;  /* 0x00000003ff067819 */ /* 0x000fe20000011603 */
[----:B------:R-:W-:Y:S01]  /*2240*/  IMAD.IADD R10, R9, 0x1, R7 ;  /* 0x00000001090a7824 */ /* 0x000fe200078e0207 */
[----:B------:R-:W-:Y:S01]  /*2250*/  R2P PR, R29, 0x6 ;  /* 0x000000061d007804 */ /* 0x000fe20000000000 */
[----:B------:R1:W-:Y:S01]  /*2260*/  LDGSTS.E.BYPASS.LTC128B.128 [R240+0x1f080], [R12.64+0x180], !P3 ;  /* 0x1f0801800cf07fae */ /* 0x0003e2000d901d56 */
[----:B------:R-:W-:Y:S01]  /*2270*/  LOP3.LUT R236, R3, 0x8, R236, 0xf8, !PT ;  /* 0x0000000803ec7812 */ /* 0x000fe200078ef8ec */
[----:B------:R-:W-:Y:S01]  /*2280*/  IMAD.SHL.U32 R244, R10, 0x2, RZ ;  /* 0x000000020af47824 */ /* 0x000fe200078e00ff */
[----:B------:R-:W-:Y:S01]  /*2290*/  LOP3.LUT R7, R6, R16, R3, 0x1e, !PT ;  /* 0x0000001006077212 */ /* 0x000fe200078e1e03 */
[----:B------:R-:W-:Y:S01]  /*22a0*/  IMAD R9, R23, 0x400, R230 ;  /* 0x0000040017097824 */ /* 0x000fe200078e02e6 */
[----:B------:R-:W-:Y:S01]  /*22b0*/  SEL R3, R17, 0xfffffff0, !P1 ;  /* 0xfffffff011037807 */ /* 0x000fe20004800000 */
[----:B------:R-:W-:Y:S01]  /*22c0*/  STL [R1+0x8], R148 ;  /* 0x0000089401007387 */ /* 0x000fe20000100800 */
[----:B------:R-:W-:Y:S01]  /*22d0*/  SEL R228, R246, 0xffffffe0, !P2 ;  /* 0xffffffe0f6e47807 */ /* 0x000fe20005000000 */
[----:B------:R-:W-:Y:S01]  /*22e0*/  IMAD.SHL.U32 R2, R2, 0x2, RZ ;  /* 0x0000000202027824 */ /* 0x000fe200078e00ff */
[----:B------:R-:W-:Y:S01]  /*22f0*/  R2P PR, R22, 0x6 ;  /* 0x0000000616007804 */ /* 0x000fe20000000000 */
[----:B------:R-:W-:Y:S01]  /*2300*/  IMAD.SHL.U32 R235, R0, 0x2, RZ ;  /* 0x0000000200eb7824 */ /* 0x000fe200078e00ff */
[----:B------:R-:W-:Y:S01]  /*2310*/  ISETP.GE.AND P6, PT, R248, 0x10, PT ;  /* 0x00000010f800780c */ /* 0x000fe20003fc6270 */
[----:B------:R-:W-:Y:S01]  /*2320*/  IMAD R3, R3, 0x2, R2 ;  /* 0x0000000203037824 */ /* 0x000fe200078e0202 */
[----:B------:R-:W-:Y:S01]  /*2330*/  LOP3.LUT R236, R236, R6, RZ, 0x3c, !PT ;  /* 0x00000006ecec7212 */ /* 0x000fe200078e3cff */
[----:B------:R-:W-:Y:S01]  /*2340*/  IMAD.IADD R232, R0, 0x1, R228 ;  /* 0x0000000100e87824 */ /* 0x000fe200078e02e4 */
[-C--:B------:R-:W-:Y:S01]  /*2350*/  LOP3.LUT R6, R7, R230.reuse, RZ, 0xfc, !PT ;  /* 0x000000e607067212 */ /* 0x080fe200078efcff */
[----:B------:R-:W-:Y:S01]  /*2360*/  IMAD R229, R228, 0x2, R2 ;  /* 0x00000002e4e57824 */ /* 0x000fe200078e0202 */
[C---:B------:R-:W-:Y:S01]  /*2370*/  IADD3 R7, R244.reuse, 0x20280, RZ ;  /* 0x00020280f4077810 */ /* 0x040fe20007ffe0ff */
[----:B---3--:R-:W-:Y:S01]  /*2380*/  CS2R R34, SRZ ;  /* 0x0000000000227805 */ /* 0x008fe2000001ff00 */
[----:B------:R-:W-:Y:S01]  /*2390*/  IADD3 R245, R244, 0x202c0, RZ ;  /* 0x000202c0f4f57810 */ /* 0x000fe20007ffe0ff */
[----:B------:R-:W-:Y:S01]  /*23a0*/  CS2R R32, SRZ ;  /* 0x0000000000207805 */ /* 0x000fe2000001ff00 */
[C---:B------:R-:W-:Y:S01]  /*23b0*/  IADD3 R230, R236.reuse, R230, R8 ;  /* 0x000000e6ece67210 */ /* 0x040fe20007ffe008 */
[----:B------:R-:W-:Y:S01]  /*23c0*/  IMAD.IADD R236, R236, 0x1, R9 ;  /* 0x00000001ecec7824 */ /* 0x000fe200078e0209 */
[----:B------:R-:W-:Y:S01]  /*23d0*/  @P2 IADD3 R245, R7, -0x40, RZ ;  /* 0xffffffc007f52810 */ /* 0x000fe20007ffe0ff */
[----:B------:R-:W-:Y:S01]  /*23e0*/  @!P6 IMAD.SHL.U32 R7, R248, 0x10, RZ ;  /* 0x00000010f807e824 */ /* 0x000fe200078e00ff */
[----:B------:R-:W-:Y:S01]  /*23f0*/  IADD3 R8, R151, UR12, RZ ;  /* 0x0000000c97087c10 */ /* 0x000fe2000fffe0ff */
[----:B------:R-:W-:Y:S01]  /*2400*/  IMAD.SHL.U32 R230, R230, 0x2, RZ ;  /* 0x00000002e6e67824 */ /* 0x000fe200078e00ff */
[----:B------:R-:W-:Y:S01]  /*2410*/  LEA R236, R236, 0x22280, 0x1 ;  /* 0x00022280ecec7811 */ /* 0x000fe200078e08ff */
[----:B------:R-:W-:Y:S01]  /*2420*/  CS2R R30, SRZ ;  /* 0x00000000001e7805 */ /* 0x000fe2000001ff00 */
[----:B------:R2:W-:Y:S01]  /*2430*/  @!P6 LDGSTS.E.BYPASS.LTC128B.128 [R7+0x20180], [R20.64] ;  /* 0x201800001407efae */ /* 0x0005e2000b901d56 */
[----:B------:R-:W-:Y:S01]  /*2440*/  SEL R246, R246, 0xffffffe0, !P1 ;  /* 0xffffffe0f6f67807 */ /* 0x000fe20004800000 */
[C---:B------:R-:W-:Y:S01]  /*2450*/  IMAD R231, R5.reuse, 0x2, R230 ;  /* 0x0000000205e77824 */ /* 0x040fe200078e02e6 */
[----:B------:R-:W-:Y:S01]  /*2460*/  CS2R R28, SRZ ;  /* 0x00000000001c7805 */ /* 0x000fe2000001ff00 */
[----:B------:R3:W-:Y:S01]  /*2470*/  STL [R1+0x2c], R8 ;  /* 0x00002c0801007387 */ /* 0x0007e20000100800 */
[----:B------:R-:W-:Y:S01]  /*2480*/  IMAD R237, R5, 0x2, R236 ;  /* 0x0000000205ed7824 */ /* 0x000fe200078e02ec */
[----:B------:R-:W-:Y:S01]  /*2490*/  CS2R R26, SRZ ;  /* 0x00000000001a7805 */ /* 0x000fe2000001ff00 */
[----:B------:R-:W-:Y:S01]  /*24a0*/  IMAD.IADD R247, R244, 0x1, R246 ;  /* 0x00000001f4f77824 */ /* 0x000fe200078e02f6 */
[----:B------:R-:W0:Y:S01]  /*24b0*/  LDGDEPBAR ;  /* 0x00000000000079af */ /* 0x000e220000000000 */
[----:B------:R-:W-:Y:S01]  /*24c0*/  CS2R R24, SRZ ;  /* 0x0000000000187805 */ /* 0x000fe2000001ff00 */
[----:B------:R-:W-:Y:S01]  /*24d0*/  CS2R R22, SRZ ;  /* 0x0000000000167805 */ /* 0x000fe2000001ff00 */
[----:B------:R-:W-:Y:S01]  /*24e0*/  ISETP.LE.AND P2, PT, R149, c[0x0][0x2a8], PT ;  /* 0x0000aa0095007a0c */ /* 0x000fe20003f43270 */
[----:B------:R-:W-:-:S02]  /*24f0*/  IMAD.SHL.U32 R0, R6, 0x2, RZ ;  /* 0x0000000206007824 */ /* 0x000fc400078e00ff */
[----:B------:R-:W-:Y:S02]  /*2500*/  IMAD R228, R228, 0x2, R3 ;  /* 0x00000002e4e47824 */ /* 0x000fe400078e0203 */
[----:B------:R-:W-:Y:S02]  /*2510*/  IMAD.SHL.U32 R232, R232, 0x2, RZ ;  /* 0x00000002e8e87824 */ /* 0x000fe400078e00ff */
[----:B------:R-:W-:Y:S02]  /*2520*/  IMAD.IADD R246, R246, 0x1, R245 ;  /* 0x00000001f6f67824 */ /* 0x000fe400078e02f5 */
[C---:B------:R-:W-:Y:S02]  /*2530*/  IMAD R234, R4.reuse, 0x2, R230 ;  /* 0x0000000204ea7824 */ /* 0x040fe400078e02e6 */
[C---:B------:R-:W-:Y:S02]  /*2540*/  IMAD R239, R4.reuse, 0x2, R236 ;  /* 0x0000000204ef7824 */ /* 0x040fe400078e02ec */
[----:B------:R-:W-:-:S02]  /*2550*/  IMAD R233, R4, 0x2, R231 ;  /* 0x0000000204e97824 */ /* 0x000fc400078e02e7 */
[----:B------:R-:W-:Y:S01]  /*2560*/  IMAD R238, R4, 0x2, R237 ;  /* 0x0000000204ee7824 */ /* 0x000fe200078e02ed */
[----:B--2---:R-:W-:Y:S01]  /*2570*/  CS2R R20, SRZ ;  /* 0x0000000000147805 */ /* 0x004fe2000001ff00 */
[----:B------:R-:W-:Y:S01]  /*2580*/  IMAD.U32 R7, RZ, RZ, UR5 ;  /* 0x00000005ff077e24 */ /* 0x000fe2000f8e00ff */
[----:B---3--:R-:W-:-:S04]  /*2590*/  IADD3 R8, -R148, UR13, RZ ;  /* 0x0000000d94087c10 */ /* 0x008fc8000fffe1ff */
[----:B------:R-:W-:Y:S01]  /*25a0*/  IADD3 R7, R7, -c[0x0][0x168], -R148 ;  /* 0x80005a0007077a10 */ /* 0x000fe20007ffe894 */
[----:B------:R1:W-:Y:S03]  /*25b0*/  STL [R1+0x20], R8 ;  /* 0x0000200801007387 */ /* 0x0003e60000100800 */
[C---:B------:R-:W-:Y:S02]  /*25c0*/  IADD3 R252, R7.reuse, c[0x0][0x2a4], RZ ;  /* 0x0000a90007fc7a10 */ /* 0x040fe40007ffe0ff */
[----:B------:R-:W-:-:S05]  /*25d0*/  IADD3 R7, R7, UR4, RZ ;  /* 0x0000000407077c10 */ /* 0x000fca000fffe0ff */
[----:B------:R1:W-:Y:S02]  /*25e0*/  STL [R1+0xc], R7 ;  /* 0x00000c0701007387 */ /* 0x0003e40000100800 */
.L_x_707:
[----:B------:R-:W-:Y:S04]  /*25f0*/  DEPBAR.LE SB0, 0x0 ;  /* 0x000080000000791a */ /* 0x000fe80000000000 */
[----:B------:R-:W-:Y:S06]  /*2600*/  BAR.SYNC.DEFER_BLOCKING 0x0 ;  /* 0x0000000000007b1d */ /* 0x000fec0000010000 */
[----:B-1----:R-:W-:Y:S01]  /*2610*/  LDSM.16.M88.4 R16, [R230+0x10080] ;  /* 0x01008000e610783b */ /* 0x002fe20000000200 */
[----:B------:R-:W-:Y:S04]  /*2620*/  UMOV UR10, UR14 ;  /* 0x0000000e000a7c82 */ /* 0x000fe80008000000 */
[----:B-1----:R-:W1:Y:S05]  /*2630*/  LDSM.16.M88.4 R8, [R2+0x80] ;  /* 0x000080000208783b */ /* 0x002e6a0000000200 */
[----:B------:R-:W2:Y:S05]  /*2640*/  LDSM.16.M88.4 R148, [R2+0x1080] ;  /* 0x001080000294783b */ /* 0x000eaa0000000200 */
[----:B------:R-:W-:Y:S05]  /*2650*/  LDSM.16.M88.4 R152, [R231+0x10080] ;  /* 0x01008000e798783b */ /* 0x000fea0000000200 */
[----:B------:R-:W3:Y:S05]  /*2660*/  LDSM.16.M88.4 R156, [R3+0x80] ;  /* 0x00008000039c783b */ /* 0x000eea0000000200 */
[----:B------:R-:W4:Y:S05]  /*2670*/  LDL R183, [R1+0xc] ;  /* 0x00000c0001b77983 */ /* 0x000f2a0000100800 */
[----:B------:R-:W5:Y:S05]  /*2680*/  LDSM.16.M88.4 R160, [R3+0x1080] ;  /* 0x0010800003a0783b */ /* 0x000f6a0000000200 */
[----:B------:R-:W4:Y:S05]  /*2690*/  LDL R182, [R1+0x20] ;  /* 0x0000200001b67983 */ /* 0x000f2a0000100800 */
[----:B------:R-:W-:Y:S01]  /*26a0*/  LDSM.16.M88.4 R164, [R234+0x10080] ;  /* 0x01008000eaa4783b */ /* 0x000fe20000000200 */
[C---:B-1----:R-:W-:Y:S04]  /*26b0*/  HMMA.16816.F32 R4, R16.reuse, R8, RZ ;  /* 0x000000081004723c */ /* 0x042fe800000018ff */
[----:B------:R-:W1:Y:S05]  /*26c0*/  LDSM.16.M88.4 R168, [R229+0x80] ;  /* 0x00008000e5a8783b */ /* 0x000e6a0000000200 */
[----:B------:R-:W-:Y:S01]  /*26d0*/  LDSM.16.M88.4 R172, [R233+0x10080] ;  /* 0x01008000e9ac783b */ /* 0x000fe20000000200 */
[C---:B------:R-:W-:Y:S04]  /*26e0*/  HMMA.16816.F32 R8, R16.reuse, R10, RZ ;  /* 0x0000000a1008723c */ /* 0x040fe800000018ff */
[----:B------:R-:W-:Y:S04]  /*26f0*/  LDSM.16.M88.4 R176, [R228+0x80] ;  /* 0x00008000e4b0783b */ /* 0x000fe80000000200 */
[C---:B--2---:R-:W-:Y:S01]  /*2700*/  HMMA.16816.F32 R12, R16.reuse, R148, RZ ;  /* 0x00000094100c723c */ /* 0x044fe200000018ff */
[----:B------:R-:W-:Y:S05]  /*2710*/  LDS R180, [R241.X4+0x20080] ;  /* 0x02008000f1b47984 */ /* 0x000fea0000004800 */
[----:B------:R-:W-:Y:S02]  /*2720*/  LDS R181, [R241.X4+0x200a0] ;  /* 0x0200a000f1b57984 */ /* 0x000fe40000004800 */
[----:B------:R-:W-:Y:S03]  /*2730*/  HMMA.16816.F32 R16, R16, R150, RZ ;  /* 0x000000961010723c */ /* 0x000fe600000018ff */
[----:B------:R-:W2:Y:S05]  /*2740*/  LDSM.16.M88.4 R148, [R229+0x1080] ;  /* 0x00108000e594783b */ /* 0x000eaa0000000200 */
[C---:B---3--:R-:W-:Y:S08]  /*2750*/  HMMA.16816.F32 R4, R152.reuse, R156, R4 ;  /* 0x0000009c9804723c */ /* 0x048ff00000001804 */
[C---:B------:R-:W-:Y:S01]  /*2760*/  HMMA.16816.F32 R8, R152.reuse, R158, R8 ;  /* 0x0000009e9808723c */ /* 0x040fe20000001808 */
[----:B------:R-:W-:Y:S07]  /*2770*/  LDSM.16.M88.4 R156, [R230+0x12080] ;  /* 0x01208000e69c783b */ /* 0x000fee0000000200 */
[C---:B-----5:R-:W-:Y:S08]  /*2780*/  HMMA.16816.F32 R12, R152.reuse, R160, R12 ;  /* 0x000000a0980c723c */ /* 0x060ff0000000180c */
[----:B------:R-:W-:Y:S01]  /*2790*/  HMMA.16816.F32 R16, R152, R162, R16 ;  /* 0x000000a29810723c */ /* 0x000fe20000001810 */
[----:B------:R-:W3:Y:S05]  /*27a0*/  LDSM.16.M88.4 R152, [R228+0x1080] ;  /* 0x00108000e498783b */ /* 0x000eea0000000200 */
[----:B------:R-:W5:Y:S02]  /*27b0*/  LDSM.16.M88.4 R160, [R2+0x2080] ;  /* 0x0020800002a0783b */ /* 0x000f640000000200 */
[C---:B-1----:R-:W-:Y:S08]  /*27c0*/  HMMA.16816.F32 R4, R164.reuse, R168, R4 ;  /* 0x000000a8a404723c */ /* 0x042ff00000001804 */
[C---:B------:R-:W-:Y:S01]  /*27d0*/  HMMA.16816.F32 R8, R164.reuse, R170, R8 ;  /* 0x000000aaa408723c */ /* 0x040fe20000001808 */
[----:B------:R-:W-:Y:S07]  /*27e0*/  LDSM.16.M88.4 R168, [R3+0x2080] ;  /* 0x0020800003a8783b */ /* 0x000fee0000000200 */
[C---:B--2---:R-:W-:Y:S08]  /*27f0*/  HMMA.16816.F32 R12, R164.reuse, R148, R12 ;  /* 0x00000094a40c723c */ /* 0x044ff0000000180c */
[----:B------:R-:W-:Y:S01]  /*2800*/  HMMA.16816.F32 R16, R164, R150, R16 ;  /* 0x00000096a410723c */ /* 0x000fe20000001810 */
[----:B------:R-:W1:Y:S05]  /*2810*/  LDSM.16.M88.4 R148, [R2+0x3080] ;  /* 0x003080000294783b */ /* 0x000e6a0000000200 */
[----:B------:R-:W2:Y:S02]  /*2820*/  LDSM.16.M88.4 R164, [R231+0x12080] ;  /* 0x01208000e7a4783b */ /* 0x000ea40000000200 */
[C---:B------:R-:W-:Y:S08]  /*2830*/  HMMA.16816.F32 R4, R172.reuse, R176, R4 ;  /* 0x000000b0ac04723c */ /* 0x040ff00000001804 */
[C---:B------:R-:W-:Y:S01]  /*2840*/  HMMA.16816.F32 R8, R172.reuse, R178, R8 ;  /* 0x000000b2ac08723c */ /* 0x040fe20000001808 */
[----:B------:R-:W-:Y:S07]  /*2850*/  LDSM.16.M88.4 R176, [R229+0x2080] ;  /* 0x00208000e5b0783b */ /* 0x000fee0000000200 */
[C---:B---3--:R-:W-:Y:S08]  /*2860*/  HMMA.16816.F32 R12, R172.reuse, R152, R12 ;  /* 0x00000098ac0c723c */ /* 0x048ff0000000180c */
[----:B------:R-:W-:Y:S01]  /*2870*/  HMMA.16816.F32 R16, R172, R154, R16 ;  /* 0x0000009aac10723c */ /* 0x000fe20000001810 */
[----:B------:R-:W3:Y:S05]  /*2880*/  LDSM.16.M88.4 R152, [R3+0x3080] ;  /* 0x003080000398783b */ /* 0x000eea0000000200 */
[----:B------:R-:W3:Y:S02]  /*2890*/  LDSM.16.M88.4 R172, [R234+0x12080] ;  /* 0x01208000eaac783b */ /* 0x000ee40000000200 */
[C---:B-----5:R-:W-:Y:S08]  /*28a0*/  HMMA.16816.F32 R4, R156.reuse, R160, R4 ;  /* 0x000000a09c04723c */ /* 0x060ff00000001804 */
[C---:B------:R-:W-:Y:S01]  /*28b0*/  HMMA.16816.F32 R8, R156.reuse, R162, R8 ;  /* 0x000000a29c08723c */ /* 0x040fe20000001808 */
[----:B------:R-:W-:Y:S07]  /*28c0*/  LDSM.16.M88.4 R160, [R228+0x2080] ;  /* 0x00208000e4a0783b */ /* 0x000fee0000000200 */
[C---:B-1----:R-:W-:Y:S08]  /*28d0*/  HMMA.16816.F32 R12, R156.reuse, R148, R12 ;  /* 0x000000949c0c723c */ /* 0x042ff0000000180c */
[----:B------:R-:W-:Y:S01]  /*28e0*/  HMMA.16816.F32 R16, R156, R150, R16 ;  /* 0x000000969c10723c */ /* 0x000fe20000001810 */
[----:B------:R-:W1:Y:S05]  /*28f0*/  LDSM.16.M88.4 R148, [R229+0x3080] ;  /* 0x00308000e594783b */ /* 0x000e6a0000000200 */
[----:B------:R-:W5:Y:S02]  /*2900*/  LDSM.16.M88.4 R156, [R233+0x12080] ;  /* 0x01208000e99c783b */ /* 0x000f640000000200 */
[C---:B--2---:R-:W-:Y:S08]  /*2910*/  HMMA.16816.F32 R4, R164.reuse, R168, R4 ;  /* 0x000000a8a404723c */ /* 0x044ff00000001804 */
[C---:B------:R-:W-:Y:S01]  /*2920*/  HMMA.16816.F32 R8, R164.reuse, R170, R8 ;  /* 0x000000aaa408723c */ /* 0x040fe20000001808 */
[----:B------:R-:W-:Y:S07]  /*2930*/  LDSM.16.M88.4 R168, [R2+0x4080] ;  /* 0x0040800002a8783b */ /* 0x000fee0000000200 */
[C---:B---3--:R-:W-:Y:S08]  /*2940*/  HMMA.16816.F32 R12, R164.reuse, R152, R12 ;  /* 0x00000098a40c723c */ /* 0x048ff0000000180c */
[----:B------:R-:W-:Y:S01]  /*2950*/  HMMA.16816.F32 R16, R164, R154, R16 ;  /* 0x0000009aa410723c */ /* 0x000fe20000001810 */
[----:B------:R-:W2:Y:S05]  /*2960*/  LDSM.16.M88.4 R152, [R228+0x3080] ;  /* 0x00308000e498783b */ /* 0x000eaa0000000200 */
[----:B------:R-:W3:Y:S02]  /*2970*/  LDSM.16.M88.4 R164, [R230+0x14080] ;  /* 0x01408000e6a4783b */ /* 0x000ee40000000200 */
[C---:B------:R-:W-:Y:S08]  /*2980*/  HMMA.16816.F32 R4, R172.reuse, R176, R4 ;  /* 0x000000b0ac04723c */ /* 0x040ff00000001804 */
[C---:B------:R-:W-:Y:S01]  /*2990*/  HMMA.16816.F32 R8, R172.reuse, R178, R8 ;  /* 0x000000b2ac08723c */ /* 0x040fe20000001808 */
[----:B------:R-:W-:Y:S07]  /*29a0*/  LDSM.16.M88.4 R176, [R3+0x4080] ;  /* 0x0040800003b0783b */ /* 0x000fee0000000200 */
[C---:B-1----:R-:W-:Y:S08]  /*29b0*/  HMMA.16816.F32 R12, R172.reuse, R148, R12 ;  /* 0x00000094ac0c723c */ /* 0x042ff0000000180c */
[----:B------:R-:W-:Y:S01]  /*29c0*/  HMMA.16816.F32 R16, R172, R150, R16 ;  /* 0x00000096ac10723c */ /* 0x000fe20000001810 */
[----:B------:R-:W1:Y:S05]  /*29d0*/  LDSM.16.M88.4 R148, [R2+0x5080] ;  /* 0x005080000294783b */ /* 0x000e6a0000000200 */
[----:B------:R-:W1:Y:S02]  /*29e0*/  LDSM.16.M88.4 R172, [R231+0x14080] ;  /* 0x01408000e7ac783b */ /* 0x000e640000000200 */
[C---:B-----5:R-:W-:Y:S08]  /*29f0*/  HMMA.16816.F32 R4, R156.reuse, R160, R4 ;  /* 0x000000a09c04723c */ /* 0x060ff00000001804 */
[C---:B------:R-:W-:Y:S01]  /*2a00*/  HMMA.16816.F32 R8, R156.reuse, R162, R8 ;  /* 0x000000a29c08723c */ /* 0x040fe20000001808 */
[----:B------:R-:W-:Y:S07]  /*2a10*/  LDSM.16.M88.4 R160, [R229+0x4080] ;  /* 0x00408000e5a0783b */ /* 0x000fee0000000200 */
[C---:B--2---:R-:W-:Y:S08]  /*2a20*/  HMMA.16816.F32 R12, R156.reuse, R152, R12 ;  /* 0x000000989c0c723c */ /* 0x044ff0000000180c */
[----:B------:R-:W-:Y:S01]  /*2a30*/  HMMA.16816.F32 R16, R156, R154, R16 ;  /* 0x0000009a9c10723c */ /* 0x000fe20000001810 */
[----:B------:R-:W2:Y:S05]  /*2a40*/  LDSM.16.M88.4 R152, [R3+0x5080] ;  /* 0x005080000398783b */ /* 0x000eaa0000000200 */
[----:B------:R-:W5:Y:S02]  /*2a50*/  LDSM.16.M88.4 R156, [R234+0x14080] ;  /* 0x01408000ea9c783b */ /* 0x000f640000000200 */
[C---:B---3--:R-:W-:Y:S08]  /*2a60*/  HMMA.16816.F32 R4, R164.reuse, R168, R4 ;  /* 0x000000a8a404723c */ /* 0x048ff00000001804 */
[C---:B------:R-:W-:Y:S01]  /*2a70*/  HMMA.16816.F32 R8, R164.reuse, R170, R8 ;  /* 0x000000aaa408723c */ /* 0x040fe20000001808 */
[----:B------:R-:W-:Y:S07]  /*2a80*/  LDSM.16.M88.4 R168, [R228+0x4080] ;  /* 0x00408000e4a8783b */ /* 0x000fee0000000200 */
[C---:B-1----:R-:W-:Y:S08]  /*2a90*/  HMMA.16816.F32 R12, R164.reuse, R148, R12 ;  /* 0x00000094a40c723c */ /* 0x042ff0000000180c */
[----:B------:R-:W-:Y:S01]  /*2aa0*/  HMMA.16816.F32 R16, R164, R150, R16 ;  /* 0x00000096a410723c */ /* 0x000fe20000001810 */
[----:B------:R-:W1:Y:S05]  /*2ab0*/  LDSM.16.M88.4 R148, [R229+0x5080] ;  /* 0x00508000e594783b */ /* 0x000e6a0000000200 */
[----:B------:R-:W3:Y:S02]  /*2ac0*/  LDSM.16.M88.4 R164, [R233+0x14080] ;  /* 0x01408000e9a4783b */ /* 0x000ee40000000200 */
[C---:B------:R-:W-:Y:S08]  /*2ad0*/  HMMA.16816.F32 R4, R172.reuse, R176, R4 ;  /* 0x000000b0ac04723c */ /* 0x040ff00000001804 */
[C---:B------:R-:W-:Y:S01]  /*2ae0*/  HMMA.16816.F32 R8, R172.reuse, R178, R8 ;  /* 0x000000b2ac08723c */ /* 0x040fe20000001808 */
[----:B------:R-:W-:Y:S07]  /*2af0*/  LDSM.16.M88.4 R176, [R2+0x6080] ;  /* 0x0060800002b0783b */ /* 0x000fee0000000200 */
[C---:B--2---:R-:W-:Y:S08]  /*2b00*/  HMMA.16816.F32 R12, R172.reuse, R152, R12 ;  /* 0x00000098ac0c723c */ /* 0x044ff0000000180c */
[----:B------:R-:W-:Y:S01]  /*2b10*/  HMMA.16816.F32 R16, R172, R154, R16 ;  /* 0x0000009aac10723c */ /* 0x000fe20000001810 */
[----:B------:R-:W2:Y:S05]  /*2b20*/  LDSM.16.M88.4 R152, [R228+0x5080] ;  /* 0x00508000e498783b */ /* 0x000eaa0000000200 */
[----:B------:R-:W2:Y:S02]  /*2b30*/  LDSM.16.M88.4 R172, [R230+0x16080] ;  /* 0x01608000e6ac783b */ /* 0x000ea40000000200 */
[C---:B-----5:R-:W-:Y:S08]  /*2b40*/  HMMA.16816.F32 R4, R156.reuse, R160, R4 ;  /* 0x000000a09c04723c */ /* 0x060ff00000001804 */
[C---:B------:R-:W-:Y:S01]  /*2b50*/  HMMA.16816.F32 R8, R156.reuse, R162, R8 ;  /* 0x000000a29c08723c */ /* 0x040fe20000001808 */
[----:B------:R-:W-:Y:S07]  /*2b60*/  LDSM.16.M88.4 R160, [R3+0x6080] ;  /* 0x0060800003a0783b */ /* 0x000fee0000000200 */
[C---:B-1----:R-:W-:Y:S08]  /*2b70*/  HMMA.16816.F32 R12, R156.reuse, R148, R12 ;  /* 0x000000949c0c723c */ /* 0x042ff0000000180c */
[----:B------:R-:W-:Y:S01]  /*2b80*/  HMMA.16816.F32 R16, R156, R150, R16 ;  /* 0x000000969c10723c */ /* 0x000fe20000001810 */
[----:B------:R-:W1:Y:S05]  /*2b90*/  LDSM.16.M88.4 R148, [R2+0x7080] ;  /* 0x007080000294783b */ /* 0x000e6a0000000200 */
[----:B------:R-:W5:Y:S02]  /*2ba0*/  LDSM.16.M88.4 R156, [R231+0x16080] ;  /* 0x01608000e79c783b */ /* 0x000f640000000200 */
[C---:B---3--:R-:W-:Y:S08]  /*2bb0*/  HMMA.16816.F32 R4, R164.reuse, R168, R4 ;  /* 0x000000a8a404723c */ /* 0x048ff00000001804 */
[C---:B------:R-:W-:Y:S01]  /*2bc0*/  HMMA.16816.F32 R8, R164.reuse, R170, R8 ;  /* 0x000000aaa408723c */ /* 0x040fe20000001808 */
[----:B------:R-:W-:Y:S07]  /*2bd0*/  LDSM.16.M88.4 R168, [R229+0x6080] ;  /* 0x00608000e5a8783b */ /* 0x000fee0000000200 */
[C---:B--2---:R-:W-:Y:S08]  /*2be0*/  HMMA.16816.F32 R12, R164.reuse, R152, R12 ;  /* 0x00000098a40c723c */ /* 0x044ff0000000180c */
        /* <DEDUP_REMOVED lines=11> */
[C---:B------:R-:W-:Y:S08]  /*2ca0*/  HMMA.16816.F32 R8, R156.reuse, R162, R8 ;  /* 0x000000a29c08723c */ /* 0x040ff00000001808 */
[C---:B--2---:R-:W-:Y:S08]  /*2cb0*/  HMMA.16816.F32 R12, R156.reuse, R152, R12 ;  /* 0x000000989c0c723c */ /* 0x044ff0000000180c */
[----:B------:R-:W-:Y:S08]  /*2cc0*/  HMMA.16816.F32 R16, R156, R154, R16 ;  /* 0x0000009a9c10723c */ /* 0x000ff00000001810 */
[C---:B---3--:R-:W-:Y:S08]  /*2cd0*/  HMMA.16816.F32 R4, R164.reuse, R168, R4 ;  /* 0x000000a8a404723c */ /* 0x048ff00000001804 */
[C---:B------:R-:W-:Y:S08]  /*2ce0*/  HMMA.16816.F32 R8, R164.reuse, R170, R8 ;  /* 0x000000aaa408723c */ /* 0x040ff00000001808 */
[C---:B-1----:R-:W-:Y:S08]  /*2cf0*/  HMMA.16816.F32 R12, R164.reuse, R148, R12 ;  /* 0x00000094a40c723c */ /* 0x042ff0000000180c */
[----:B------:R-:W-:Y:S01]  /*2d00*/  HMMA.16816.F32 R16, R164, R150, R16 ;  /* 0x00000096a410723c */ /* 0x000fe20000001810 */
[----:B------:R-:W1:Y:S07]  /*2d10*/  LDSM.16.M88.4 R148, [R228+0x7080] ;  /* 0x00708000e494783b */ /* 0x000e6e0000000200 */
[C---:B------:R-:W-:Y:S08]  /*2d20*/  HMMA.16816.F32 R4, R172.reuse, R176, R4 ;  /* 0x000000b0ac04723c */ /* 0x040ff00000001804 */
[C---:B------:R-:W-:Y:S11]  /*2d30*/  HMMA.16816.F32 R8, R172.reuse, R178, R8 ;  /* 0x000000b2ac08723c */ /* 0x040ff60000001808 */
[----:B------:R-:W-:Y:S05]  /*2d40*/  @!UPT UIADD3 URZ, URZ, URZ, URZ ;  /* 0x0000003f3f3ff290 */ /* 0x000fea000fffe03f */
[----:B------:R-:W-:Y:S02]  /*2d50*/  FMUL.FTZ R5, R5, c[0x0][0x2b4] ;  /* 0x0000ad0005057a20 */ /* 0x000fe40000410000 */
[----:B------:R-:W-:Y:S02]  /*2d60*/  FMUL.FTZ R4, R4, c[0x0][0x2b4] ;  /* 0x0000ad0004047a20 */ /* 0x000fe40000410000 */
[----:B------:R2:W3:Y:S01]  /*2d70*/  MUFU.TANH R189, R5 ;  /* 0x0000000500bd7308 */ /* 0x0004e20000002400 */
[----:B------:R-:W-:Y:S02]  /*2d80*/  FMUL.FTZ R6, R6, c[0x0][0x2b4] ;  /* 0x0000ad0006067a20 */ /* 0x000fe40000410000 */
[----:B------:R-:W-:Y:S01]  /*2d90*/  FMUL.FTZ R7, R7, c[0x0][0x2b4] ;  /* 0x0000ad0007077a20 */ /* 0x000fe20000410000 */
[C---:B-1----:R-:W-:Y:S03]  /*2da0*/  HMMA.16816.F32 R12, R172.reuse, R148, R12 ;  /* 0x00000094ac0c723c */ /* 0x042fe6000000180c */
[----:B------:R-:W-:Y:S03]  /*2db0*/  FMUL.FTZ R8, R8, c[0x0][0x2b4] ;  /* 0x0000ad0008087a20 */ /* 0x000fe60000410000 */
[----:B------:R1:W1:Y:S01]  /*2dc0*/  MUFU.TANH R190, R4 ;  /* 0x0000000400be7308 */ /* 0x0002620000002400 */
[----:B------:R-:W-:Y:S01]  /*2dd0*/  FMUL.FTZ R9, R9, c[0x0][0x2b4] ;  /* 0x0000ad0009097a20 */ /* 0x000fe20000410000 */
[----:B------:R-:W-:Y:S04]  /*2de0*/  HMMA.16816.F32 R16, R172, R150, R16 ;  /* 0x00000096ac10723c */ /* 0x000fe80000001810 */
[----:B------:R-:W-:Y:S02]  /*2df0*/  FMUL.FTZ R10, R10, c[0x0][0x2b4] ;  /* 0x0000ad000a0a7a20 */ /* 0x000fe40000410000 */
[----:B------:R-:W-:Y:S02]  /*2e00*/  FMUL.FTZ R11, R11, c[0x0][0x2b4] ;  /* 0x0000ad000b0b7a20 */ /* 0x000fe40000410000 */
[----:B------:R1:W1:Y:S01]  /*2e10*/  MUFU.TANH R199, R6 ;  /* 0x0000000600c77308 */ /* 0x0002620000002400 */
[----:B--2---:R-:W-:Y:S07]  /*2e20*/  MOV R5, UR14 ;  /* 0x0000000e00057c02 */ /* 0x004fee0008000f00 */
[----:B------:R-:W-:Y:S02]  /*2e30*/  FMUL.FTZ R12, R12, c[0x0][0x2b4] ;  /* 0x0000ad000c0c7a20 */ /* 0x000fe40000410000 */
[----:B------:R2:W1:Y:S01]  /*2e40*/  MUFU.TANH R198, R7 ;  /* 0x0000000700c67308 */ /* 0x0004620000002400 */
[----:B------:R-:W-:Y:S01]  /*2e50*/  FMUL.FTZ R13, R13, c[0x0][0x2b4] ;  /* 0x0000ad000d0d7a20 */ /* 0x000fe20000410000 */
[----:B------:R-:W-:Y:S01]  /*2e60*/  LEA R5, R5, R241, 0x6 ;  /* 0x000000f105057211 */ /* 0x000fe200078e30ff */
[----:B------:R-:W-:Y:S02]  /*2e70*/  FMUL.FTZ R14, R14, c[0x0][0x2b4] ;  /* 0x0000ad000e0e7a20 */ /* 0x000fe40000410000 */
[----:B------:R-:W-:Y:S01]  /*2e80*/  FMUL.FTZ R15, R15, c[0x0][0x2b4] ;  /* 0x0000ad000f0f7a20 */ /* 0x000fe20000410000 */
[C---:B------:R-:W-:Y:S01]  /*2e90*/  IADD3 R177, R5.reuse, R252, RZ ;  /* 0x000000fc05b17210 */ /* 0x040fe20007ffe0ff */
[----:B------:R-:W-:Y:S01]  /*2ea0*/  FMUL.FTZ R16, R16, c[0x0][0x2b4] ;  /* 0x0000ad0010107a20 */ /* 0x000fe20000410000 */
[----:B----4-:R-:W-:Y:S01]  /*2eb0*/  IADD3 R176, R5, R183, RZ ;  /* 0x000000b705b07210 */ /* 0x010fe20007ffe0ff */
[----:B------:R-:W-:Y:S01]  /*2ec0*/  FMUL.FTZ R17, R17, c[0x0][0x2b4] ;  /* 0x0000ad0011117a20 */ /* 0x000fe20000410000 */
[----:B------:R2:W4:Y:S01]  /*2ed0*/  MUFU.TANH R191, R8 ;  /* 0x0000000800bf7308 */ /* 0x0005220000002400 */
[----:B------:R-:W-:Y:S01]  /*2ee0*/  FMUL.FTZ R18, R18, c[0x0][0x2b4] ;  /* 0x0000ad0012127a20 */ /* 0x000fe20000410000 */
[----:B------:R-:W-:Y:S01]  /*2ef0*/  IMNMX R177, R182, R177, PT ;  /* 0x000000b1b6b17217 */ /* 0x000fe20003800200 */
[----:B------:R-:W-:Y:S07]  /*2f00*/  FMUL.FTZ R19, R19, c[0x0][0x2b4] ;  /* 0x0000ad0013137a20 */ /* 0x000fee0000410000 */
[----:B------:R2:W1:Y:S10]  /*2f10*/  MUFU.TANH R188, R9 ;  /* 0x0000000900bc7308 */ /* 0x0004740000002400 */
        /* <DEDUP_REMOVED lines=9> */
[----:B------:R2:W1:Y:S01]  /*2fb0*/  MUFU.TANH R192, R19 ;  /* 0x0000001300c07308 */ /* 0x0004620000002400 */
[----:B------:R-:W-:-:S05]  /*2fc0*/  @!P2 BRA `(.L_x_697) ;  /* 0x000001900000a947 */ /* 0x000fca0003800000 */
[----:B-1-34-:R-:W-:Y:S01]  /*2fd0*/  IMAD.MOV.U32 R4, RZ, RZ, c[0x0][0x168] ;  /* 0x00005a00ff047624 */ /* 0x01afe200078e00ff */
[----:B------:R-:W-:Y:S01]  /*2fe0*/  BSSY B0, `(.L_x_698) ;  /* 0x0000010000007945 */ /* 0x000fe20003800000 */
[----:B------:R-:W-:Y:S03]  /*2ff0*/  IMAD.MOV.U32 R200, RZ, RZ, 0x1 ;  /* 0x00000001ffc87424 */ /* 0x000fe600078e00ff */
[----:B------:R-:W-:Y:S04]  /*3000*/  IADD3 R4, R5, c[0x0][0x198], -R4 ;  /* 0x0000660005047a10 */ /* 0x000fe80007ffe804 */
[----:B------:R-:W-:Y:S11]  /*3010*/  ISETP.GT.AND P1, PT, R4, -0x1, PT ;  /* 0xffffffff0400780c */ /* 0x000ff60003f24270 */
[----:B------:R-:W-:Y:S02]  /*3020*/  @!UPT UIADD3 URZ, URZ, URZ, URZ ;  /* 0x0000003f3f3ff290 */ /* 0x000fe4000fffe03f */
[----:B------:R-:W-:-:S05]  /*3030*/  @P1 BRA `(.L_x_699) ;  /* 0x0000006000001947 */ /* 0x000fca0003800000 */
[----:B------:R-:W-:Y:S02]  /*3040*/  ISETP.NE.AND P1, PT, R200, c[0x0][0x2a8], PT ;  /* 0x0000aa00c8007a0c */ /* 0x000fe40003f25270 */
[----:B------:R-:W-:Y:S11]  /*3050*/  LOP3.LUT R4, RZ, R4, RZ, 0x33, !PT ;  /* 0x00000004ff047212 */ /* 0x000ff600078e33ff */
[----:B------:R-:W-:Y:S05]  /*3060*/  @P1 IMAD.HI.U32 R6, R4, c[0x0][0x2ac], RZ ;  /* 0x0000ab0004061a27 */ /* 0x000fea00078e00ff */
[----:B------:R-:W-:Y:S04]  /*3070*/  @P1 SHF.R.U32.HI R4, RZ, c[0x0][0x2b0], R6 ;  /* 0x0000ac00ff041a19 */ /* 0x000fe80000011606 */
[----:B------:R-:W-:Y:S01]  /*3080*/  LOP3.LUT R4, RZ, R4, RZ, 0x33, !PT ;  /* 0x00000004ff047212 */ /* 0x000fe200078e33ff */
[----:B------:R-:W-:-:S05]  /*3090*/  BRA `(.L_x_700) ;  /* 0x0000004000007947 */ /* 0x000fca0003800000 */
.L_x_699:
[----:B------:R-:W-:Y:S11]  /*30a0*/  ISETP.NE.AND P1, PT, R200, c[0x0][0x2a8], PT ;  /* 0x0000aa00c8007a0c */ /* 0x000ff60003f25270 */
[----:B------:R-:W-:Y:S02]  /*30b0*/  @!UPT UIADD3 URZ, URZ, URZ, URZ ;  /* 0x0000003f3f3ff290 */ /* 0x000fe4000fffe03f */
[----:B------:R-:W-:Y:S05]  /*30c0*/  @P1 IMAD.HI.U32 R6, R4, c[0x0][0x2ac], RZ ;  /* 0x0000ab0004061a27 */ /* 0x000fea00078e00ff */
[----:B------:R-:W-:Y:S02]  /*30d0*/  @P1 SHF.R.U32.HI R4, RZ, c[0x0][0x2b0], R6 ;  /* 0x0000ac00ff041a19 */ /* 0x000fe40000011606 */
.L_x_700:
[----:B------:R-:W-:Y:S05]  /*30e0*/  BSYNC B0 ;  /* 0x0000000000007941 */ /* 0x000fea0003800000 */
.L_x_698:
[----:B--2---:R-:W2:Y:S01]  /*30f0*/  LDL R7, [R1+0x8] ;  /* 0x0000080001077983 */ /* 0x004ea20000100800 */
[----:B------:R-:W-:Y:S04]  /*3100*/  IMAD.MOV.U32 R6, RZ, RZ, c[0x0][0x2a8] ;  /* 0x0000aa00ff067624 */ /* 0x000fe800078e00ff */
[----:B------:R-:W-:Y:S04]  /*3110*/  IMAD R4, R4, R6, -UR15 ;  /* 0x8000000f04047e24 */ /* 0x000fe8000f8e0206 */
[----:B--2---:R-:W-:Y:S05]  /*3120*/  IMAD.IADD R4, R4, 0x1, -R7 ;  /* 0x0000000104047824 */ /* 0x004fea00078e0a07 */
[----:B------:R-:W-:Y:S02]  /*3130*/  IADD3 R6, R4, c[0x0][0x2a8], RZ ;  /* 0x0000aa0004067a10 */ /* 0x000fe40007ffe0ff */
[----:B------:R-:W-:Y:S02]  /*3140*/  IMNMX R176, R176, R4, !PT ;  /* 0x00000004b0b07217 */ /* 0x000fe40007800200 */
[----:B------:R-:W-:Y:S02]  /*3150*/  IMNMX R177, R177, R6, PT ;  /* 0x00000006b1b17217 */ /* 0x000fe40003800200 */
.L_x_697:
[----:B-1-34-:R-:W-:Y:S05]  /*3160*/  IADD3 R4, R5, 0x8, RZ ;  /* 0x0000000805047810 */ /* 0x01afea0007ffe0ff */
[--C-:B------:R-:W-:Y:S02]  /*3170*/  IMAD.IADD R179, R252, 0x1, R4.reuse ;  /* 0x00000001fcb37824 */ /* 0x100fe400078e0204 */
[----:B------:R-:W-:Y:S03]  /*3180*/  IMAD.IADD R178, R183, 0x1, R4 ;  /* 0x00000001b7b27824 */ /* 0x000fe600078e0204 */
[----:B------:R-:W-:Y:S01]  /*3190*/  IMNMX R179, R182, R179, PT ;  /* 0x000000b3b6b37217 */ /* 0x000fe20003800200 */
[----:B------:R-:W-:-:S05]  /*31a0*/  @!P2 BRA `(.L_x_701) ;  /* 0x000001900000a947 */ /* 0x000fca0003800000 */
[----:B------:R-:W-:Y:S01]  /*31b0*/  IMAD.MOV.U32 R5, RZ, RZ, c[0x0][0x168] ;  /* 0x00005a00ff057624 */ /* 0x000fe200078e00ff */
        /* <DEDUP_REMOVED lines=12> */
.L_x_703:
[----:B------:R-:W-:Y:S11]  /*3280*/  ISETP.NE.AND P1, PT, R6, c[0x0][0x2a8], PT ;  /* 0x0000aa0006007a0c */ /* 0x000ff60003f25270 */
[----:B------:R-:W-:Y:S02]  /*3290*/  @!UPT UIADD3 URZ, URZ, URZ, URZ ;  /* 0x0000003f3f3ff290 */ /* 0x000fe4000fffe03f */
[----:B------:R-:W-:Y:S05]  /*32a0*/  @P1 IMAD.HI.U32 R5, R4, c[0x0][0x2ac], RZ ;  /* 0x0000ab0004051a27 */ /* 0x000fea00078e00ff */
[----:B------:R-:W-:Y:S02]  /*32b0*/  @P1 SHF.R.U32.HI R4, RZ, c[0x0][0x2b0], R5 ;  /* 0x0000ac00ff041a19 */ /* 0x000fe40000011605 */
.L_x_704:
[----:B------:R-:W-:Y:S05]  /*32c0*/  BSYNC B0 ;  /* 0x0000000000007941 */ /* 0x000fea0003800000 */
.L_x_702:
[----:B------:R-:W3:Y:S01]  /*32d0*/  LDL R6, [R1+0x8] ;  /* 0x0000080001067983 */ /* 0x000ee20000100800 */
[----:B------:R-:W-:Y:S04]  /*32e0*/  IMAD.MOV.U32 R5, RZ, RZ, c[0x0][0x2a8] ;  /* 0x0000aa00ff057624 */ /* 0x000fe800078e00ff */
[----:B------:R-:W-:Y:S04]  /*32f0*/  IMAD R4, R4, R5, -UR15 ;  /* 0x8000000f04047e24 */ /* 0x000fe8000f8e0205 */
[----:B---3--:R-:W-:Y:S05]  /*3300*/  IMAD.IADD R4, R4, 0x1, -R6 ;  /* 0x0000000104047824 */ /* 0x008fea00078e0a06 */
[----:B------:R-:W-:Y:S02]  /*3310*/  IADD3 R5, R4, c[0x0][0x2a8], RZ ;  /* 0x0000aa0004057a10 */ /* 0x000fe40007ffe0ff */
[----:B------:R-:W-:Y:S02]  /*3320*/  IMNMX R178, R178, R4, !PT ;  /* 0x00000004b2b27217 */ /* 0x000fe40007800200 */
[----:B------:R-:W-:Y:S02]  /*3330*/  IMNMX R179, R179, R5, PT ;  /* 0x00000005b3b37217 */ /* 0x000fe40003800200 */
.L_x_701:
[----:B------:R-:W-:Y:S04]  /*3340*/  DEPBAR.LE SB0, 0x0 ;  /* 0x000080000000791a */ /* 0x000fe80000000000 */
[----:B------:R-:W-:Y:S01]  /*3350*/  BAR.SYNC.DEFER_BLOCKING 0x0 ;  /* 0x0000000000007b1d */ /* 0x000fe20000010000 */
[----:B------:R-:W-:Y:S01]  /*3360*/  PLOP3.LUT P1, PT, PT, PT, UP1, 0x80, 0x0 ;  /* 0x000000000000781c */ /* 0x000fe20003f2f018 */
[----:B------:R-:W-:Y:S03]  /*3370*/  UIADD3 UR14, UR14, 0x1, URZ ;  /* 0x000000010e0e7890 */ /* 0x000fe6000fffe03f */
[----:B------:R-:W-:Y:S01]  /*3380*/  ISETP.GT.AND P3, PT, R176, RZ, P1 ;  /* 0x000000ffb000720c */ /* 0x000fe20000f64270 */
[----:B------:R-:W-:Y:S01]  /*3390*/  UISETP.GE.AND UP0, UPT, UR14, UR16, UPT ;  /* 0x000000100e00728c */ /* 0x000fe2000bf06270 */
[C---:B------:R-:W-:Y:S02]  /*33a0*/  ISETP.GT.AND P4, PT, R178.reuse, 0x21, P1 ;  /* 0x00000021b200780c */ /* 0x040fe40000f84270 */
[----:B------:R-:W-:Y:S02]  /*33b0*/  ISETP.LT.OR P3, PT, R177, 0x1, P3 ;  /* 0x00000001b100780c */ /* 0x000fe40001f61670 */
[----:B------:R-:W-:Y:S02]  /*33c0*/  ISETP.GT.AND P5, PT, R178, 0x20, P1 ;  /* 0x00000020b200780c */ /* 0x000fe40000fa4270 */
[C---:B------:R-:W-:Y:S02]  /*33d0*/  ISETP.LT.OR P4, PT, R179.reuse, 0x22, P4 ;  /* 0x00000022b300780c */ /* 0x040fe40002781670 */
[----:B------:R-:W-:Y:S01]  /*33e0*/  ISETP.LT.OR P5, PT, R179, 0x21, P5 ;  /* 0x00000021b300780c */ /* 0x000fe20002fa1670 */
[----:B--2---:R-:W-:Y:S06]  /*33f0*/  LDSM.16.M88.4 R16, [R230+0x18080] ;  /* 0x01808000e610783b */ /* 0x004fec0000000200 */
[----:B------:R-:W1:Y:S06]  /*3400*/  LDSM.16.M88.4 R8, [R2+0x8080] ;  /* 0x008080000208783b */ /* 0x000e6c0000000200 */
[----:B------:R-:W2:Y:S06]  /*3410*/  LDSM.16.M88.4 R148, [R2+0x9080] ;  /* 0x009080000294783b */ /* 0x000eac0000000200 */
[----:B------:R-:W-:Y:S06]  /*3420*/  LDSM.16.M88.4 R152, [R231+0x18080] ;  /* 0x01808000e798783b */ /* 0x000fec0000000200 */
[----:B------:R-:W3:Y:S06]  /*3430*/  LDSM.16.M88.4 R156, [R3+0x8080] ;  /* 0x00808000039c783b */ /* 0x000eec0000000200 */
[----:B------:R-:W4:Y:S06]  /*3440*/  LDSM.16.M88.4 R160, [R3+0x9080] ;  /* 0x0090800003a0783b */ /* 0x000f2c0000000200 */
[----:B------:R-:W-:Y:S06]  /*3450*/  LDSM.16.M88.4 R164, [R234+0x18080] ;  /* 0x01808000eaa4783b */ /* 0x000fec0000000200 */
[----:B------:R-:W4:Y:S01]  /*3460*/  LDSM.16.M88.4 R168, [R229+0x8080] ;  /* 0x00808000e5a8783b */ /* 0x000f220000000200 */
[C---:B-1----:R-:W-:Y:S05]  /*3470*/  HMMA.16816.F32 R4, R16.reuse, R8, RZ ;  /* 0x000000081004723c */ /* 0x042fea00000018ff */
[----:B------:R-:W-:Y:S03]  /*3480*/  LDSM.16.M88.4 R172, [R228+0x8080] ;  /* 0x00808000e4ac783b */ /* 0x000fe60000000200 */
[C---:B------:R-:W-:Y:S03]  /*3490*/  HMMA.16816.F32 R8, R16.reuse, R10, RZ ;  /* 0x0000000a1008723c */ /* 0x040fe600000018ff */
[----:B------:R1:W5:Y:S05]  /*34a0*/  LDL.64 R224, [R1] ;  /* 0x0000000001e07983 */ /* 0x00036a0000100a00 */
        /* <DEDUP_REMOVED lines=8> */
[----:B------:R-:W4:Y:S06]  /*3530*/  LDSM.16.M88.4 R152, [R228+0x9080] ;  /* 0x00908000e498783b */ /* 0x000f2c0000000200 */
[----:B------:R-:W-:Y:S01]  /*3540*/  LDSM.16.M88.4 R160, [R230+0x1a080] ;  /* 0x01a08000e6a0783b */ /* 0x000fe20000000200 */
[C---:B------:R-:W-:Y:S08]  /*3550*/  HMMA.16816.F32 R4, R164.reuse, R168, R4 ;  /* 0x000000a8a404723c */ /* 0x040ff00000001804 */
[C---:B------:R-:W-:Y:S01]  /*3560*/  HMMA.16816.F32 R8, R164.reuse, R170, R8 ;  /* 0x000000aaa408723c */ /* 0x040fe20000001808 */
[----:B------:R-:W1:Y:S07]  /*3570*/  LDSM.16.M88.4 R168, [R2+0xa080] ;  /* 0x00a0800002a8783b */ /* 0x000e6e0000000200 */
[C---:B--2---:R-:W-:Y:S08]  /*3580*/  HMMA.16816.F32 R12, R164.reuse, R148, R12 ;  /* 0x00000094a40c723c */ /* 0x044ff0000000180c */
[----:B------:R-:W-:Y:S01]  /*3590*/  HMMA.16816.F32 R16, R164, R150, R16 ;  /* 0x00000096a410723c */ /* 0x000fe20000001810 */
[----:B------:R-:W2:Y:S06]  /*35a0*/  LDSM.16.M88.4 R148, [R2+0xb080] ;  /* 0x00b080000294783b */ /* 0x000eac0000000200 */
[----:B------:R-:W-:Y:S01]  /*35b0*/  LDSM.16.M88.4 R164, [R231+0x1a080] ;  /* 0x01a08000e7a4783b */ /* 0x000fe20000000200 */
[C---:B---3--:R-:W-:Y:S08]  /*35c0*/  HMMA.16816.F32 R4, R156.reuse, R172, R4 ;  /* 0x000000ac9c04723c */ /* 0x048ff00000001804 */
[C---:B------:R-:W-:Y:S01]  /*35d0*/  HMMA.16816.F32 R8, R156.reuse, R174, R8 ;  /* 0x000000ae9c08723c */ /* 0x040fe20000001808 */
[----:B------:R-:W3:Y:S07]  /*35e0*/  LDSM.16.M88.4 R172, [R3+0xa080] ;  /* 0x00a0800003ac783b */ /* 0x000eee0000000200 */
[C---:B----4-:R-:W-:Y:S08]  /*35f0*/  HMMA.16816.F32 R12, R156.reuse, R152, R12 ;  /* 0x000000989c0c723c */ /* 0x050ff0000000180c */
[----:B------:R-:W-:Y:S01]  /*3600*/  HMMA.16816.F32 R16, R156, R154, R16 ;  /* 0x0000009a9c10723c */ /* 0x000fe20000001810 */
[----:B------:R-:W4:Y:S06]  /*3610*/  LDSM.16.M88.4 R152, [R3+0xb080] ;  /* 0x00b080000398783b */ /* 0x000f2c0000000200 */
[----:B------:R-:W-:Y:S01]  /*3620*/  LDSM.16.M88.4 R156, [R234+0x1a080] ;  /* 0x01a08000ea9c783b */ /* 0x000fe20000000200 */
[C---:B-1----:R-:W-:Y:S08]  /*3630*/  HMMA.16816.F32 R4, R160.reuse, R168, R4 ;  /* 0x000000a8a004723c */ /* 0x042ff00000001804 */
        /* <DEDUP_REMOVED lines=43> */
[----:B------:R-:W-:Y:S07]  /*38f0*/  LDSM.16.M88.4 R168, [R231+0x1e080] ;  /* 0x01e08000e7a8783b */ /* 0x000fee0000000200 */
[C---:B--2---:R-:W-:Y:S08]  /*3900*/  HMMA.16816.F32 R12, R160.reuse, R148, R12 ;  /* 0x00000094a00c723c */ /* 0x044ff0000000180c */
[----:B------:R-:W-:Y:S01]  /*3910*/  HMMA.16816.F32 R16, R160, R150, R16 ;  /* 0x00000096a010723c */ /* 0x000fe20000001810 */
[----:B------:R-:W1:Y:S06]  /*3920*/  LDSM.16.M88.4 R148, [R230+0x1e080] ;  /* 0x01e08000e694783b */ /* 0x000e6c0000000200 */
[----:B------:R-:W2:Y:S01]  /*3930*/  LDSM.16.M88.4 R160, [R2+0xf080] ;  /* 0x00f0800002a0783b */ /* 0x000ea20000000200 */
[C---:B---3--:R-:W-:Y:S08]  /*3940*/  HMMA.16816.F32 R4, R164.reuse, R172, R4 ;  /* 0x000000aca404723c */ /* 0x048ff00000001804 */
[C---:B------:R-:W-:Y:S01]  /*3950*/  HMMA.16816.F32 R8, R164.reuse, R174, R8 ;  /* 0x000000aea408723c */ /* 0x040fe20000001808 */
[----:B------:R-:W3:Y:S07]  /*3960*/  LDSM.16.M88.4 R172, [R3+0xe080] ;  /* 0x00e0800003ac783b */ /* 0x000eee0000000200 */
[C---:B----4-:R-:W-:Y:S08]  /*3970*/  HMMA.16816.F32 R12, R164.reuse, R152, R12 ;  /* 0x00000098a40c723c */ /* 0x050ff0000000180c */
[----:B------:R-:W-:Y:S01]  /*3980*/  HMMA.16816.F32 R16, R164, R154, R16 ;  /* 0x0000009aa410723c */ /* 0x000fe20000001810 */
[----:B------:R-:W4:Y:S06]  /*3990*/  LDSM.16.M88.4 R152, [R3+0xf080] ;  /* 0x00f080000398783b */ /* 0x000f2c0000000200 */
[----:B------:R-:W-:Y:S01]  /*39a0*/  LDSM.16.M88.4 R164, [R228+0xe080] ;  /* 0x00e08000e4a4783b */ /* 0x000fe20000000200 */
[C---:B-1----:R-:W-:Y:S07]  /*39b0*/  HMMA.16816.F32 R4, R148.reuse, R156, R4 ;  /* 0x0000009c9404723c */ /* 0x042fee0000001804 */
[----:B------:R-:W-:Y:S01]  /*39c0*/  FSEL R156, R190, -INF , !P3 ;  /* 0xff800000be9c7808 */ /* 0x000fe20005800000 */
[C---:B------:R-:W-:Y:S03]  /*39d0*/  HMMA.16816.F32 R8, R148.reuse, R158, R8 ;  /* 0x0000009e9408723c */ /* 0x040fe60000001808 */
[C---:B------:R-:W-:Y:S04]  /*39e0*/  ISETP.GT.AND P3, PT, R176.reuse, 0x1, P1 ;  /* 0x00000001b000780c */ /* 0x040fe80000f64270 */
[----:B------:R-:W-:Y:S01]  /*39f0*/  ISETP.LT.OR P3, PT, R177, 0x2, P3 ;  /* 0x00000002b100780c */ /* 0x000fe20001f61670 */
[C---:B--2---:R-:W-:Y:S07]  /*3a00*/  HMMA.16816.F32 R12, R148.reuse, R160, R12 ;  /* 0x000000a0940c723c */ /* 0x044fee000000180c */
[----:B------:R-:W-:Y:S01]  /*3a10*/  FSEL R160, R189, -INF , !P3 ;  /* 0xff800000bda07808 */ /* 0x000fe20005800000 */
[----:B------:R-:W-:Y:S03]  /*3a20*/  HMMA.16816.F32 R16, R148, R162, R16 ;  /* 0x000000a29410723c */ /* 0x000fe60000001810 */
[----:B------:R-:W-:Y:S01]  /*3a30*/  ISETP.GT.AND P3, PT, R176, 0x10, P1 ;  /* 0x00000010b000780c */ /* 0x000fe20000f64270 */
[--C-:B------:R-:W-:Y:S03]  /*3a40*/  FFMA.FTZ R160, R160, c[0x0][0x29c], -R180.reuse ;  /* 0x0000a700a0a07a23 */ /* 0x100fe600000108b4 */
[----:B------:R-:W-:Y:S01]  /*3a50*/  ISETP.LT.OR P3, PT, R177, 0x11, P3 ;  /* 0x00000011b100780c */ /* 0x000fe20001f61670 */
[C---:B---3--:R-:W-:Y:S01]  /*3a60*/  HMMA.16816.F32 R4, R168.reuse, R172, R4 ;  /* 0x000000aca804723c */ /* 0x048fe20000001804 */
[----:B------:R1:W-:Y:S04]  /*3a70*/  MUFU.EX2 R182, R160 ;  /* 0x000000a000b67308 */ /* 0x0003e80000000800 */
[--C-:B------:R-:W-:Y:S02]  /*3a80*/  FFMA.FTZ R148, R156, c[0x0][0x29c], -R180.reuse ;  /* 0x0000a7009c947a23 */ /* 0x100fe400000108b4 */
[----:B------:R-:W-:Y:S01]  /*3a90*/  LDSM.16.M88.4 R156, [R229+0xe080] ;  /* 0x00e08000e59c783b */ /* 0x000fe20000000200 */
[C---:B------:R-:W-:Y:S03]  /*3aa0*/  HMMA.16816.F32 R8, R168.reuse, R174, R8 ;  /* 0x000000aea808723c */ /* 0x040fe60000001808 */
[----:B------:R2:W3:Y:S05]  /*3ab0*/  MUFU.EX2 R183, R148 ;  /* 0x0000009400b77308 */ /* 0x0004ea0000000800 */
[C---:B----4-:R-:W-:Y:S08]  /*3ac0*/  HMMA.16816.F32 R12, R168.reuse, R152, R12 ;  /* 0x00000098a80c723c */ /* 0x050ff0000000180c */
[----:B------:R-:W-:Y:S04]  /*3ad0*/  HMMA.16816.F32 R16, R168, R154, R16 ;  /* 0x0000009aa810723c */ /* 0x000fe80000001810 */
[----:B-1----:R-:W-:Y:S02]  /*3ae0*/  FSEL R160, R191, -INF , !P3 ;  /* 0xff800000bfa07808 */ /* 0x002fe40005800000 */
[----:B------:R-:W-:Y:S03]  /*3af0*/  ISETP.GT.AND P3, PT, R176, 0x11, P1 ;  /* 0x00000011b000780c */ /* 0x000fe60000f64270 */
[--C-:B------:R-:W-:Y:S01]  /*3b00*/  FFMA.FTZ R160, R160, c[0x0][0x29c], -R180.reuse ;  /* 0x0000a700a0a07a23 */ /* 0x100fe200000108b4 */
[C---:B------:R-:W-:Y:S01]  /*3b10*/  ISETP.LT.OR P3, PT, R177.reuse, 0x12, P3 ;  /* 0x00000012b100780c */ /* 0x040fe20001f61670 */
[----:B--2---:R-:W1:Y:S02]  /*3b20*/  LDSM.16.M88.4 R148, [R234+0x1e080] ;  /* 0x01e08000ea94783b */ /* 0x004e640000000200 */
[----:B------:R2:W4:Y:S02]  /*3b30*/  MUFU.EX2 R173, R160 ;  /* 0x000000a000ad7308 */ /* 0x0005240000000800 */
[----:B--2---:R-:W-:Y:S02]  /*3b40*/  FSEL R160, R188, -INF , !P3 ;  /* 0xff800000bca07808 */ /* 0x004fe40005800000 */
[----:B------:R-:W-:Y:S03]  /*3b50*/  ISETP.GT.AND P3, PT, R176, 0x20, P1 ;  /* 0x00000020b000780c */ /* 0x000fe60000f64270 */
[--C-:B------:R-:W-:Y:S01]  /*3b60*/  FFMA.FTZ R152, R160, c[0x0][0x29c], -R180.reuse ;  /* 0x0000a700a0987a23 */ /* 0x100fe200000108b4 */
[----:B------:R-:W-:Y:S01]  /*3b70*/  ISETP.LT.OR P3, PT, R177, 0x21, P3 ;  /* 0x00000021b100780c */ /* 0x000fe20001f61670 */
[----:B------:R-:W2:Y:S02]  /*3b80*/  LDSM.16.M88.4 R160, [R229+0xf080] ;  /* 0x00f08000e5a0783b */ /* 0x000ea40000000200 */
[----:B------:R3:W-:Y:S01]  /*3b90*/  MUFU.EX2 R172, R152 ;  /* 0x0000009800ac7308 */ /* 0x0007e20000000800 */
[C---:B-1----:R-:W-:Y:S08]  /*3ba0*/  HMMA.16816.F32 R4, R148.reuse, R156, R4 ;  /* 0x0000009c9404723c */ /* 0x042ff00000001804 */
[C---:B------:R-:W-:Y:S04]  /*3bb0*/  HMMA.16816.F32 R8, R148.reuse, R158, R8 ;  /* 0x0000009e9408723c */ /* 0x040fe80000001808 */
[----:B---3--:R-:W-:Y:S02]  /*3bc0*/  FSEL R152, R187, -INF , !P3 ;  /* 0xff800000bb987808 */ /* 0x008fe40005800000 */
[----:B------:R-:W-:Y:S03]  /*3bd0*/  ISETP.GT.AND P3, PT, R176, 0x21, P1 ;  /* 0x00000021b000780c */ /* 0x000fe60000f64270 */
[--C-:B------:R-:W-:Y:S01]  /*3be0*/  FFMA.FTZ R152, R152, c[0x0][0x29c], -R180.reuse ;  /* 0x0000a70098987a23 */ /* 0x100fe200000108b4 */
[----:B------:R-:W-:Y:S03]  /*3bf0*/  ISETP.LT.OR P3, PT, R177, 0x22, P3 ;  /* 0x00000022b100780c */ /* 0x000fe60001f61670 */
[----:B------:R1:W-:Y:S01]  /*3c00*/  MUFU.EX2 R170, R152 ;  /* 0x0000009800aa7308 */ /* 0x0003e20000000800 */
[C---:B--2---:R-:W-:Y:S08]  /*3c10*/  HMMA.16816.F32 R12, R148.reuse, R160, R12 ;  /* 0x000000a0940c723c */ /* 0x044ff0000000180c */
[----:B------:R-:W-:Y:S01]  /*3c20*/  HMMA.16816.F32 R16, R148, R162, R16 ;  /* 0x000000a29410723c */ /* 0x000fe20000001810 */
[----:B------:R-:W-:Y:S06]  /*3c30*/  LDS R148, [R241.X4+0x20180] ;  /* 0x02018000f1947984 */ /* 0x000fec0000004800 */
[----:B------:R-:W-:Y:S02]  /*3c40*/  FSEL R151, R195, -INF , !P4 ;  /* 0xff800000c3977808 */ /* 0x000fe40006000000 */
[----:B-1----:R-:W-:Y:S02]  /*3c50*/  FSEL R152, R186, -INF , !P3 ;  /* 0xff800000ba987808 */ /* 0x002fe40005800000 */
[----:B------:R-:W-:Y:S03]  /*3c60*/  ISETP.GT.AND P3, PT, R176, 0x30, P1 ;  /* 0x00000030b000780c */ /* 0x000fe60000f64270 */
[--C-:B------:R-:W-:Y:S01]  /*3c70*/  FFMA.FTZ R156, R152, c[0x0][0x29c], -R180.reuse ;  /* 0x0000a700989c7a23 */ /* 0x100fe200000108b4 */
[----:B------:R-:W-:Y:S01]  /*3c80*/  ISETP.LT.OR P3, PT, R177, 0x31, P3 ;  /* 0x00000031b100780c */ /* 0x000fe20001f61670 */
[----:B------:R-:W1:Y:S02]  /*3c90*/  LDSM.16.M88.4 R152, [R233+0x1e080] ;  /* 0x01e08000e998783b */ /* 0x000e640000000200 */
[----:B------:R2:W-:Y:S02]  /*3ca0*/  MUFU.EX2 R169, R156 ;  /* 0x0000009c00a97308 */ /* 0x0005e40000000800 */
[----:B--2---:R-:W-:Y:S02]  /*3cb0*/  FSEL R156, R185, -INF , !P3 ;  /* 0xff800000b99c7808 */ /* 0x004fe40005800000 */
[----:B------:R-:W-:Y:S03]  /*3cc0*/  ISETP.GT.AND P3, PT, R176, 0x31, P1 ;  /* 0x00000031b000780c */ /* 0x000fe60000f64270 */
[----:B------:R-:W-:Y:S01]  /*3cd0*/  FFMA.FTZ R156, R156, c[0x0][0x29c], -R180 ;  /* 0x0000a7009c9c7a23 */ /* 0x000fe200000108b4 */
[----:B------:R-:W-:Y:S03]  /*3ce0*/  ISETP.LT.OR P3, PT, R177, 0x32, P3 ;  /* 0x00000032b100780c */ /* 0x000fe60001f61670 */
[----:B------:R2:W-:Y:S01]  /*3cf0*/  MUFU.EX2 R168, R156 ;  /* 0x0000009c00a87308 */ /* 0x0005e20000000800 */
[C---:B-1----:R-:W-:Y:S08]  /*3d00*/  HMMA.16816.F32 R4, R152.reuse, R164, R4 ;  /* 0x000000a49804723c */ /* 0x042ff00000001804 */
[C---:B------:R-:W-:Y:S04]  /*3d10*/  HMMA.16816.F32 R8, R152.reuse, R166, R8 ;  /* 0x000000a69808723c */ /* 0x040fe80000001808 */
[----:B--2---:R-:W-:Y:S02]  /*3d20*/  FSEL R156, R184, -INF , !P3 ;  /* 0xff800000b89c7808 */ /* 0x004fe40005800000 */
[----:B------:R-:W-:Y:S10]  /*3d30*/  ISETP.GT.AND P3, PT, R178, RZ, P1 ;  /* 0x000000ffb200720c */ /* 0x000ff40000f64270 */
[----:B------:R-:W-:Y:S01]  /*3d40*/  FADD.FTZ R5, R5, -R148 ;  /* 0x8000009405057221 */ /* 0x000fe20000010000 */
[----:B------:R-:W-:Y:S01]  /*3d50*/  ISETP.LT.OR P3, PT, R179, 0x1, P3 ;  /* 0x00000001b300780c */ /* 0x000fe20001f61670 */
[----:B------:R-:W-:Y:S02]  /*3d60*/  FFMA.FTZ R180, R156, c[0x0][0x29c], -R180 ;  /* 0x0000a7009cb47a23 */ /* 0x000fe400000108b4 */
[----:B------:R-:W1:Y:S01]  /*3d70*/  LDSM.16.M88.4 R156, [R228+0xf080] ;  /* 0x00f08000e49c783b */ /* 0x000e620000000200 */
[----:B------:R-:W-:Y:S01]  /*3d80*/  FSEL R160, R199, -INF , !P3 ;  /* 0xff800000c7a07808 */ /* 0x000fe20005800000 */
[--C-:B------:R-:W-:Y:S01]  /*3d90*/  FADD.FTZ R4, R4, -R148.reuse ;  /* 0x8000009404047221 */ /* 0x100fe20000010000 */
[----:B------:R-:W-:Y:S01]  /*3da0*/  ISETP.GT.AND P3, PT, R178, 0x1, P1 ;  /* 0x00000001b200780c */ /* 0x000fe20000f64270 */
[----:B------:R-:W2:Y:S01]  /*3db0*/  MUFU.EX2 R180, R180 ;  /* 0x000000b400b47308 */ /* 0x000ea20000000800 */
[--C-:B------:R-:W-:Y:S02]  /*3dc0*/  FADD.FTZ R8, R8, -R148.reuse ;  /* 0x8000009408087221 */ /* 0x100fe40000010000 */
[----:B------:R-:W-:Y:S01]  /*3dd0*/  ISETP.LT.OR P3, PT, R179, 0x2, P3 ;  /* 0x00000002b300780c */ /* 0x000fe20001f61670 */
[--C-:B------:R-:W-:Y:S02]  /*3de0*/  FFMA.FTZ R160, R160, c[0x0][0x29c], -R181.reuse ;  /* 0x0000a700a0a07a23 */ /* 0x100fe400000108b5 */
[--C-:B------:R-:W-:Y:S01]  /*3df0*/  FADD.FTZ R9, R9, -R148.reuse ;  /* 0x8000009409097221 */ /* 0x100fe20000010000 */
[----:B------:R-:W-:Y:S02]  /*3e00*/  FSEL R149, R198, -INF , !P3 ;  /* 0xff800000c6957808 */ /* 0x000fe40005800000 */
[C---:B------:R-:W-:Y:S01]  /*3e10*/  ISETP.GT.AND P3, PT, R178.reuse, 0x10, P1 ;  /* 0x00000010b200780c */ /* 0x040fe20000f64270 */
[----:B------:R-:W-:Y:S02]  /*3e20*/  MUFU.EX2 R163, R160 ;  /* 0x000000a000a37308 */ /* 0x000fe40000000800 */
[--C-:B------:R-:W-:Y:S01]  /*3e30*/  FFMA.FTZ R149, R149, c[0x0][0x29c], -R181.reuse ;  /* 0x0000a70095957a23 */ /* 0x100fe200000108b5 */
[----:B------:R-:W-:Y:S07]  /*3e40*/  ISETP.LT.OR P3, PT, R179, 0x11, P3 ;  /* 0x00000011b300780c */ /* 0x000fee0001f61670 */
[----:B------:R3:W2:Y:S01]  /*3e50*/  MUFU.EX2 R162, R149 ;  /* 0x0000009500a27308 */ /* 0x0006a20000000800 */
[C---:B-1----:R-:W-:Y:S08]  /*3e60*/  HMMA.16816.F32 R12, R152.reuse, R156, R12 ;  /* 0x0000009c980c723c */ /* 0x042ff0000000180c */
[----:B------:R-:W-:Y:S04]  /*3e70*/  HMMA.16816.F32 R16, R152, R158, R16 ;  /* 0x0000009e9810723c */ /* 0x000fe80000001810 */
[----:B---3--:R-:W-:Y:S02]  /*3e80*/  FSEL R149, R197, -INF , !P3 ;  /* 0xff800000c5957808 */ /* 0x008fe40005800000 */
[----:B------:R-:W-:Y:S01]  /*3e90*/  ISETP.GT.AND P3, PT, R178, 0x11, P1 ;  /* 0x00000011b200780c */ /* 0x000fe20000f64270 */
[--C-:B------:R-:W-:Y:S01]  /*3ea0*/  FFMA.FTZ R152, R151, c[0x0][0x29c], -R181.reuse ;  /* 0x0000a70097987a23 */ /* 0x100fe200000108b5 */
[C---:B------:R-:W-:Y:S01]  /*3eb0*/  F2FP.PACK_AB R151, R182.reuse, R183 ;  /* 0x000000b7b697723e */ /* 0x040fe200000000ff */
[--C-:B------:R-:W-:Y:S01]  /*3ec0*/  FFMA.FTZ R149, R149, c[0x0][0x29c], -R181.reuse ;  /* 0x0000a70095957a23 */ /* 0x100fe200000108b5 */
[----:B------:R-:W-:Y:S01]  /*3ed0*/  ISETP.LT.OR P3, PT, R179, 0x12, P3 ;  /* 0x00000012b300780c */ /* 0x000fe20001f61670 */
[----:B------:R1:W-:Y:S01]  /*3ee0*/  MUFU.EX2 R158, R152 ;  /* 0x00000098009e7308 */ /* 0x0003e20000000800 */
[----:B------:R-:W-:Y:S02]  /*3ef0*/  FMUL.FTZ R154, R182, R5 ;  /* 0x00000005b69a7220 */ /* 0x000fe40000410000 */
[----:B------:R-:W-:Y:S02]  /*3f00*/  FFMA.FTZ R5, -R189, R189, 1 ;  /* 0x3f800000bd057423 */ /* 0x000fe400000101bd */
[----:B----4-:R-:W-:Y:S02]  /*3f10*/  FMUL.FTZ R153, R173, R8 ;  /* 0x00000008ad997220 */ /* 0x010fe40000410000 */
[----:B------:R-:W-:Y:S02]  /*3f20*/  FMUL.FTZ R154, R154, R5 ;  /* 0x000000059a9a7220 */ /* 0x000fe40000410000 */
[----:B------:R-:W-:Y:S01]  /*3f30*/  FFMA.FTZ R8, -R191, R191, 1 ;  /* 0x3f800000bf087423 */ /* 0x000fe200000101bf */
[----:B------:R3:W-:Y:S01]  /*3f40*/  MUFU.EX2 R161, R149 ;  /* 0x0000009500a17308 */ /* 0x0007e20000000800 */
[----:B------:R-:W-:Y:S02]  /*3f50*/  FFMA.FTZ R5, -R188, R188, 1 ;  /* 0x3f800000bc057423 */ /* 0x000fe400000101bc */
[--C-:B------:R-:W-:Y:S02]  /*3f60*/  FADD.FTZ R16, R16, -R148.reuse ;  /* 0x8000009410107221 */ /* 0x100fe40000010000 */
[--C-:B------:R-:W-:Y:S02]  /*3f70*/  FADD.FTZ R17, R17, -R148.reuse ;  /* 0x8000009411117221 */ /* 0x100fe40000010000 */
[----:B------:R-:W-:Y:S02]  /*3f80*/  FMUL.FTZ R155, R183, R4 ;  /* 0x00000004b79b7220 */ /* 0x000fe40000410000 */
[----:B------:R-:W-:Y:S02]  /*3f90*/  FFMA.FTZ R4, -R190, R190, 1 ;  /* 0x3f800000be047423 */ /* 0x000fe400000101be */
[----:B------:R-:W-:Y:S02]  /*3fa0*/  FMUL.FTZ R153, R153, R8 ;  /* 0x0000000899997220 */ /* 0x000fe40000410000 */
[----:B--2---:R-:W-:Y:S02]  /*3fb0*/  FMUL.FTZ R17, R180, R17 ;  /* 0x00000011b4117220 */ /* 0x004fe40000410000 */
[----:B-1----:R-:W-:Y:S01]  /*3fc0*/  FMUL.FTZ R152, R172, R9 ;  /* 0x00000009ac987220 */ /* 0x002fe20000410000 */
[----:B------:R-:W-:Y:S01]  /*3fd0*/  F2FP.PACK_AB R9, R169, R170 ;  /* 0x000000aaa909723e */ /* 0x000fe200000000ff */
[----:B------:R-:W-:Y:S02]  /*3fe0*/  FFMA.FTZ R8, -R185, R185, 1 ;  /* 0x3f800000b9087423 */ /* 0x000fe400000101b9 */
[----:B------:R-:W-:Y:S02]  /*3ff0*/  FMUL.FTZ R152, R152, R5 ;  /* 0x0000000598987220 */ /* 0x000fe40000410000 */
[----:B------:R-:W-:Y:S02]  /*4000*/  FFMA.FTZ R5, -R184, R184, 1 ;  /* 0x3f800000b8057423 */ /* 0x000fe400000101b8 */
[--C-:B------:R-:W-:Y:S01]  /*4010*/  FADD.FTZ R12, R12, -R148.reuse ;  /* 0x800000940c0c7221 */ /* 0x100fe20000010000 */
[----:B---3--:R-:W-:Y:S01]  /*4020*/  FSEL R149, R196, -INF , !P3 ;  /* 0xff800000c4957808 */ /* 0x008fe20005800000 */
[----:B------:R-:W-:Y:S01]  /*4030*/  FADD.FTZ R13, R13, -R148 ;  /* 0x800000940d0d7221 */ /* 0x000fe20000010000 */
[----:B------:R-:W-:Y:S01]  /*4040*/  ISETP.GT.AND P3, PT, R178, 0x30, P1 ;  /* 0x00000030b200780c */ /* 0x000fe20000f64270 */
[----:B------:R-:W-:Y:S01]  /*4050*/  FMUL.FTZ R148, R168, R16 ;  /* 0x00000010a8947220 */ /* 0x000fe20000410000 */
[----:B------:R-:W-:Y:S01]  /*4060*/  ISETP.GT.AND P1, PT, R178, 0x31, P1 ;  /* 0x00000031b200780c */ /* 0x000fe20000f24270 */
[--C-:B------:R-:W-:Y:S01]  /*4070*/  FFMA.FTZ R149, R149, c[0x0][0x29c], -R181.reuse ;  /* 0x0000a70095957a23 */ /* 0x100fe200000108b5 */
[----:B------:R-:W-:Y:S01]  /*4080*/  ISETP.LT.OR P3, PT, R179, 0x31, P3 ;  /* 0x00000031b300780c */ /* 0x000fe20001f61670 */
[----:B------:R-:W-:Y:S01]  /*4090*/  FMUL.FTZ R155, R155, R4 ;  /* 0x000000049b9b7220 */ /* 0x000fe20000410000 */
[----:B------:R-:W-:Y:S01]  /*40a0*/  ISETP.LT.OR P1, PT, R179, 0x32, P1 ;  /* 0x00000032b300780c */ /* 0x000fe20000f21670 */
[----:B------:R1:W-:Y:S01]  /*40b0*/  MUFU.EX2 R160, R149 ;  /* 0x0000009500a07308 */ /* 0x0003e20000000800 */
[----:B------:R-:W2:Y:S01]  /*40c0*/  LDS R4, [R241.X4+0x201a0] ;  /* 0x0201a000f1047984 */ /* 0x000ea20000004800 */
[----:B------:R-:W-:Y:S02]  /*40d0*/  FMUL.FTZ R8, R148, R8 ;  /* 0x0000000894087220 */ /* 0x000fe40000410000 */
[----:B------:R-:W-:Y:S01]  /*40e0*/  FMUL.FTZ R148, R17, R5 ;  /* 0x0000000511947220 */ /* 0x000fe20000410000 */
[----:B------:R-:W-:Y:S01]  /*40f0*/  F2FP.PACK_AB R5, R162, R163 ;  /* 0x000000a3a205723e */ /* 0x000fe200000000ff */
[----:B------:R-:W-:Y:S01]  /*4100*/  FMUL.FTZ R156, R169, R13 ;  /* 0x0000000da99c7220 */ /* 0x000fe20000410000 */
[----:B------:R-:W-:Y:S01]  /*4110*/  STS [R244+0x20280], R151 ;  /* 0x02028097f4007388 */ /* 0x000fe20000000800 */
[----:B------:R-:W-:Y:S01]  /*4120*/  FFMA.FTZ R16, -R187, R187, 1 ;  /* 0x3f800000bb107423 */ /* 0x000fe200000101bb */
[----:B------:R-:W-:Y:S02]  /*4130*/  F2FP.PACK_AB R148, R148, R8 ;  /* 0x000000089494723e */ /* 0x000fe400000000ff */
[----:B------:R-:W-:Y:S02]  /*4140*/  F2FP.PACK_AB R13, R180, R168 ;  /* 0x000000a8b40d723e */ /* 0x000fe400000000ff */
[----:B------:R3:W-:Y:S01]  /*4150*/  STS [R244+0x20680], R5 ;  /* 0x02068005f4007388 */ /* 0x0007e20000000800 */
[----:B------:R-:W-:Y:S02]  /*4160*/  F2FP.PACK_AB R17, R152, R153 ;  /* 0x000000999811723e */ /* 0x000fe400000000ff */
[----:B-1----:R-:W-:Y:S05]  /*4170*/  FSEL R149, R194, -INF , !P5 ;  /* 0xff800000c2957808 */ /* 0x002fea0006800000 */
[--C-:B------:R-:W-:Y:S01]  /*4180*/  FFMA.FTZ R150, R149, c[0x0][0x29c], -R181.reuse ;  /* 0x0000a70095967a23 */ /* 0x100fe200000108b5 */
[----:B------:R-:W-:Y:S03]  /*4190*/  FSEL R149, R193, -INF , !P3 ;  /* 0xff800000c1957808 */ /* 0x000fe60005800000 */
[----:B------:R1:W4:Y:S02]  /*41a0*/  MUFU.EX2 R159, R150 ;  /* 0x00000096009f7308 */ /* 0x0003240000000800 */
[--C-:B------:R-:W-:Y:S02]  /*41b0*/  FFMA.FTZ R149, R149, c[0x0][0x29c], -R181.reuse ;  /* 0x0000a70095957a23 */ /* 0x100fe400000108b5 */
[--C-:B--2---:R-:W-:Y:S06]  /*41c0*/  FADD.FTZ R6, R6, -R4.reuse ;  /* 0x8000000406067221 */ /* 0x104fec0000010000 */
[----:B------:R2:W2:Y:S01]  /*41d0*/  MUFU.EX2 R157, R149 ;  /* 0x00000095009d7308 */ /* 0x0004a20000000800 */
[--C-:B------:R-:W-:Y:S02]  /*41e0*/  FADD.FTZ R7, R7, -R4.reuse ;  /* 0x8000000407077221 */ /* 0x100fe40000010000 */
[--C-:B------:R-:W-:Y:S02]  /*41f0*/  FADD.FTZ R11, R11, -R4.reuse ;  /* 0x800000040b0b7221 */ /* 0x100fe40000010000 */
[--C-:B------:R-:W-:Y:S02]  /*4200*/  FADD.FTZ R14, R14, -R4.reuse ;  /* 0x800000040e0e7221 */ /* 0x100fe40000010000 */
[--C-:B------:R-:W-:Y:S02]  /*4210*/  FADD.FTZ R15, R15, -R4.reuse ;  /* 0x800000040f0f7221 */ /* 0x100fe40000010000 */
[--C-:B------:R-:W-:Y:S02]  /*4220*/  FADD.FTZ R10, R10, -R4.reuse ;  /* 0x800000040a0a7221 */ /* 0x100fe40000010000 */
[--C-:B------:R-:W-:Y:S02]  /*4230*/  FADD.FTZ R18, R18, -R4.reuse ;  /* 0x8000000412127221 */ /* 0x100fe40000010000 */
[----:B------:R-:W-:Y:S01]  /*4240*/  FADD.FTZ R19, R19, -R4 ;  /* 0x8000000413137221 */ /* 0x000fe20000010000 */
[----:B-1----:R-:W-:Y:S01]  /*4250*/  FSEL R150, R192, -INF , !P1 ;  /* 0xff800000c0967808 */ /* 0x002fe20004800000 */
[----:B------:R-:W-:Y:S01]  /*4260*/  FFMA.FTZ R4, -R196, R196, 1 ;  /* 0x3f800000c4047423 */ /* 0x000fe200000101c4 */
[----:B----4-:R-:W-:Y:S02]  /*4270*/  F2FP.PACK_AB R8, R158, R159 ;  /* 0x0000009f9e08723e */ /* 0x010fe400000000ff */
[----:B------:R-:W-:Y:S01]  /*4280*/  PLOP3.LUT P1, PT, PT, PT, UP0, 0x80, 0x0 ;  /* 0x000000000000781c */ /* 0x000fe20003f2f008 */
[----:B------:R-:W-:Y:S01]  /*4290*/  FFMA.FTZ R181, R150, c[0x0][0x29c], -R181 ;  /* 0x0000a70096b57a23 */ /* 0x000fe200000108b5 */
[----:B------:R-:W-:Y:S01]  /*42a0*/  F2FP.PACK_AB R150, R172, R173 ;  /* 0x000000adac96723e */ /* 0x000fe200000000ff */
[----:B--2---:R-:W-:Y:S04]  /*42b0*/  FMUL.FTZ R149, R170, R12 ;  /* 0x0000000caa957220 */ /* 0x004fe80000410000 */
[----:B------:R-:W3:Y:S01]  /*42c0*/  MUFU.EX2 R181, R181 ;  /* 0x000000b500b57308 */ /* 0x000ee20000000800 */
[----:B------:R-:W-:Y:S01]  /*42d0*/  FFMA.FTZ R12, -R186, R186, 1 ;  /* 0x3f800000ba0c7423 */ /* 0x000fe200000101ba */
[----:B------:R-:W-:Y:S01]  /*42e0*/  STS [R247+0x20280], R150 ;  /* 0x02028096f7007388 */ /* 0x000fe20000000800 */
[----:B------:R-:W-:Y:S01]  /*42f0*/  FMUL.FTZ R149, R149, R16 ;  /* 0x0000001095957220 */ /* 0x000fe20000410000 */
[----:B------:R-:W-:Y:S01]  /*4300*/  F2FP.PACK_AB R16, R154, R155 ;  /* 0x0000009b9a10723e */ /* 0x000fe200000000ff */
[----:B------:R-:W-:Y:S02]  /*4310*/  FMUL.FTZ R12, R156, R12 ;  /* 0x0000000c9c0c7220 */ /* 0x000fe40000410000 */
[----:B------:R-:W-:Y:S03]  /*4320*/  FMUL.FTZ R18, R157, R18 ;  /* 0x000000129d127220 */ /* 0x000fe60000410000 */
[----:B------:R-:W-:Y:S02]  /*4330*/  F2FP.PACK_AB R149, R12, R149 ;  /* 0x000000950c95723e */ /* 0x000fe400000000ff */
[C---:B------:R-:W-:Y:S05]  /*4340*/  F2FP.PACK_AB R12, R160.reuse, R161 ;  /* 0x000000a1a00c723e */ /* 0x040fea00000000ff */
[----:B------:R1:W-:Y:S06]  /*4350*/  STS [R247+0x20680], R12 ;  /* 0x0206800cf7007388 */ /* 0x0003ec0000000800 */
[----:B------:R2:W-:Y:S01]  /*4360*/  STS [R245], R9 ;  /* 0x00000009f5007388 */ /* 0x0005e20000000800 */
[C---:B---3--:R-:W-:Y:S01]  /*4370*/  F2FP.PACK_AB R5, R181.reuse, R157 ;  /* 0x0000009db505723e */ /* 0x048fe200000000ff */
[----:B------:R-:W-:Y:S04]  /*4380*/  FMUL.FTZ R19, R181, R19 ;  /* 0x00000013b5137220 */ /* 0x000fe80000410000 */
[----:B------:R3:W-:Y:S06]  /*4390*/  STS [R245+0x400], R8 ;  /* 0x00040008f5007388 */ /* 0x0007ec0000000800 */
[----:B------:R4:W-:Y:S06]  /*43a0*/  STS [R246+0x400], R5 ;  /* 0x00040005f6007388 */ /* 0x0009ec0000000800 */
[----:B------:R4:W-:Y:S01]  /*43b0*/  STS [R246], R13 ;  /* 0x0000000df6007388 */ /* 0x0009e20000000800 */
[----:B-1----:R-:W-:Y:S05]  /*43c0*/  FMUL.FTZ R12, R160, R11 ;  /* 0x0000000ba00c7220 */ /* 0x002fea0000410000 */
[----:B------:R-:W-:Y:S01]  /*43d0*/  BAR.SYNC.DEFER_BLOCKING 0x0 ;  /* 0x0000000000007b1d */ /* 0x000fe20000010000 */
[----:B--2---:R-:W-:Y:S02]  /*43e0*/  FMUL.FTZ R9, R163, R6 ;  /* 0x00000006a3097220 */ /* 0x004fe40000410000 */
[----:B------:R-:W-:Y:S02]  /*43f0*/  FFMA.FTZ R6, -R199, R199, 1 ;  /* 0x3f800000c7067423 */ /* 0x000fe400000101c7 */
[----:B---3--:R-:W-:Y:S02]  /*4400*/  FMUL.FTZ R8, R162, R7 ;  /* 0x00000007a2087220 */ /* 0x008fe40000410000 */
[----:B------:R-:W-:Y:S02]  /*4410*/  FMUL.FTZ R7, R9, R6 ;  /* 0x0000000609077220 */ /* 0x000fe40000410000 */
[----:B------:R-:W-:Y:S02]  /*4420*/  FMUL.FTZ R9, R158, R15 ;  /* 0x0000000f9e097220 */ /* 0x000fe40000410000 */
[----:B----4-:R-:W-:Y:S04]  /*4430*/  FFMA.FTZ R5, -R198, R198, 1 ;  /* 0x3f800000c6057423 */ /* 0x010fe800000101c6 */
[----:B------:R-:W-:Y:S02]  /*4440*/  FMUL.FTZ R6, R8, R5 ;  /* 0x0000000508067220 */ /* 0x000fe40000410000 */
[----:B------:R-:W-:Y:S02]  /*4450*/  FMUL.FTZ R8, R12, R4 ;  /* 0x000000040c087220 */ /* 0x000fe40000410000 */
[----:B------:R-:W-:Y:S01]  /*4460*/  FMUL.FTZ R13, R161, R10 ;  /* 0x0000000aa10d7220 */ /* 0x000fe20000410000 */
[----:B------:R-:W-:Y:S01]  /*4470*/  F2FP.PACK_AB R4, R6, R7 ;  /* 0x000000070604723e */ /* 0x000fe200000000ff */
[----:B------:R-:W-:Y:S01]  /*4480*/  FFMA.FTZ R5, -R197, R197, 1 ;  /* 0x3f800000c5057423 */ /* 0x000fe200000101c5 */
[----:B------:R-:W-:Y:S01]  /*4490*/  STS [R244+0x22280], R16 ;  /* 0x02228010f4007388 */ /* 0x000fe20000000800 */
[----:B------:R-:W-:Y:S02]  /*44a0*/  FFMA.FTZ R6, -R195, R195, 1 ;  /* 0x3f800000c3067423 */ /* 0x000fe400000101c3 */
[----:B------:R-:W-:Y:S02]  /*44b0*/  FMUL.FTZ R11, R13, R5 ;  /* 0x000000050d0b7220 */ /* 0x000fe40000410000 */
[----:B------:R-:W-:Y:S01]  /*44c0*/  FMUL.FTZ R10, R159, R14 ;  /* 0x0000000e9f0a7220 */ /* 0x000fe20000410000 */
[----:B------:R1:W-:Y:S01]  /*44d0*/  STS [R244+0x22680], R4 ;  /* 0x02268004f4007388 */ /* 0x0003e20000000800 */
[----:B------:R-:W-:Y:S02]  /*44e0*/  FFMA.FTZ R5, -R194, R194, 1 ;  /* 0x3f800000c2057423 */ /* 0x000fe400000101c2 */
[----:B------:R-:W-:Y:S01]  /*44f0*/  FMUL.FTZ R9, R9, R6 ;  /* 0x0000000609097220 */ /* 0x000fe20000410000 */
[----:B------:R-:W-:Y:S01]  /*4500*/  F2FP.PACK_AB R6, R8, R11 ;  /* 0x0000000b0806723e */ /* 0x000fe200000000ff */
[----:B------:R-:W-:Y:S01]  /*4510*/  FMUL.FTZ R10, R10, R5 ;  /* 0x000000050a0a7220 */ /* 0x000fe20000410000 */
[----:B------:R-:W-:Y:S01]  /*4520*/  STS [R247+0x22280], R17 ;  /* 0x02228011f7007388 */ /* 0x000fe20000000800 */
[----:B------:R-:W-:Y:S02]  /*4530*/  FFMA.FTZ R7, -R193, R193, 1 ;  /* 0x3f800000c1077423 */ /* 0x000fe400000101c1 */
[----:B------:R-:W-:Y:S02]  /*4540*/  FFMA.FTZ R5, -R192, R192, 1 ;  /* 0x3f800000c0057423 */ /* 0x000fe400000101c0 */
[----:B------:R-:W-:Y:S01]  /*4550*/  FMUL.FTZ R8, R18, R7 ;  /* 0x0000000712087220 */ /* 0x000fe20000410000 */
[----:B------:R-:W-:Y:S01]  /*4560*/  STS [R247+0x22680], R6 ;  /* 0x02268006f7007388 */ /* 0x000fe20000000800 */
[----:B------:R-:W-:Y:S01]  /*4570*/  FMUL.FTZ R7, R19, R5 ;  /* 0x0000000513077220 */ /* 0x000fe20000410000 */
[----:B------:R-:W-:Y:S04]  /*4580*/  F2FP.PACK_AB R5, R9, R10 ;  /* 0x0000000a0905723e */ /* 0x000fe800000000ff */
[----:B------:R-:W-:Y:S06]  /*4590*/  STS [R245+0x2000], R149 ;  /* 0x00200095f5007388 */ /* 0x000fec0000000800 */
[----:B------:R-:W-:Y:S01]  /*45a0*/  STS [R245+0x2400], R5 ;  /* 0x00240005f5007388 */ /* 0x000fe20000000800 */
[----:B-1----:R-:W-:Y:S05]  /*45b0*/  F2FP.PACK_AB R4, R7, R8 ;  /* 0x000000080704723e */ /* 0x002fea00000000ff */
[----:B------:R-:W-:Y:S06]  /*45c0*/  STS [R246+0x2000], R148 ;  /* 0x00200094f6007388 */ /* 0x000fec0000000800 */
[----:B------:R-:W-:Y:S06]  /*45d0*/  STS [R246+0x2400], R4 ;  /* 0x00240004f6007388 */ /* 0x000fec0000000800 */
[----:B------:R-:W-:Y:S06]  /*45e0*/  LDSM.16.MT88.4 R4, [R235+0x20280] ;  /* 0x02028000eb04783b */ /* 0x000fec0000004200 */
[----:B------:R-:W1:Y:S06]  /*45f0*/  LDSM.16.MT88.4 R8, [R0+0x18080] ;  /* 0x018080000008783b */ /* 0x000e6c0000004200 */
[----:B------:R-:W2:Y:S06]  /*4600*/  LDSM.16.MT88.4 R12, [R232+0x20280] ;  /* 0x02028000e80c783b */ /* 0x000eac0000004200 */
[----:B------:R-:W3:Y:S06]  /*4610*/  LDSM.16.MT88.4 R16, [R0+0x1a080] ;  /* 0x01a080000010783b */ /* 0x000eec0000004200 */
[----:B------:R-:W4:Y:S06]  /*4620*/  LDSM.16.MT88.4 R148, [R0+0x1c080] ;  /* 0x01c080000094783b */ /* 0x000f2c0000004200 */
[----:B------:R-:W3:Y:S06]  /*4630*/  LDSM.16.MT88.4 R152, [R0+0x1e080] ;  /* 0x01e080000098783b */ /* 0x000eec0000004200 */
[----:B------:R-:W-:Y:S06]  /*4640*/  LDSM.16.MT88.4 R156, [R235+0x20a80] ;  /* 0x020a8000eb9c783b */ /* 0x000fec0000004200 */
[----:B------:R-:W4:Y:S01]  /*4650*/  LDSM.16.MT88.4 R160, [R0+0x18880] ;  /* 0x0188800000a0783b */ /* 0x000f220000004200 */
[-C--:B-1----:R-:W-:Y:S05]  /*4660*/  HMMA.16816.F32 R20, R4, R8.reuse, R20 ;  /* 0x000000080414723c */ /* 0x082fea0000001814 */
[----:B------:R-:W1:Y:S03]  /*4670*/  LDSM.16.MT88.4 R164, [R232+0x20a80] ;  /* 0x020a8000e8a4783b */ /* 0x000e660000004200 */
[C---:B--2---:R-:W-:Y:S03]  /*4680*/  HMMA.16816.F32 R24, R12.reuse, R8, R24 ;  /* 0x000000080c18723c */ /* 0x044fe60000001818 */
[----:B------:R-:W2:Y:S06]  /*4690*/  LDSM.16.MT88.4 R168, [R0+0x1a880] ;  /* 0x01a8800000a8783b */ /* 0x000eac0000004200 */
[----:B------:R-:W-:Y:S01]  /*46a0*/  LDSM.16.MT88.4 R172, [R0+0x19880] ;  /* 0x0198800000ac783b */ /* 0x000fe20000004200 */
[-C--:B------:R-:W-:Y:S05]  /*46b0*/  HMMA.16816.F32 R28, R12, R10.reuse, R28 ;  /* 0x0000000a0c1c723c */ /* 0x080fea000000181c */
[----:B------:R-:W-:Y:S03]  /*46c0*/  LDSM.16.MT88.4 R176, [R232+0x21a80] ;  /* 0x021a8000e8b0783b */ /* 0x000fe60000004200 */
[C---:B------:R-:W-:Y:S03]  /*46d0*/  HMMA.16816.F32 R32, R4.reuse, R10, R32 ;  /* 0x0000000a0420723c */ /* 0x040fe60000001820 */
[----:B------:R-:W1:Y:S05]  /*46e0*/  LDSM.16.MT88.4 R8, [R0+0x1c880] ;  /* 0x01c880000008783b */ /* 0x000e6a0000004200 */
        /* <DEDUP_REMOVED lines=15> */
[----:B------:R-:W4:Y:S06]  /*47e0*/  LDSM.16.MT88.4 R4, [R235+0x21280] ;  /* 0x02128000eb04783b */ /* 0x000f2c0000004200 */
[----:B------:R-:W3:Y:S01]  /*47f0*/  LDSM.16.MT88.4 R152, [R0+0x1b080] ;  /* 0x01b080000098783b */ /* 0x000ee20000004200 */
[-C--:B------:R-:W-:Y:S08]  /*4800*/  HMMA.16816.F32 R20, R156, R160.reuse, R20 ;  /* 0x000000a09c14723c */ /* 0x080ff00000001814 */
[C---:B-1----:R-:W-:Y:S08]  /*4810*/  HMMA.16816.F32 R24, R164.reuse, R160, R24 ;  /* 0x000000a0a418723c */ /* 0x042ff00000001818 */
        /* <DEDUP_REMOVED lines=8> */
[-C--:B------:R-:W-:Y:S08]  /*48a0*/  HMMA.16816.F32 R52, R156, R8.reuse, R52 ;  /* 0x000000089c34723c */ /* 0x080ff00000001834 */
[C---:B------:R-:W-:Y:S08]  /*48b0*/  HMMA.16816.F32 R56, R164.reuse, R8, R56 ;  /* 0x00000008a438723c */ /* 0x040ff00000001838 */
[-C--:B------:R-:W-:Y:S08]  /*48c0*/  HMMA.16816.F32 R60, R164, R10.reuse, R60 ;  /* 0x0000000aa43c723c */ /* 0x080ff0000000183c */
[C---:B------:R-:W-:Y:S01]  /*48d0*/  HMMA.16816.F32 R64, R156.reuse, R10, R64 ;  /* 0x0000000a9c40723c */ /* 0x040fe20000001840 */
[----:B------:R-:W1:Y:S07]  /*48e0*/  LDSM.16.MT88.4 R8, [R235+0x21a80] ;  /* 0x021a8000eb08783b */ /* 0x000e6e0000004200 */
        /* <DEDUP_REMOVED lines=10> */
[----:B------:R-:W4:Y:S06]  /*4990*/  LDSM.16.MT88.4 R16, [R0+0x1f880] ;  /* 0x01f880000010783b */ /* 0x000f2c0000004200 */
[----:B------:R-:W-:Y:S01]  /*49a0*/  BAR.SYNC.DEFER_BLOCKING 0x0 ;  /* 0x0000000000007b1d */ /* 0x000fe20000010000 */
[-C--:B------:R-:W-:Y:S08]  /*49b0*/  HMMA.16816.F32 R36, R4, R152.reuse, R36 ;  /* 0x000000980424723c */ /* 0x080ff00000001824 */
[C---:B------:R-:W-:Y:S08]  /*49c0*/  HMMA.16816.F32 R40, R148.reuse, R152, R40 ;  /* 0x000000989428723c */ /* 0x040ff00000001828 */
[-C--:B------:R-:W-:Y:S08]  /*49d0*/  HMMA.16816.F32 R44, R148, R154.reuse, R44 ;  /* 0x0000009a942c723c */ /* 0x080ff0000000182c */
[C---:B------:R-:W-:Y:S08]  /*49e0*/  HMMA.16816.F32 R48, R4.reuse, R154, R48 ;  /* 0x0000009a0430723c */ /* 0x040ff00000001830 */
[-C--:B-1----:R-:W-:Y:S08]  /*49f0*/  HMMA.16816.F32 R52, R4, R160.reuse, R52 ;  /* 0x000000a00434723c */ /* 0x082ff00000001834 */
[C---:B------:R-:W-:Y:S08]  /*4a00*/  HMMA.16816.F32 R56, R148.reuse, R160, R56 ;  /* 0x000000a09438723c */ /* 0x040ff00000001838 */
[-C--:B------:R-:W-:Y:S08]  /*4a10*/  HMMA.16816.F32 R60, R148, R162.reuse, R60 ;  /* 0x000000a2943c723c */ /* 0x080ff0000000183c */
[C---:B------:R-:W-:Y:S08]  /*4a20*/  HMMA.16816.F32 R64, R4.reuse, R162, R64 ;  /* 0x000000a20440723c */ /* 0x040ff00000001840 */
[-C--:B--2---:R-:W-:Y:S08]  /*4a30*/  HMMA.16816.F32 R68, R4, R168.reuse, R68 ;  /* 0x000000a80444723c */ /* 0x084ff00000001844 */
[C---:B------:R-:W-:Y:S08]  /*4a40*/  HMMA.16816.F32 R72, R148.reuse, R168, R72 ;  /* 0x000000a89448723c */ /* 0x040ff00000001848 */
[-C--:B------:R-:W-:Y:S01]  /*4a50*/  HMMA.16816.F32 R76, R148, R170.reuse, R76 ;  /* 0x000000aa944c723c */ /* 0x080fe2000000184c */
[----:B------:R1:W2:Y:S06]  /*4a60*/  LDSM.16.MT88.4 R152, [R232+0x22280] ;  /* 0x02228000e898783b */ /* 0x0002ac0000004200 */
[----:B------:R1:W1:Y:S01]  /*4a70*/  LDSM.16.MT88.4 R148, [R0+0x10080] ;  /* 0x010080000094783b */ /* 0x0002620000004200 */
[----:B------:R-:W-:Y:S05]  /*4a80*/  HMMA.16816.F32 R80, R4, R170, R80 ;  /* 0x000000aa0450723c */ /* 0x000fea0000001850 */
[----:B------:R1:W1:Y:S03]  /*4a90*/  LDSM.16.MT88.4 R4, [R235+0x22280] ;  /* 0x02228000eb04783b */ /* 0x0002660000004200 */
[-C--:B------:R-:W-:Y:S03]  /*4aa0*/  HMMA.16816.F32 R20, R8, R172.reuse, R20 ;  /* 0x000000ac0814723c */ /* 0x080fe60000001814 */
[----:B------:R1:W1:Y:S05]  /*4ab0*/  LDSM.16.MT88.4 R156, [R0+0x12080] ;  /* 0x01208000009c783b */ /* 0x00026a0000004200 */
[C---:B------:R-:W-:Y:S01]  /*4ac0*/  HMMA.16816.F32 R24, R176.reuse, R172, R24 ;  /* 0x000000acb018723c */ /* 0x040fe20000001818 */
[----:B------:R1:W1:Y:S06]  /*4ad0*/  LDSM.16.MT88.4 R160, [R0+0x14080] ;  /* 0x0140800000a0783b */ /* 0x00026c0000004200 */
[----:B------:R1:W1:Y:S01]  /*4ae0*/  LDSM.16.MT88.4 R168, [R0+0x16080] ;  /* 0x0160800000a8783b */ /* 0x0002620000004200 */
[-C--:B------:R-:W-:Y:S05]  /*4af0*/  HMMA.16816.F32 R28, R176, R174.reuse, R28 ;  /* 0x000000aeb01c723c */ /* 0x080fea000000181c */
[----:B------:R1:W1:Y:S03]  /*4b00*/  LDSM.16.MT88.4 R184, [R232+0x22a80] ;  /* 0x022a8000e8b8783b */ /* 0x0002660000004200 */
[C---:B------:R-:W-:Y:S03]  /*4b10*/  HMMA.16816.F32 R32, R8.reuse, R174, R32 ;  /* 0x000000ae0820723c */ /* 0x040fe60000001820 */
[----:B------:R1:W1:Y:S05]  /*4b20*/  LDSM.16.MT88.4 R172, [R235+0x22a80] ;  /* 0x022a8000ebac783b */ /* 0x00026a0000004200 */
[-C--:B---3--:R-:W-:Y:S01]  /*4b30*/  HMMA.16816.F32 R36, R8, R164.reuse, R36 ;  /* 0x000000a40824723c */ /* 0x088fe20000001824 */
[----:B------:R3:W1:Y:S06]  /*4b40*/  LDSM.16.MT88.4 R180, [R0+0x10880] ;  /* 0x0108800000b4783b */ /* 0x00066c0000004200 */
[----:B------:R3:W1:Y:S01]  /*4b50*/  LDSM.16.MT88.4 R188, [R0+0x12880] ;  /* 0x0128800000bc783b */ /* 0x0006620000004200 */
[C---:B------:R-:W-:Y:S05]  /*4b60*/  HMMA.16816.F32 R40, R176.reuse, R164, R40 ;  /* 0x000000a4b028723c */ /* 0x040fea0000001828 */
[----:B------:R3:W1:Y:S03]  /*4b70*/  LDSM.16.MT88.4 R192, [R0+0x14880] ;  /* 0x0148800000c0783b */ /* 0x0006660000004200 */
[-C--:B------:R-:W-:Y:S03]  /*4b80*/  HMMA.16816.F32 R44, R176, R166.reuse, R44 ;  /* 0x000000a6b02c723c */ /* 0x080fe6000000182c */
[----:B------:R3:W1:Y:S05]  /*4b90*/  LDSM.16.MT88.4 R196, [R0+0x16880] ;  /* 0x0168800000c4783b */ /* 0x00066a0000004200 */
[C---:B------:R-:W-:Y:S08]  /*4ba0*/  HMMA.16816.F32 R48, R8.reuse, R166, R48 ;  /* 0x000000a60830723c */ /* 0x040ff00000001830 */
        /* <DEDUP_REMOVED lines=11> */
[----:B------:R-:W-:Y:S01]  /*4c60*/  USHF.L.U32 UR17, UR14, 0x6, URZ ;  /* 0x000000060e117899 */ /* 0x000fe2000800063f */
[----:B-----5:R-:W-:Y:S01]  /*4c70*/  IMAD.MOV.U32 R8, RZ, RZ, R224 ;  /* 0x000000ffff087224 */ /* 0x020fe200078e00e0 */
[----:B------:R-:W-:Y:S01]  /*4c80*/  USHF.R.S32.HI UR12, URZ, 0x1f, UR14 ;  /* 0x0000001f3f0c7899 */ /* 0x000fe2000801140e */
[----:B------:R-:W3:Y:S01]  /*4c90*/  LDL R200, [R1+0x24] ;  /* 0x0000240001c87983 */ /* 0x000ee20000100800 */
[----:B------:R-:W-:Y:S01]  /*4ca0*/  IMAD.MOV.U32 R9, RZ, RZ, R225 ;  /* 0x000000ffff097224 */ /* 0x000fe200078e00e1 */
[----:B------:R-:W-:Y:S01]  /*4cb0*/  USHF.R.S32.HI UR13, URZ, 0x1f, UR17 ;  /* 0x0000001f3f0d7899 */ /* 0x000fe20008011411 */
[----:B------:R-:W-:Y:S01]  /*4cc0*/  IMAD.U32 R15, RZ, RZ, UR17 ;  /* 0x00000011ff0f7e24 */ /* 0x000fe2000f8e00ff */
[----:B------:R-:W1:Y:S01]  /*4cd0*/  S2R R11, SR_CTAID.Y ;  /* 0x00000000000b7919 */ /* 0x000e620000002600 */
[----:B------:R-:W-:Y:S01]  /*4ce0*/  ULDC.64 UR4, c[0x0][0x208] ;  /* 0x0000820000047ab9 */ /* 0x000fe20000000a00 */
[----:B------:R-:W-:Y:S01]  /*4cf0*/  IMAD.U32 R16, RZ, RZ, UR7 ;  /* 0x00000007ff107e24 */ /* 0x000fe2000f8e00ff */
[----:B------:R-:W-:Y:S01]  /*4d00*/  UIMAD UR12, UR12, UR4, URZ ;  /* 0x000000040c0c72a4 */ /* 0x000fe2000f8e023f */
[----:B------:R-:W-:Y:S01]  /*4d10*/  IMAD.U32 R17, RZ, RZ, UR13 ;  /* 0x0000000dff117e24 */ /* 0x000fe2000f8e00ff */
[----:B------:R-:W-:Y:S02]  /*4d20*/  UIMAD.WIDE.U32 UR24, UR14, UR4, URZ ;  /* 0x000000040e1872a5 */ /* 0x000fe4000f8e003f */
[----:B------:R-:W-:Y:S02]  /*4d30*/  UIMAD UR12, UR14, UR5, UR12 ;  /* 0x000000050e0c72a4 */ /* 0x000fe4000f8e020c */
[----:B------:R-:W-:Y:S02]  /*4d40*/  USHF.L.U32 UR4, UR24, 0x6, URZ ;  /* 0x0000000618047899 */ /* 0x000fe4000800063f */
[----:B------:R-:W-:Y:S04]  /*4d50*/  UIADD3 UR12, UR25, UR12, URZ ;  /* 0x0000000c190c7290 */ /* 0x000fe8000fffe03f */
[----:B------:R-:W-:Y:S01]  /*4d60*/  USHF.L.U64.HI UR12, UR24, 0x6, UR12 ;  /* 0x00000006180c7899 */ /* 0x000fe2000801020c */
[----:B-1----:R-:W-:Y:S01]  /*4d70*/  SHF.R.S32.HI R10, RZ, 0x1f, R11 ;  /* 0x0000001fff0a7819 */ /* 0x002fe2000001140b */
[----:B------:R-:W-:Y:S04]  /*4d80*/  IMAD.WIDE.U32 R8, R11, c[0x0][0x288], R8 ;  /* 0x0000a2000b087a25 */ /* 0x000fe800078e0008 */
[----:B------:R-:W-:Y:S01]  /*4d90*/  IMAD R10, R10, c[0x0][0x288], RZ ;  /* 0x0000a2000a0a7a24 */ /* 0x000fe200078e02ff */
[----:B------:R-:W-:Y:S03]  /*4da0*/  IADD3 R15, P3, P1, R15, UR18, R8 ;  /* 0x000000120f0f7c10 */ /* 0x000fe6000f97e008 */
[----:B------:R-:W-:Y:S02]  /*4db0*/  IMAD R10, R11, c[0x0][0x28c], R10 ;  /* 0x0000a3000b0a7a24 */ /* 0x000fe400078e020a */
[----:B------:R-:W-:Y:S02]  /*4dc0*/  IMAD.U32 R11, RZ, RZ, UR6 ;  /* 0x00000006ff0b7e24 */ /* 0x000fe4000f8e00ff */
[----:B------:R-:W-:Y:S05]  /*4dd0*/  IMAD.IADD R8, R9, 0x1, R10 ;  /* 0x0000000109087824 */ /* 0x000fea00078e020a */
[----:B------:R-:W-:Y:S01]  /*4de0*/  IADD3.X R17, R17, UR9, R8, P3, P1 ;  /* 0x0000000911117c10 */ /* 0x000fe20009fe2408 */
[----:B------:R-:W-:Y:S05]  /*4df0*/  IMAD.U32 R8, RZ, RZ, UR17 ;  /* 0x00000011ff087e24 */ /* 0x000fea000f8e00ff */
[----:B------:R-:W-:Y:S04]  /*4e00*/  IADD3 R8, -R250, c[0x0][0x168], -R8 ;  /* 0x00005a00fa087a10 */ /* 0x000fe80007ffe908 */
[C---:B------:R-:W-:Y:S02]  /*4e10*/  ISETP.LT.OR P6, PT, R8.reuse, 0x1, !P5 ;  /* 0x000000010800780c */ /* 0x040fe40006fc1670 */
[----:B------:R-:W-:Y:S02]  /*4e20*/  ISETP.LT.OR P5, PT, R8, 0x21, !P5 ;  /* 0x000000210800780c */ /* 0x000fe40006fa1670 */
[C---:B--2---:R-:W-:Y:S02]  /*4e30*/  IADD3 R9, P4, R202.reuse, UR4, RZ ;  /* 0x00000004ca097c10 */ /* 0x044fe4000ff9e0ff */
[----:B------:R-:W-:Y:S02]  /*4e40*/  IADD3 R11, P3, P1, R202, UR4, R11 ;  /* 0x00000004ca0b7c10 */ /* 0x000fe4000f97e00b */
[C---:B---3--:R-:W-:Y:S02]  /*4e50*/  IADD3.X R13, R200.reuse, UR12, RZ, P4, !PT ;  /* 0x0000000cc80d7c10 */ /* 0x048fe4000a7fe4ff */
[----:B------:R-:W-:Y:S02]  /*4e60*/  LEA R12, P4, R9, c[0x0][0x1f0], 0x1 ;  /* 0x00007c00090c7a11 */ /* 0x000fe400078808ff */
[----:B------:R-:W-:Y:S02]  /*4e70*/  IADD3.X R16, R200, UR12, R16, P3, P1 ;  /* 0x0000000cc8107c10 */ /* 0x000fe40009fe2410 */
[----:B------:R-:W-:Y:S02]  /*4e80*/  LEA R10, P3, R11, c[0x0][0x1f0], 0x1 ;  /* 0x00007c000b0a7a11 */ /* 0x000fe400078608ff */
[----:B------:R-:W-:Y:S02]  /*4e90*/  LEA R14, P1, R15, c[0x0][0x280], 0x2 ;  /* 0x0000a0000f0e7a11 */ /* 0x000fe400078210ff */
[----:B------:R-:W-:Y:S02]  /*4ea0*/  LEA.HI.X R13, R9, c[0x0][0x1f4], R13, 0x1, P4 ;  /* 0x00007d00090d7a11 */ /* 0x000fe400020f0c0d */
[----:B------:R-:W-:Y:S02]  /*4eb0*/  LOP3.LUT P4, RZ, R242, 0x2, RZ, 0xc0, !PT ;  /* 0x00000002f2ff7812 */ /* 0x000fe4000788c0ff */
[----:B------:R-:W-:Y:S01]  /*4ec0*/  LEA.HI.X R11, R11, c[0x0][0x1f4], R16, 0x1, P3 ;  /* 0x00007d000b0b7a11 */ /* 0x000fe200018f0c10 */
[----:B------:R-:W-:Y:S01]  /*4ed0*/  @!PT LDS RZ, [RZ] ;  /* 0x00000000fffff984 */ /* 0x000fe20000000800 */
[----:B------:R-:W-:Y:S01]  /*4ee0*/  @!PT LDS RZ, [RZ] ;  /* 0x00000000fffff984 */ /* 0x000fe20000000800 */
[----:B------:R-:W-:Y:S01]  /*4ef0*/  @!PT LDS RZ, [RZ] ;  /* 0x00000000fffff984 */ /* 0x000fe20000000800 */
[----:B------:R1:W-:Y:S01]  /*4f00*/  LDGSTS.E.BYPASS.LTC128B.128 [R240+0x18080], [R12.64], !P6 ;  /* 0x180800000cf07fae */ /* 0x0003e2000f101d56 */
[----:B------:R-:W-:Y:S02]  /*4f10*/  LEA.HI.X R15, R15, c[0x0][0x284], R17, 0x2, P1 ;  /* 0x0000a1000f0f7a11 */ /* 0x000fe400008f1411 */
[----:B------:R-:W-:Y:S02]  /*4f20*/  ISETP.LT.OR P3, PT, R8, 0x1, !P4 ;  /* 0x000000010800780c */ /* 0x000fe40006761670 */
[----:B------:R-:W-:Y:S02]  /*4f30*/  LOP3.LUT P1, RZ, R242, 0x4, RZ, 0xc0, !PT ;  /* 0x00000004f2ff7812 */ /* 0x000fe4000782c0ff */
[C---:B------:R-:W-:Y:S02]  /*4f40*/  ISETP.LT.OR P4, PT, R8.reuse, 0x21, !P4 ;  /* 0x000000210800780c */ /* 0x040fe40006781670 */
[C---:B------:R-:W-:Y:S02]  /*4f50*/  ISETP.LT.OR P6, PT, R8.reuse, 0x1, !P1 ;  /* 0x000000010800780c */ /* 0x040fe40004fc1670 */
[----:B------:R-:W-:Y:S05]  /*4f60*/  ISETP.LT.OR P1, PT, R8, 0x21, !P1 ;  /* 0x000000210800780c */ /* 0x000fea0004f21670 */
[----:B------:R1:W-:Y:S01]  /*4f70*/  LDGSTS.E.BYPASS.LTC128B.128 [R240+0x1a080], [R12.64+0x80], !P3 ;  /* 0x1a0800800cf07fae */ /* 0x0003e2000d901d56 */
[----:B------:R-:W-:Y:S05]  /*4f80*/  LOP3.LUT P3, RZ, R242, 0x8, RZ, 0xc0, !PT ;  /* 0x00000008f2ff7812 */ /* 0x000fea000786c0ff */
[----:B------:R1:W-:Y:S01]  /*4f90*/  LDGSTS.E.BYPASS.LTC128B.128 [R240+0x1c080], [R12.64+0x100], !P6 ;  /* 0x1c0801000cf07fae */ /* 0x0003e2000f101d56 */
[C---:B------:R-:W-:Y:S02]  /*4fa0*/  ISETP.LT.OR P6, PT, R8.reuse, 0x1, !P3 ;  /* 0x000000010800780c */ /* 0x040fe40005fc1670 */
[----:B------:R-:W-:Y:S01]  /*4fb0*/  ISETP.LT.OR P3, PT, R8, 0x21, !P3 ;  /* 0x000000210800780c */ /* 0x000fe20005f61670 */
[----:B------:R-:W-:Y:S10]  /*4fc0*/  @!P0 IMAD.SHL.U32 R8, R248, 0x10, RZ ;  /* 0x00000010f8088824 */ /* 0x000ff400078e00ff */
[----:B------:R1:W-:Y:S04]  /*4fd0*/  LDGSTS.E.BYPASS.LTC128B.128 [R240+0x1e080], [R12.64+0x180], !P6 ;  /* 0x1e0801800cf07fae */ /* 0x0003e8000f101d56 */
[----:B------:R1:W-:Y:S04]  /*4fe0*/  LDGSTS.E.BYPASS.LTC128B.128 [R240+0x19080], [R10.64], !P5 ;  /* 0x190800000af07fae */ /* 0x0003e8000e901d56 */
[----:B------:R1:W-:Y:S04]  /*4ff0*/  LDGSTS.E.BYPASS.LTC128B.128 [R240+0x1b080], [R10.64+0x80], !P4 ;  /* 0x1b0800800af07fae */ /* 0x0003e8000e101d56 */
[----:B------:R1:W-:Y:S04]  /*5000*/  LDGSTS.E.BYPASS.LTC128B.128 [R240+0x1d080], [R10.64+0x100], !P1 ;  /* 0x1d0801000af07fae */ /* 0x0003e8000c901d56 */
[----:B------:R1:W-:Y:S04]  /*5010*/  LDGSTS.E.BYPASS.LTC128B.128 [R240+0x1f080], [R10.64+0x180], !P3 ;  /* 0x1f0801800af07fae */ /* 0x0003e8000d901d56 */
[----:B------:R1:W-:Y:S02]  /*5020*/  @!P0 LDGSTS.E.BYPASS.LTC128B.128 [R8+0x20180], [R14.64] ;  /* 0x201800000e088fae */ /* 0x0003e4000b901d56 */
.L_x_705:
[-C--:B-123--:R-:W-:Y:S01]  /*5030*/  HMMA.16816.F32 R84, R4, R148.reuse, R84 ;  /* 0x000000940454723c */ /* 0x08efe20000001854 */
[----:B------:R-:W-:Y:S01]  /*5040*/  LDSM.16.MT88.4 R8, [R0+0x11080] ;  /* 0x011080000008783b */ /* 0x000fe20000004200 */
[----:B------:R-:W-:Y:S06]  /*5050*/  PLOP3.LUT P1, PT, PT, PT, UP0, 0x80, 0x0 ;  /* 0x000000000000781c */ /* 0x000fec0003f2f008 */
        /* <DEDUP_REMOVED lines=91> */
[----:B-----5:R-:W-:Y:S01]  /*5610*/  IMAD.MOV.U32 R180, RZ, RZ, R224 ;  /* 0x000000ffffb47224 */ /* 0x020fe200078e00e0 */
[----:B------:R-:W-:Y:S01]  /*5620*/  USHF.R.S32.HI UR17, URZ, 0x1f, UR14 ;  /* 0x0000001f3f117899 */ /* 0x000fe2000801140e */
[----:B------:R-:W-:Y:S01]  /*5630*/  IMAD.MOV.U32 R181, RZ, RZ, R225 ;  /* 0x000000ffffb57224 */ /* 0x000fe200078e00e1 */
[----:B----4-:R-:W4:Y:S01]  /*5640*/  LDL R224, [R1+0x28] ;  /* 0x0000280001e07983 */ /* 0x010f220000100800 */
[----:B------:R-:W-:Y:S01]  /*5650*/  USHF.L.U32 UR13, UR14, 0x6, URZ ;  /* 0x000000060e0d7899 */ /* 0x000fe2000800063f */
[----:B------:R-:W-:Y:S01]  /*5660*/  IMAD.MOV.U32 R4, RZ, RZ, R180 ;  /* 0x000000ffff047224 */ /* 0x000fe200078e00b4 */
[----:B------:R-:W-:Y:S01]  /*5670*/  ULDC.64 UR4, c[0x0][0x178] ;  /* 0x00005e0000047ab9 */ /* 0x000fe20000000a00 */
[----:B------:R-:W3:Y:S01]  /*5680*/  S2R R7, SR_CTAID.Y ;  /* 0x0000000000077919 */ /* 0x000ee20000002600 */
[----:B------:R-:W-:Y:S01]  /*5690*/  IMAD.MOV.U32 R5, RZ, RZ, R181 ;  /* 0x000000ffff057224 */ /* 0x000fe200078e00b5 */
[----:B------:R-:W-:Y:S01]  /*56a0*/  UIMAD UR17, UR17, UR4, URZ ;  /* 0x00000004111172a4 */ /* 0x000fe2000f8e023f */
[----:B------:R-:W-:Y:S01]  /*56b0*/  IMAD.U32 R11, RZ, RZ, UR13 ;  /* 0x0000000dff0b7e24 */ /* 0x000fe2000f8e00ff */
[----:B------:R-:W-:Y:S02]  /*56c0*/  USHF.R.S32.HI UR12, URZ, 0x1f, UR13 ;  /* 0x0000001f3f0c7899 */ /* 0x000fe4000801140d */
[----:B------:R-:W-:Y:S02]  /*56d0*/  UIMAD.WIDE.U32 UR26, UR14, UR4, URZ ;  /* 0x000000040e1a72a5 */ /* 0x000fe4000f8e003f */
[----:B------:R-:W-:Y:S02]  /*56e0*/  UIMAD UR17, UR14, UR5, UR17 ;  /* 0x000000050e1172a4 */ /* 0x000fe4000f8e0211 */
[----:B------:R-:W-:Y:S01]  /*56f0*/  USHF.L.U32 UR24, UR26, 0x6, URZ ;  /* 0x000000061a187899 */ /* 0x000fe2000800063f */
[----:B------:R-:W-:Y:S01]  /*5700*/  IMAD.U32 R13, RZ, RZ, UR12 ;  /* 0x0000000cff0d7e24 */ /* 0x000fe2000f8e00ff */
[----:B------:R-:W-:Y:S02]  /*5710*/  UIADD3 UR17, UR27, UR17, URZ ;  /* 0x000000111b117290 */ /* 0x000fe4000fffe03f */
[----:B------:R-:W-:Y:S02]  /*5720*/  ULEA UR12, UP0, UR4, UR24, 0x5 ;  /* 0x00000018040c7291 */ /* 0x000fe4000f80283f */
[----:B------:R-:W-:Y:S04]  /*5730*/  USHF.L.U64.HI UR17, UR26, 0x6, UR17 ;  /* 0x000000061a117899 */ /* 0x000fe80008010211 */
[----:B------:R-:W-:Y:S01]  /*5740*/  ULEA.HI.X UR4, UR4, UR17, UR5, 0x5, UP0 ;  /* 0x0000001104047291 */ /* 0x000fe200080f2c05 */
[----:B---3--:R-:W-:Y:S01]  /*5750*/  SHF.R.S32.HI R6, RZ, 0x1f, R7 ;  /* 0x0000001fff067819 */ /* 0x008fe20000011407 */
[----:B------:R-:W-:Y:S04]  /*5760*/  IMAD.WIDE.U32 R4, R7, c[0x0][0x270], R4 ;  /* 0x00009c0007047a25 */ /* 0x000fe800078e0004 */
[----:B------:R-:W-:Y:S01]  /*5770*/  IMAD R6, R6, c[0x0][0x270], RZ ;  /* 0x00009c0006067a24 */ /* 0x000fe200078e02ff */
[----:B------:R-:W-:Y:S01]  /*5780*/  IADD3 R11, P3, P1, R11, UR20, R4 ;  /* 0x000000140b0b7c10 */ /* 0x000fe2000f97e004 */
[----:B------:R-:W-:Y:S02]  /*5790*/  IMAD.U32 R4, RZ, RZ, UR13 ;  /* 0x0000000dff047e24 */ /* 0x000fe4000f8e00ff */
[----:B------:R-:W-:Y:S03]  /*57a0*/  IMAD R6, R7, c[0x0][0x274], R6 ;  /* 0x00009d0007067a24 */ /* 0x000fe600078e0206 */
[----:B------:R-:W-:Y:S01]  /*57b0*/  IADD3 R4, -R250, c[0x0][0x168], -R4 ;  /* 0x00005a00fa047a10 */ /* 0x000fe20007ffe904 */
[----:B------:R-:W-:Y:S03]  /*57c0*/  IMAD.IADD R5, R5, 0x1, R6 ;  /* 0x0000000105057824 */ /* 0x000fe600078e0206 */
[C---:B------:R-:W-:Y:S02]  /*57d0*/  ISETP.LT.OR P6, PT, R4.reuse, 0x1, !P5 ;  /* 0x000000010400780c */ /* 0x040fe40006fc1670 */
[----:B------:R-:W-:Y:S02]  /*57e0*/  IADD3.X R13, R13, UR8, R5, P3, P1 ;  /* 0x000000080d0d7c10 */ /* 0x000fe40009fe2405 */
[----:B------:R-:W-:Y:S02]  /*57f0*/  ISETP.LT.OR P5, PT, R4, 0x21, !P5 ;  /* 0x000000210400780c */ /* 0x000fe40006fa1670 */
[C---:B--2---:R-:W-:Y:S02]  /*5800*/  IADD3 R5, P1, R226.reuse, UR24, RZ ;  /* 0x00000018e2057c10 */ /* 0x044fe4000ff3e0ff */
[----:B------:R-:W-:Y:S02]  /*5810*/  IADD3 R7, P3, R226, UR12, RZ ;  /* 0x0000000ce2077c10 */ /* 0x000fe4000ff7e0ff */
[----:B------:R-:W-:Y:S02]  /*5820*/  LEA R8, P4, R5, c[0x0][0x160], 0x1 ;  /* 0x0000580005087a11 */ /* 0x000fe400078808ff */
[C---:B----4-:R-:W-:Y:S02]  /*5830*/  IADD3.X R9, R224.reuse, UR17, RZ, P1, !PT ;  /* 0x00000011e0097c10 */ /* 0x050fe40008ffe4ff */
[----:B------:R-:W-:Y:S02]  /*5840*/  LEA R10, P1, R11, c[0x0][0x258], 0x2 ;  /* 0x000096000b0a7a11 */ /* 0x000fe400078210ff */
[----:B------:R-:W-:Y:S02]  /*5850*/  LEA.HI.X R9, R5, c[0x0][0x164], R9, 0x1, P4 ;  /* 0x0000590005097a11 */ /* 0x000fe400020f0c09 */
[----:B------:R-:W-:Y:S02]  /*5860*/  IADD3.X R12, R224, UR4, RZ, P3, !PT ;  /* 0x00000004e00c7c10 */ /* 0x000fe40009ffe4ff */
[----:B------:R-:W-:Y:S01]  /*5870*/  LEA R6, P3, R7, c[0x0][0x160], 0x1 ;  /* 0x0000580007067a11 */ /* 0x000fe200078608ff */
[----:B------:R-:W-:Y:S01]  /*5880*/  @!PT LDS RZ, [RZ] ;  /* 0x00000000fffff984 */ /* 0x000fe20000000800 */
[----:B------:R-:W-:Y:S01]  /*5890*/  @!PT LDS RZ, [RZ] ;  /* 0x00000000fffff984 */ /* 0x000fe20000000800 */
[----:B------:R-:W-:Y:S01]  /*58a0*/  @!PT LDS RZ, [RZ] ;  /* 0x00000000fffff984 */ /* 0x000fe20000000800 */
[----:B------:R2:W-:Y:S01]  /*58b0*/  LDGSTS.E.BYPASS.LTC128B.128 [R240+0x10080], [R8.64], !P6 ;  /* 0x1008000008f07fae */ /* 0x0005e2000f101d56 */
[----:B------:R-:W-:Y:S02]  /*58c0*/  LOP3.LUT P4, RZ, R243, 0x2, RZ, 0xc0, !PT ;  /* 0x00000002f3ff7812 */ /* 0x000fe4000788c0ff */
[----:B------:R-:W-:Y:S02]  /*58d0*/  LEA.HI.X R11, R11, c[0x0][0x25c], R13, 0x2, P1 ;  /* 0x000097000b0b7a11 */ /* 0x000fe400008f140d */
[----:B------:R-:W-:Y:S02]  /*58e0*/  LEA.HI.X R7, R7, c[0x0][0x164], R12, 0x1, P3 ;  /* 0x0000590007077a11 */ /* 0x000fe400018f0c0c */
[C---:B------:R-:W-:Y:S02]  /*58f0*/  ISETP.LT.OR P3, PT, R4.reuse, 0x1, !P4 ;  /* 0x000000010400780c */ /* 0x040fe40006761670 */
[C---:B------:R-:W-:Y:S02]  /*5900*/  LOP3.LUT P1, RZ, R243.reuse, 0x4, RZ, 0xc0, !PT ;  /* 0x00000004f3ff7812 */ /* 0x040fe4000782c0ff */
[C---:B------:R-:W-:Y:S02]  /*5910*/  ISETP.LT.OR P4, PT, R4.reuse, 0x21, !P4 ;  /* 0x000000210400780c */ /* 0x040fe40006781670 */
[C---:B------:R-:W-:Y:S02]  /*5920*/  ISETP.LT.OR P6, PT, R4.reuse, 0x1, !P1 ;  /* 0x000000010400780c */ /* 0x040fe40004fc1670 */
[C---:B------:R-:W-:Y:S05]  /*5930*/  ISETP.LT.OR P1, PT, R4.reuse, 0x21, !P1 ;  /* 0x000000210400780c */ /* 0x040fea0004f21670 */
        /* <DEDUP_REMOVED lines=12> */
.L_x_706:
[-C--:B--2---:R-:W-:Y:S01]  /*5a00*/  HMMA.16816.F32 R4, R192, R16.reuse, RZ ;  /* 0x00000010c004723c */ /* 0x084fe200000018ff */
[----:B-----5:R-:W-:Y:S01]  /*5a10*/  LDSM.16.MT88.4 R224, [R0+0x3080] ;  /* 0x0030800000e0783b */ /* 0x020fe20000004200 */
        /* <DEDUP_REMOVED lines=37> */
[----:B------:R-:W-:Y:S07]  /*5c70*/  LDSM.16.MT88.4 R208, [R0+0x1880] ;  /* 0x0018800000d0783b */ /* 0x000fee0000004200 */
[----:B------:R-:W-:Y:S01]  /*5c80*/  HMMA.16816.F32 R192, R200, R222, R192 ;  /* 0x000000dec8c0723c */ /* 0x000fe200000018c0 */
[----:B------:R-:W4:Y:S04]  /*5c90*/  LDSM.16.MT88.4 R200, [R0+0x7080] ;  /* 0x0070800000c8783b */ /* 0x000f280000004200 */
[----:B------:R-:W-:Y:S03]  /*5ca0*/  LDSM.16.M88.4 R220, [R238+0x1000] ;  /* 0x00100000eedc783b */ /* 0x000fe60000000200 */
[-C--:B-1----:R-:W-:Y:S08]  /*5cb0*/  HMMA.16816.F32 R4, R196, R204.reuse, R4 ;  /* 0x000000ccc404723c */ /* 0x082ff00000001804 */
[C---:B--2---:R-:W-:Y:S08]  /*5cc0*/  HMMA.16816.F32 R8, R212.reuse, R204, R8 ;  /* 0x000000ccd408723c */ /* 0x044ff00000001808 */
[-C--:B------:R-:W-:Y:S08]  /*5cd0*/  HMMA.16816.F32 R12, R212, R206.reuse, R12 ;  /* 0x000000ced40c723c */ /* 0x080ff0000000180c */
[C---:B------:R-:W-:Y:S01]  /*5ce0*/  HMMA.16816.F32 R16, R196.reuse, R206, R16 ;  /* 0x000000cec410723c */ /* 0x040fe20000001810 */
[----:B------:R-:W1:Y:S07]  /*5cf0*/  LDSM.16.M88.4 R204, [R238] ;  /* 0x00000000eecc783b */ /* 0x000e6e0000000200 */
[-C--:B------:R-:W-:Y:S08]  /*5d00*/  HMMA.16816.F32 R148, R196, R224.reuse, R148 ;  /* 0x000000e0c494723c */ /* 0x080ff00000001894 */
[C---:B------:R-:W-:Y:S08]  /*5d10*/  HMMA.16816.F32 R152, R212.reuse, R224, R152 ;  /* 0x000000e0d498723c */ /* 0x040ff00000001898 */
[-C--:B------:R-:W-:Y:S08]  /*5d20*/  HMMA.16816.F32 R156, R212, R226.reuse, R156 ;  /* 0x000000e2d49c723c */ /* 0x080ff0000000189c */
[C---:B------:R-:W-:Y:S01]  /*5d30*/  HMMA.16816.F32 R160, R196.reuse, R226, R160 ;  /* 0x000000e2c4a0723c */ /* 0x040fe200000018a0 */
[----:B------:R-:W2:Y:S07]  /*5d40*/  LDSM.16.MT88.4 R224, [R0+0x3880] ;  /* 0x0038800000e0783b */ /* 0x000eae0000004200 */
[-C--:B---3--:R-:W-:Y:S08]  /*5d50*/  HMMA.16816.F32 R164, R196, R216.reuse, R164 ;  /* 0x000000d8c4a4723c */ /* 0x088ff000000018a4 */
[C---:B------:R-:W-:Y:S08]  /*5d60*/  HMMA.16816.F32 R168, R212.reuse, R216, R168 ;  /* 0x000000d8d4a8723c */ /* 0x040ff000000018a8 */
[-C--:B------:R-:W-:Y:S08]  /*5d70*/  HMMA.16816.F32 R172, R212, R218.reuse, R172 ;  /* 0x000000dad4ac723c */ /* 0x080ff000000018ac */
[C---:B------:R-:W-:Y:S01]  /*5d80*/  HMMA.16816.F32 R176, R196.reuse, R218, R176 ;  /* 0x000000dac4b0723c */ /* 0x040fe200000018b0 */
[----:B------:R-:W3:Y:S07]  /*5d90*/  LDSM.16.MT88.4 R216, [R0+0x5880] ;  /* 0x0058800000d8783b */ /* 0x000eee0000004200 */
[-C--:B----4-:R-:W-:Y:S08]  /*5da0*/  HMMA.16816.F32 R180, R196, R200.reuse, R180 ;  /* 0x000000c8c4b4723c */ /* 0x090ff000000018b4 */
[C---:B------:R-:W-:Y:S01]  /*5db0*/  HMMA.16816.F32 R184, R212.reuse, R200, R184 ;  /* 0x000000c8d4b8723c */ /* 0x040fe200000018b8 */
[----:B------:R-:W4:Y:S07]  /*5dc0*/  LDL R201, [R1+0x2c] ;  /* 0x00002c0001c97983 */ /* 0x000f2e0000100800 */
[-C--:B------:R-:W-:Y:S01]  /*5dd0*/  HMMA.16816.F32 R188, R212, R202.reuse, R188 ;  /* 0x000000cad4bc723c */ /* 0x080fe200000018bc */
[----:B------:R-:W2:Y:S07]  /*5de0*/  LDSM.16.MT88.4 R212, [R0+0x7880] ;  /* 0x0078800000d4783b */ /* 0x000eae0000004200 */
[----:B------:R-:W-:Y:S01]  /*5df0*/  HMMA.16816.F32 R192, R196, R202, R192 ;  /* 0x000000cac4c0723c */ /* 0x000fe200000018c0 */
[----:B------:R-:W4:Y:S06]  /*5e00*/  LDL.64 R202, [R1+0x30] ;  /* 0x0000300001ca7983 */ /* 0x000f2c0000100a00 */
[----:B------:R-:W-:Y:S01]  /*5e10*/  IMAD.U32 R198, RZ, RZ, UR10 ;  /* 0x0000000affc67e24 */ /* 0x000fe2000f8e00ff */
[-C--:B-1----:R-:W-:Y:S08]  /*5e20*/  HMMA.16816.F32 R4, R204, R208.reuse, R4 ;  /* 0x000000d0cc04723c */ /* 0x082ff00000001804 */
[C---:B------:R-:W-:Y:S08]  /*5e30*/  HMMA.16816.F32 R8, R220.reuse, R208, R8 ;  /* 0x000000d0dc08723c */ /* 0x040ff00000001808 */
[-C--:B------:R-:W-:Y:S08]  /*5e40*/  HMMA.16816.F32 R12, R220, R210.reuse, R12 ;  /* 0x000000d2dc0c723c */ /* 0x080ff0000000180c */
[C---:B------:R-:W-:Y:S08]  /*5e50*/  HMMA.16816.F32 R16, R204.reuse, R210, R16 ;  /* 0x000000d2cc10723c */ /* 0x040ff00000001810 */
[-C--:B--2---:R-:W-:Y:S08]  /*5e60*/  HMMA.16816.F32 R148, R204, R224.reuse, R148 ;  /* 0x000000e0cc94723c */ /* 0x084ff00000001894 */
[C---:B------:R-:W-:Y:S08]  /*5e70*/  HMMA.16816.F32 R152, R220.reuse, R224, R152 ;  /* 0x000000e0dc98723c */ /* 0x040ff00000001898 */
[-C--:B------:R-:W-:Y:S08]  /*5e80*/  HMMA.16816.F32 R156, R220, R226.reuse, R156 ;  /* 0x000000e2dc9c723c */ /* 0x080ff0000000189c */
[C---:B------:R-:W-:Y:S08]  /*5e90*/  HMMA.16816.F32 R160, R204.reuse, R226, R160 ;  /* 0x000000e2cca0723c */ /* 0x040ff000000018a0 */
[-C--:B---3--:R-:W-:Y:S08]  /*5ea0*/  HMMA.16816.F32 R164, R204, R216.reuse, R164 ;  /* 0x000000d8cca4723c */ /* 0x088ff000000018a4 */
[C---:B------:R-:W-:Y:S08]  /*5eb0*/  HMMA.16816.F32 R168, R220.reuse, R216, R168 ;  /* 0x000000d8dca8723c */ /* 0x040ff000000018a8 */
[-C--:B------:R-:W-:Y:S08]  /*5ec0*/  HMMA.16816.F32 R172, R220, R218.reuse, R172 ;  /* 0x000000dadcac723c */ /* 0x080ff000000018ac */
[C---:B------:R-:W-:Y:S08]  /*5ed0*/  HMMA.16816.F32 R176, R204.reuse, R218, R176 ;  /* 0x000000daccb0723c */ /* 0x040ff000000018b0 */
[-C--:B------:R-:W-:Y:S08]  /*5ee0*/  HMMA.16816.F32 R180, R204, R212.reuse, R180 ;  /* 0x000000d4ccb4723c */ /* 0x080ff000000018b4 */
[C---:B------:R-:W-:Y:S08]  /*5ef0*/  HMMA.16816.F32 R184, R220.reuse, R212, R184 ;  /* 0x000000d4dcb8723c */ /* 0x040ff000000018b8 */
[-C--:B------:R-:W-:Y:S08]  /*5f00*/  HMMA.16816.F32 R188, R220, R214.reuse, R188 ;  /* 0x000000d6dcbc723c */ /* 0x080ff000000018bc */
[----:B------:R-:W-:Y:S04]  /*5f10*/  HMMA.16816.F32 R192, R204, R214, R192 ;  /* 0x000000d6ccc0723c */ /* 0x000fe800000018c0 */
[----:B----4-:R-:W-:Y:S04]  /*5f20*/  IADD3 R197, P1, R202, UR10, RZ ;  /* 0x0000000acac57c10 */ /* 0x010fe8000ff3e0ff */
[----:B------:R-:W-:Y:S04]  /*5f30*/  LEA.HI.X.SX32 R198, R198, R201, 0x1, P1 ;  /* 0x000000c9c6c67211 */ /* 0x000fe800008f0eff */
        /* <DEDUP_REMOVED lines=133> */
.L_x_696:
[----:B------:R-:W-:Y:S05]  /*6790*/  @P1 BRA `(.L_x_708) ;  /* 0x00001d1000001947 */ /* 0x000fea0003800000 */
[----:B------:R-:W-:Y:S01]  /*67a0*/  F2FP.PACK_AB R39, R39, R38 ;  /* 0x000000262727723e */ /* 0x000fe200000000ff */
[----:B------:R-:W-:Y:S01]  /*67b0*/  BAR.SYNC.DEFER_BLOCKING 0x1, 0x100 ;  /* 0x0044000000007b1d */ /* 0x000fe20000010000 */
[----:B------:R-:W-:Y:S02]  /*67c0*/  F2FP.PACK_AB R38, R3, R5 ;  /* 0x000000050326723e */ /* 0x000fe400000000ff */
[----:B------:R-:W-:Y:S02]  /*67d0*/  SHF.R.S32.HI R5, RZ, 0x1f, R248 ;  /* 0x0000001fff057819 */ /* 0x000fe400000114f8 */
[----:B------:R-:W-:Y:S01]  /*67e0*/  F2FP.PACK_AB R84, R37, R36 ;  /* 0x000000242554723e */ /* 0x000fe200000000ff */
[----:B------:R-:W-:Y:S01]  /*67f0*/  ULDC UR4, c[0x0][0x2f0] ;  /* 0x0000bc0000047ab9 */ /* 0x000fe20000000800 */
[----:B------:R-:W-:Y:S01]  /*6800*/  LEA.HI R3, R5, R248, RZ, 0x2 ;  /* 0x000000f805037211 */ /* 0x000fe200078f10ff */
[----:B------:R-:W-:Y:S01]  /*6810*/  UIADD3 UR4, -UR15, UR4, URZ ;  /* 0x000000040f047290 */ /* 0x000fe2000fffe13f */
[----:B------:R-:W-:Y:S01]  /*6820*/  F2FP.PACK_AB R37, R0, R4 ;  /* 0x000000040025723e */ /* 0x000fe200000000ff */
[----:B------:R-:W-:Y:S01]  /*6830*/  BSSY B0, `(.L_x_709) ;  /* 0x00000d2000007945 */ /* 0x000fe20003800000 */
[--C-:B------:R-:W-:Y:S01]  /*6840*/  SHF.R.S32.HI R4, RZ, 0x2, R3.reuse ;  /* 0x00000002ff047819 */ /* 0x100fe20000011403 */
[----:B------:R-:W-:Y:S01]  /*6850*/  UISETP.LT.AND UP0, UPT, UR4, 0x40, UPT ;  /* 0x000000400400788c */ /* 0x000fe2000bf01270 */
[----:B------:R-:W-:-:S02]  /*6860*/  SHF.R.S32.HI R0, RZ, 0x1f, R3 ;  /* 0x0000001fff007819 */ /* 0x000fc40000011403 */
[----:B------:R-:W-:Y:S01]  /*6870*/  F2FP.PACK_AB R36, R89, R2 ;  /* 0x000000025924723e */ /* 0x000fe200000000ff */
[----:B------:R-:W-:Y:S01]  /*6880*/  USEL UR4, UR4, 0x40, UP0 ;  /* 0x0000004004047887 */ /* 0x000fe20008000000 */
[----:B------:R-:W-:Y:S02]  /*6890*/  LEA.HI R2, R0, R4, RZ, 0x3 ;  /* 0x0000000400027211 */ /* 0x000fe400078f18ff */
[-C--:B------:R-:W-:Y:S02]  /*68a0*/  LEA.HI R0, R5, R248.reuse, RZ, 0x5 ;  /* 0x000000f805007211 */ /* 0x080fe400078f28ff */
[----:B------:R-:W-:Y:S02]  /*68b0*/  LOP3.LUT R2, R2, 0xfffffff8, RZ, 0xc0, !PT ;  /* 0xfffffff802027812 */ /* 0x000fe400078ec0ff */
[----:B------:R-:W-:Y:S02]  /*68c0*/  SHF.R.S32.HI R8, RZ, 0x5, R0 ;  /* 0x00000005ff087819 */ /* 0x000fe40000011400 */
[----:B------:R-:W-:Y:S01]  /*68d0*/  LOP3.LUT R6, R3, 0x3ffffffc, RZ, 0xc0, !PT ;  /* 0x3ffffffc03067812 */ /* 0x000fe200078ec0ff */
[----:B------:R-:W-:Y:S01]  /*68e0*/  IMAD.IADD R9, R4, 0x1, -R2 ;  /* 0x0000000104097824 */ /* 0x000fe200078e0a02 */
[----:B------:R-:W-:-:S02]  /*68f0*/  LEA.HI R2, R5, R248, RZ, 0x6 ;  /* 0x000000f805027211 */ /* 0x000fc400078f30ff */
        /* <DEDUP_REMOVED lines=12> */
[----:B------:R-:W-:Y:S01]  /*69c0*/  LOP3.LUT P0, RZ, R9, 0x4, RZ, 0xc0, !PT ;  /* 0x0000000409ff7812 */ /* 0x000fe2000780c0ff */
[----:B------:R-:W-:Y:S01]  /*69d0*/  IMAD R4, R4, 0x200, R5 ;  /* 0x0000020004047824 */ /* 0x000fe200078e0205 */
[----:B------:R-:W-:-:S02]  /*69e0*/  LOP3.LUT R0, R7, R3, RZ, 0x3c, !PT ;  /* 0x0000000307007212 */ /* 0x000fc400078e3cff */
[----:B------:R-:W-:Y:S02]  /*69f0*/  SHF.R.S32.HI R3, RZ, 0x1f, R2 ;  /* 0x0000001fff037819 */ /* 0x000fe40000011402 */
[----:B------:R-:W-:Y:S01]  /*6a00*/  LOP3.LUT R7, R6, 0x1c0, RZ, 0xc0, !PT ;  /* 0x000001c006077812 */ /* 0x000fe200078ec0ff */
[----:B------:R-:W-:Y:S01]  /*6a10*/  IMAD.U32 R0, R4, 0x2, R0 ;  /* 0x0000000204007824 */ /* 0x000fe200078e0000 */
[----:B------:R-:W-:Y:S01]  /*6a20*/  LEA.HI R3, R3, R2, RZ, 0x3 ;  /* 0x0000000203037211 */ /* 0x000fe200078f18ff */
[----:B------:R-:W-:Y:S01]  /*6a30*/  IMAD.SHL.U32 R6, R2, 0x8, RZ ;  /* 0x0000000802067824 */ /* 0x000fe200078e00ff */
[----:B------:R-:W-:Y:S01]  /*6a40*/  F2FP.PACK_AB R129, R21, R20 ;  /* 0x000000141581723e */ /* 0x000fe200000000ff */
[----:B------:R-:W-:Y:S01]  /*6a50*/  IMAD.SHL.U32 R0, R0, 0x2, RZ ;  /* 0x0000000200007824 */ /* 0x000fe200078e00ff */
[----:B------:R-:W-:Y:S02]  /*6a60*/  F2FP.PACK_AB R127, R23, R22 ;  /* 0x00000016177f723e */ /* 0x000fe400000000ff */
[----:B------:R-:W-:-:S02]  /*6a70*/  F2FP.PACK_AB R88, R33, R32 ;  /* 0x000000202158723e */ /* 0x000fc400000000ff */
[C---:B------:R-:W-:Y:S01]  /*6a80*/  IADD3 R2, R0.reuse, 0x40, RZ ;  /* 0x0000004000027810 */ /* 0x040fe20007ffe0ff */
[----:B------:R-:W-:Y:S01]  /*6a90*/  STS [R0+0x8080], R129 ;  /* 0x0080808100007388 */ /* 0x000fe20000000800 */
[----:B------:R-:W-:Y:S02]  /*6aa0*/  F2FP.PACK_AB R87, R35, R34 ;  /* 0x000000222357723e */ /* 0x000fe400000000ff */
[----:B------:R-:W-:Y:S01]  /*6ab0*/  @P0 IADD3 R2, R0, -0x40, RZ ;  /* 0xffffffc000020810 */ /* 0x000fe20007ffe0ff */
        /* <DEDUP_REMOVED lines=68> */
[----:B------:R-:W-:Y:S01]  /*6f00*/  LOP3.LUT R5, R7, 0x38, R6, 0xf8, !PT ;  /* 0x0000003807057812 */ /* 0x000fe200078ef806 */
[----:B------:R-:W-:Y:S01]  /*6f10*/  STS [R0+0xe080], R68 ;  /* 0x00e0804400007388 */ /* 0x000fe20000000800 */
[----:B------:R-:W-:Y:S01]  /*6f20*/  SHF.R.U32.HI R9, RZ, 0x3, R7 ;  /* 0x00000003ff097819 */ /* 0x000fe20000011607 */
[----:B------:R-:W-:Y:S01]  /*6f30*/  IMAD.SHL.U32 R7, R3, 0x200, RZ ;  /* 0x0000020003077824 */ /* 0x000fe200078e00ff */
        /* <DEDUP_REMOVED lines=10> */
[----:B------:R1:W-:Y:S01]  /*6fe0*/  STS [R0+0xf080], R72 ;  /* 0x00f0804800007388 */ /* 0x0003e20000000800 */
[----:B------:R-:W-:Y:S02]  /*6ff0*/  F2FP.PACK_AB R11, R11, R138 ;  /* 0x0000008a0b0b723e */ /* 0x000fe400000000ff */
[----:B------:R-:W-:Y:S01]  /*7000*/  LOP3.LUT R9, R5, R9, RZ, 0x3c, !PT ;  /* 0x0000000905097212 */ /* 0x000fe200078e3cff */
[----:B------:R2:W-:Y:S01]  /*7010*/  STS [R0+0xf480], R74 ;  /* 0x00f4804a00007388 */ /* 0x0005e20000000800 */
[----:B------:R-:W-:-:S02]  /*7020*/  F2FP.PACK_AB R3, R141, R140 ;  /* 0x0000008c8d03723e */ /* 0x000fc400000000ff */
[----:B------:R-:W-:Y:S01]  /*7030*/  F2FP.PACK_AB R5, R143, R142 ;  /* 0x0000008e8f05723e */ /* 0x000fe200000000ff */
[----:B------:R-:W-:Y:S01]  /*7040*/  STS [R2+0xf080], R76 ;  /* 0x00f0804c02007388 */ /* 0x000fe20000000800 */
[----:B------:R-:W-:Y:S02]  /*7050*/  LOP3.LUT R7, R9, 0x7ffff000, R7, 0xf8, !PT ;  /* 0x7ffff00009077812 */ /* 0x000fe400078ef807 */
[----:B------:R-:W-:Y:S01]  /*7060*/  ISETP.GE.AND P1, PT, R8, UR4, PT ;  /* 0x0000000408007c0c */ /* 0x000fe2000bf26270 */
[----:B------:R-:W-:Y:S01]  /*7070*/  STS [R2+0xf480], R78 ;  /* 0x00f4804e02007388 */ /* 0x000fe20000000800 */
[----:B------:R-:W-:Y:S02]  /*7080*/  SHF.R.S32.HI R9, RZ, 0x1f, R8 ;  /* 0x0000001fff097819 */ /* 0x000fe40000011408 */
[----:B------:R-:W-:Y:S01]  /*7090*/  ISETP.GE.OR P0, PT, R6, c[0x0][0x324], P1 ;  /* 0x0000c90006007a0c */ /* 0x000fe20000f06670 */
        /* <DEDUP_REMOVED lines=33> */
[----:B--2---:R-:W2:Y:S04]  /*72b0*/  S2R R74, SR_CTAID.Y ;  /* 0x00000000004a7919 */ /* 0x004ea80000002600 */
[----:B------:R-:W4:Y:S01]  /*72c0*/  S2R R73, SR_CTAID.Z ;  /* 0x0000000000497919 */ /* 0x000f220000002700 */
[----:B-1----:R-:W-:-:S03]  /*72d0*/  IMAD.SHL.U32 R0, R7, 0x2, RZ ;  /* 0x0000000207007824 */ /* 0x002fc600078e00ff */
[----:B------:R-:W-:Y:S01]  /*72e0*/  BAR.SYNC.DEFER_BLOCKING 0x1, 0x100 ;  /* 0x0044000000007b1d */ /* 0x000fe20000010000 */
[----:B------:R-:W-:Y:S01]  /*72f0*/  SHF.R.S32.HI R7, RZ, 0x1f, R6 ;  /* 0x0000001fff077819 */ /* 0x000fe20000011406 */
[----:B---3--:R-:W-:Y:S01]  /*7300*/  IMAD.U32 R5, RZ, RZ, UR11 ;  /* 0x0000000bff057e24 */ /* 0x008fe2000f8e00ff */
[----:B--2---:R-:W-:-:S03]  /*7310*/  SHF.R.S32.HI R75, RZ, 0x1f, R74 ;  /* 0x0000001fff4b7819 */ /* 0x004fc6000001144a */
[----:B------:R-:W-:Y:S01]  /*7320*/  IMAD.WIDE.U32 R2, R74, c[0x0][0x338], R6 ;  /* 0x0000ce004a027a25 */ /* 0x000fe200078e0006 */
[----:B----4-:R-:W-:-:S03]  /*7330*/  SHF.R.S32.HI R84, RZ, 0x1f, R73 ;  /* 0x0000001fff547819 */ /* 0x010fc60000011449 */
        /* <DEDUP_REMOVED lines=33> */
.L_x_710:
[----:B--234-:R-:W-:Y:S05]  /*7550*/  BSYNC B0 ;  /* 0x0000000000007941 */ /* 0x01cfea0003800000 */
.L_x_709:
        /* <DEDUP_REMOVED lines=17> */
.L_x_712:
[----:B------:R-:W-:Y:S05]  /*7670*/  BSYNC B0 ;  /* 0x0000000000007941 */ /* 0x000fea0003800000 */
.L_x_711:
        /* <DEDUP_REMOVED lines=16> */
.L_x_714:
[----:B------:R-:W-:Y:S05]  /*7780*/  BSYNC B0 ;  /* 0x0000000000007941 */ /* 0x000fea0003800000 */
.L_x_713:
        /* <DEDUP_REMOVED lines=16> */
.L_x_716:
[----:B------:R-:W-:Y:S05]  /*7890*/  BSYNC B0 ;  /* 0x0000000000007941 */ /* 0x000fea0003800000 */
.L_x_715:
        /* <DEDUP_REMOVED lines=16> */
.L_x_718:
[----:B------:R-:W-:Y:S05]  /*79a0*/  BSYNC B0 ;  /* 0x0000000000007941 */ /* 0x000fea0003800000 */
.L_x_717:
        /* <DEDUP_REMOVED lines=16> */
.L_x_720:
[----:B------:R-:W-:Y:S05]  /*7ab0*/  BSYNC B0 ;  /* 0x0000000000007941 */ /* 0x000fea0003800000 */
.L_x_719:
        /* <DEDUP_REMOVED lines=16> */
.L_x_722:
[----:B------:R-:W-:Y:S05]  /*7bc0*/  BSYNC B0 ;  /* 0x0000000000007941 */ /* 0x000fea0003800000 */
.L_x_721:
        /* <DEDUP_REMOVED lines=15> */
.L_x_724:
[----:B------:R-:W-:Y:S05]  /*7cc0*/  BSYNC B0 ;  /* 0x0000000000007941 */ /* 0x000fea0003800000 */
.L_x_723:
        /* <DEDUP_REMOVED lines=20> */
.L_x_726:
[----:B------:R-:W-:Y:S05]  /*7e10*/  BSYNC B0 ;  /* 0x0000000000007941 */ /* 0x000fea0003800000 */
.L_x_725:
        /* <DEDUP_REMOVED lines=15> */
.L_x_728:
[----:B------:R-:W-:Y:S05]  /*7f10*/  BSYNC B0 ;  /* 0x0000000000007941 */ /* 0x000fea0003800000 */
.L_x_727:
        /* <DEDUP_REMOVED lines=14> */
.L_x_730:
[----:B------:R-:W-:Y:S05]  /*8000*/  BSYNC B0 ;  /* 0x0000000000007941 */ /* 0x000fea0003800000 */
.L_x_729:
        /* <DEDUP_REMOVED lines=14> */
.L_x_732:
[----:B------:R-:W-:Y:S05]  /*80f0*/  BSYNC B0 ;  /* 0x0000000000007941 */ /* 0x000fea0003800000 */
.L_x_731:
        /* <DEDUP_REMOVED lines=14> */
.L_x_734:
[----:B------:R-:W-:Y:S05]  /*81e0*/  BSYNC B0 ;  /* 0x0000000000007941 */ /* 0x000fea0003800000 */
.L_x_733:
        /* <DEDUP_REMOVED lines=14> */
.L_x_736:
[----:B------:R-:W-:Y:S05]  /*82d0*/  BSYNC B0 ;  /* 0x0000000000007941 */ /* 0x000fea0003800000 */
.L_x_735:
        /* <DEDUP_REMOVED lines=14> */
.L_x_738:
[----:B------:R-:W-:Y:S05]  /*83c0*/  BSYNC B0 ;  /* 0x0000000000007941 */ /* 0x000fea0003800000 */
.L_x_737:
        /* <DEDUP_REMOVED lines=14> */
.L_x_708:
[----:B------:R-:W1:Y:S01]  /*84b0*/  S2R R18, SR_CTAID.Y ;  /* 0x0000000000127919 */ /* 0x000e620000002600 */
[----:B------:R-:W-:Y:S01]  /*84c0*/  SHF.R.S32.HI R0, RZ, 0x1f, R248 ;  /* 0x0000001fff007819 */ /* 0x000fe200000114f8 */
[----:B------:R-:W-:Y:S01]  /*84d0*/  ULDC UR4, c[0x0][0x2f0] ;  /* 0x0000bc0000047ab9 */ /* 0x000fe20000000800 */
[----:B------:R-:W-:Y:S01]  /*84e0*/  BSSY B0, `(.L_x_739) ;  /* 0x0000022000007945 */ /* 0x000fe20003800000 */
[----:B------:R-:W2:Y:S01]  /*84f0*/  S2R R19, SR_CTAID.Z ;  /* 0x0000000000137919 */ /* 0x000ea20000002700 */
[----:B------:R-:W-:Y:S01]  /*8500*/  LEA.HI R0, R0, R248, RZ, 0x5 ;  /* 0x000000f800007211 */ /* 0x000fe200078f28ff */
[----:B------:R-:W-:-:S03]  /*8510*/  UIADD3 UR4, -UR15, UR4, URZ ;  /* 0x000000040f047290 */ /* 0x000fc6000fffe13f */
[----:B------:R-:W-:Y:S02]  /*8520*/  LOP3.LUT R10, R0, 0x1fffffe0, RZ, 0xc0, !PT ;  /* 0x1fffffe0000a7812 */ /* 0x000fe400078ec0ff */
[----:B------:R-:W-:-:S03]  /*8530*/  SHF.R.S32.HI R4, RZ, 0x5, R0 ;  /* 0x00000005ff047819 */ /* 0x000fc60000011400 */
[----:B------:R-:W-:Y:S01]  /*8540*/  IMAD.IADD R10, R248, 0x1, -R10 ;  /* 0x00000001f80a7824 */ /* 0x000fe200078e0a0a */
[----:B------:R-:W-:Y:S02]  /*8550*/  ISETP.GE.AND P0, PT, R4, UR4, PT ;  /* 0x0000000404007c0c */ /* 0x000fe4000bf06270 */
[----:B------:R-:W-:Y:S01]  /*8560*/  SHF.R.S32.HI R5, RZ, 0x1f, R4 ;  /* 0x0000001fff057819 */ /* 0x000fe20000011404 */
[----:B------:R-:W-:Y:S01]  /*8570*/  IMAD.SHL.U32 R10, R10, 0x8, RZ ;  /* 0x000000080a0a7824 */ /* 0x000fe200078e00ff */
[----:B------:R-:W-:-:S04]  /*8580*/  P2R R16, PR, RZ, 0x1 ;  /* 0x00000001ff107803 */ /* 0x000fc80000000000 */
[----:B------:R-:W-:Y:S02]  /*8590*/  SHF.R.S32.HI R11, RZ, 0x1f, R10 ;  /* 0x0000001fff0b7819 */ /* 0x000fe4000001140a */
[----:B-1----:R-:W-:Y:S02]  /*85a0*/  SHF.R.S32.HI R20, RZ, 0x1f, R18 ;  /* 0x0000001fff147819 */ /* 0x002fe40000011412 */
[----:B------:R-:W-:Y:S01]  /*85b0*/  ISETP.GE.OR P0, PT, R10, c[0x0][0x2f4], P0 ;  /* 0x0000bd000a007a0c */ /* 0x000fe20000706670 */
[----:B------:R-:W-:Y:S01]  /*85c0*/  IMAD.WIDE.U32 R8, R18, c[0x0][0x308], R10 ;  /* 0x0000c20012087a25 */ /* 0x000fe200078e000a */
[----:B--2---:R-:W-:-:S03]  /*85d0*/  SHF.R.S32.HI R21, RZ, 0x1f, R19 ;  /* 0x0000001fff157819 */ /* 0x004fc60000011413 */
[----:B------:R-:W-:Y:S02]  /*85e0*/  IMAD R2, R20, c[0x0][0x308], RZ ;  /* 0x0000c20014027a24 */ /* 0x000fe400078e02ff */
[----:B------:R-:W-:Y:S02]  /*85f0*/  IMAD R6, R21, c[0x0][0x310], RZ ;  /* 0x0000c40015067a24 */ /* 0x000fe400078e02ff */
[----:B------:R-:W-:Y:S02]  /*8600*/  IMAD R2, R18, c[0x0][0x30c], R2 ;  /* 0x0000c30012027a24 */ /* 0x000fe400078e0202 */
[----:B------:R-:W-:-:S03]  /*8610*/  IMAD R6, R19, c[0x0][0x314], R6 ;  /* 0x0000c50013067a24 */ /* 0x000fc600078e0206 */
        /* <DEDUP_REMOVED lines=14> */
.L_x_740:
[----:B------:R-:W-:Y:S05]  /*8700*/  BSYNC B0 ;  /* 0x0000000000007941 */ /* 0x000fea0003800000 */
.L_x_739:
        /* <DEDUP_REMOVED lines=17> */
.L_x_742:
[----:B------:R-:W-:Y:S05]  /*8820*/  BSYNC B0 ;  /* 0x0000000000007941 */ /* 0x000fea0003800000 */
.L_x_741:
        /* <DEDUP_REMOVED lines=16> */
.L_x_744:
[----:B------:R-:W-:Y:S05]  /*8930*/  BSYNC B0 ;  /* 0x0000000000007941 */ /* 0x000fea0003800000 */
.L_x_743:
        /* <DEDUP_REMOVED lines=16> */
.L_x_746:
[----:B------:R-:W-:Y:S05]  /*8a40*/  BSYNC B0 ;  /* 0x0000000000007941 */ /* 0x000fea0003800000 */
.L_x_745:
        /* <DEDUP_REMOVED lines=16> */
.L_x_748:
[----:B------:R-:W-:Y:S05]  /*8b50*/  BSYNC B0 ;  /* 0x0000000000007941 */ /* 0x000fea0003800000 */
.L_x_747:
        /* <DEDUP_REMOVED lines=16> */
.L_x_750:
[----:B------:R-:W-:Y:S05]  /*8c60*/  BSYNC B0 ;  /* 0x0000000000007941 */ /* 0x000fea0003800000 */
.L_x_749:
        /* <DEDUP_REMOVED lines=16> */
.L_x_752:
[----:B------:R-:W-:Y:S05]  /*8d70*/  BSYNC B0 ;  /* 0x0000000000007941 */ /* 0x000fea0003800000 */
.L_x_751:
        /* <DEDUP_REMOVED lines=15> */
.L_x_754:
[----:B------:R-:W-:Y:S05]  /*8e70*/  BSYNC B0 ;  /* 0x0000000000007941 */ /* 0x000fea0003800000 */
.L_x_753:
[----:B------:R-:W-:Y:S01]  /*8e80*/  ISETP.NE.AND P0, PT, R16, RZ, PT ;  /* 0x000000ff1000720c */ /* 0x000fe20003f05270 */
[----:B------:R-:W-:Y:S01]  /*8e90*/  IMAD R0, R20, c[0x0][0x338], RZ ;  /* 0x0000ce0014007a24 */ /* 0x000fe200078e02ff */
[----:B------:R-:W-:Y:S01]  /*8ea0*/  BSSY B0, `(.L_x_755) ;  /* 0x0000012000007945 */ /* 0x000fe20003800000 */
[----:B------:R-:W-:Y:S01]  /*8eb0*/  IMAD.WIDE.U32 R6, R18, c[0x0][0x338], R10 ;  /* 0x0000ce0012067a25 */ /* 0x000fe200078e000a */
[----:B------:R-:W-:-:S03]  /*8ec0*/  ISETP.GE.OR P0, PT, R10, c[0x0][0x324], P0 ;  /* 0x0000c9000a007a0c */ /* 0x000fc60000706670 */
[----:B------:R-:W-:Y:S02]  /*8ed0*/  IMAD R0, R18, c[0x0][0x33c], R0 ;  /* 0x0000cf0012007a24 */ /* 0x000fe400078e0200 */
[----:B--2---:R-:W-:-:S03]  /*8ee0*/  IMAD R4, R21, c[0x0][0x340], RZ ;  /* 0x0000d00015047a24 */ /* 0x004fc600078e02ff */
        /* <DEDUP_REMOVED lines=13> */
.L_x_756:
[----:B------:R-:W-:Y:S05]  /*8fc0*/  BSYNC B0 ;  /* 0x0000000000007941 */ /* 0x000fea0003800000 */
.L_x_755:
        /* <DEDUP_REMOVED lines=15> */
.L_x_758:
[----:B------:R-:W-:Y:S05]  /*90c0*/  BSYNC B0 ;  /* 0x0000000000007941 */ /* 0x000fea0003800000 */
.L_x_757:
        /* <DEDUP_REMOVED lines=14> */
.L_x_760:
[----:B------:R-:W-:Y:S05]  /*91b0*/  BSYNC B0 ;  /* 0x0000000000007941 */ /* 0x000fea0003800000 */
.L_x_759:
        /* <DEDUP_REMOVED lines=14> */
.L_x_762:
[----:B------:R-:W-:Y:S05]  /*92a0*/  BSYNC B0 ;  /* 0x0000000000007941 */ /* 0x000fea0003800000 */
.L_x_761:
        /* <DEDUP_REMOVED lines=14> */
.L_x_764:
[----:B------:R-:W-:Y:S05]  /*9390*/  BSYNC B0 ;  /* 0x0000000000007941 */ /* 0x000fea0003800000 */
.L_x_763:
        /* <DEDUP_REMOVED lines=14> */
.L_x_766:
[----:B------:R-:W-:Y:S05]  /*9480*/  BSYNC B0 ;  /* 0x0000000000007941 */ /* 0x000fea0003800000 */
.L_x_765:
        /* <DEDUP_REMOVED lines=14> */
.L_x_768:
[----:B------:R-:W-:Y:S05]  /*9570*/  BSYNC B0 ;  /* 0x0000000000007941 */ /* 0x000fea0003800000 */
.L_x_767:
        /* <DEDUP_REMOVED lines=12> */
[----:B------:R-:W-:Y:S01]  /*9640*/  STG.E.128 [R2.64], RZ ;  /* 0x000000ff02007986 */ /* 0x000fe2000c101d16 */
[----:B------:R-:W-:Y:S05]  /*9650*/  EXIT ;  /* 0x000000000000794d */ /* 0x000fea0003800000 */
.L_x_769:
        /* <DEDUP_REMOVED lines=10> */
.L_x_1165:


//--------------------- .text._ZN7cutlass13device_kernelIN5flash19enable_sm80_to_sm89INS1_16FlashAttnBwdSm80INS1_25CollectiveMainloopBwdSm80ILi1ELi1EN4cute5tupleIJNS5_1CILi64EEES8_NS7_ILi256EEEEEENS_6half_tEfNS_4arch4Sm80ELb0ELb1ELb1ELb0ELb0ELb0ELb0ELb0ELi2ELi4ELi2ELi2ELb0EEENS1_24CollectiveEpilogueBwdGQAISA_fSD_Li256ELb0ELb0EEENS1_19SingleTileSchedulerILb0ELb0ELb0ELi64EEEEEEEEEvNT_6ParamsE --------------------------
	.section	.text._ZN7cutlass13device_kernelIN5flash19enable_sm80_to_sm89INS1_16FlashAttnBwdSm80INS1_25CollectiveMainloopBwdSm80ILi1ELi1EN4cute5tupleIJNS5_1CILi64EEES8_NS7_ILi256EEEEEENS_6half_tEfNS_4arch4Sm80ELb0ELb1ELb1ELb0ELb0ELb0ELb0ELb0ELi2ELi4ELi2ELi2ELb0EEENS1_24CollectiveEpilogueBwdGQAISA_fSD_Li256ELb0ELb0EEENS1_19SingleTileSchedulerILb0ELb0ELb0ELi64EEEEEEEEEvNT_6ParamsE,"ax",@progbits
	.sectioninfo	@"SHI_REGISTERS=255"
	.align	128
.text._ZN7cutlass13device_kernelIN5flash19enable_sm80_to_sm89INS1_16FlashAttnBwdSm80INS1_25CollectiveMainloopBwdSm80ILi1ELi1EN4cute5tupleIJNS5_1CILi64EEES8_NS7_ILi256EEEEEENS_6half_tEfNS_4arch4Sm80ELb0ELb1ELb1ELb0ELb0ELb0ELb0ELb0ELi2ELi4ELi2ELi2ELb0EEENS1_24CollectiveEpilogueBwdGQAISA_fSD_Li256ELb0ELb0EEENS1_19SingleTileSchedulerILb0ELb0ELb0ELi64EEEEEEEEEvNT_6ParamsE:
        .type           _ZN7cutlass13device_kernelIN5flash19enable_sm80_to_sm89INS1_16FlashAttnBwdSm80INS1_25CollectiveMainloopBwdSm80ILi1ELi1EN4cute5tupleIJNS5_1CILi64EEES8_NS7_ILi256EEEEEENS_6half_tEfNS_4arch4Sm80ELb0ELb1ELb1ELb0ELb0ELb0ELb0ELb0ELi2ELi4ELi2ELi2ELb0EEENS1_24CollectiveEpilogueBwdGQAISA_fSD_Li256ELb0ELb0EEENS1_19SingleTileSchedulerILb0ELb0ELb0ELi64EEEEEEEEEvNT_6ParamsE,@function
        .size           _ZN7cutlass13device_kernelIN5flash19enable_sm80_to_sm89INS1_16FlashAttnBwdSm80INS1_25CollectiveMainloopBwdSm80ILi1ELi1EN4cute5tupleIJNS5_1CILi64EEES8_NS7_ILi256EEEEEENS_6half_tEfNS_4arch4Sm80ELb0ELb1ELb1ELb0ELb0ELb0ELb0ELb0ELi2ELi4ELi2ELi2ELb0EEENS1_24CollectiveEpilogueBwdGQAISA_fSD_Li256ELb0ELb0EEENS1_19SingleTileSchedulerILb0ELb0ELb0ELi64EEEEEEEEEvNT_6ParamsE,(.L_x_1166 - _ZN7cutlass13device_kernelIN5flash19enable_sm80_to_sm89INS1_16FlashAttnBwdSm80INS1_25CollectiveMainloopBwdSm80ILi1ELi1EN4cute5tupleIJNS5_1CILi64EEES8_NS7_ILi256EEEEEENS_6half_tEfNS_4arch4Sm80ELb0ELb1ELb1ELb0ELb0ELb0ELb0ELb0ELi2ELi4ELi2ELi2ELb0EEENS1_24CollectiveEpilogueBwdGQAISA_fSD_Li256ELb0ELb0EEENS1_19SingleTileSchedulerILb0ELb0ELb0ELi64EEEEEEEEEvNT_6ParamsE)
        .other          _ZN7cutlass13device_kernelIN5flash19enable_sm80_to_sm89INS1_16FlashAttnBwdSm80INS1_25CollectiveMainloopBwdSm80ILi1ELi1EN4cute5tupleIJNS5_1CILi64EEES8_NS7_ILi256EEEEEENS_6half_tEfNS_4arch4Sm80ELb0ELb1ELb1ELb0ELb0ELb0ELb0ELb0ELi2ELi4ELi2ELi2ELb0EEENS1_24CollectiveEpilogueBwdGQAISA_fSD_Li256ELb0ELb0EEENS1_19SingleTileSchedulerILb0ELb0ELb0ELi64EEEEEEEEEvNT_6ParamsE,@"STO_CUDA_ENTRY STV_DEFAULT"
_ZN7cutlass13device_kernelIN5flash19enable_sm80_to_sm89INS1_16FlashAttnBwdSm80INS1_25CollectiveMainloopBwdSm80ILi1ELi1EN4cute5tupleIJNS5_1CILi64EEES8_NS7_ILi256EEEEEENS_6half_tEfNS_4arch4Sm80ELb0ELb1ELb1ELb0ELb0ELb0ELb0ELb0ELi2ELi4ELi2ELi2ELb0EEENS1_24CollectiveEpilogueBwdGQAISA_fSD_Li256ELb0ELb0EEENS1_19SingleTileSchedulerILb0ELb0ELb0ELi64EEEEEEEEEvNT_6ParamsE:
        /* <DEDUP_REMOVED lines=27> */
.L_x_770:
        /* <DEDUP_REMOVED lines=179> */
[----:B------:R-:W-:Y:S01]  /*0ce0*/  LEA R4, P1, R10, c[0x0][0x1c0], 0x1 ;  /* 0x000070000a047a11 */ /* 0x000fe200078208ff */
[----:B------:R-:W-:Y:S01]  /*0cf0*/  IMAD.WIDE.U32 R8, R250, c[0x0][0x178], R2 ;  /* 0x00005e00fa087a25 */ /* 0x000fe200078e0002 */
[----:B------:R-:W-:Y:S01]  /*0d00*/  CS2R R120, SRZ ;  /* 0x0000000000787805 */ /* 0x000fe2000001ff00 */
[----:B------:R-:W-:Y:S01]  /*0d10*/  CS2R R118, SRZ ;  /* 0x0000000000767805 */ /* 0x000fe2000001ff00 */
[----:B------:R-:W-:Y:S01]  /*0d20*/  LEA.HI.X R5, R10, c[0x0][0x1c4], R0, 0x1, P1 ;  /* 0x000071000a057a11 */ /* 0x000fe200008f0c00 */
[----:B------:R-:W-:Y:S01]  /*0d30*/  IMAD.IADD R9, R9, 0x1, R13 ;  /* 0x0000000109097824 */ /* 0x000fe200078e020d */
[----:B------:R-:W-:Y:S01]  /*0d40*/  LEA.HI R10, R18, R248, RZ, 0x6 ;  /* 0x000000f8120a7211 */ /* 0x000fe200078f30ff */
[----:B------:R-:W-:Y:S01]  /*0d50*/  IMAD.MOV.U32 R15, RZ, RZ, c[0x0][0x1d8] ;  /* 0x00007600ff0f7624 */ /* 0x000fe200078e00ff */
[----:B------:R-:W-:Y:S01]  /*0d60*/  IADD3 R0, -R250, UR13, RZ ;  /* 0x0000000dfa007c10 */ /* 0x000fe2000fffe1ff */
[----:B------:R-:W-:Y:S01]  /*0d70*/  IMAD.IADD R7, R7, 0x1, R12 ;  /* 0x0000000107077824 */ /* 0x000fe200078e020c */
[----:B------:R-:W-:Y:S01]  /*0d80*/  SHF.R.S32.HI R26, RZ, 0x6, R10 ;  /* 0x00000006ff1a7819 */ /* 0x000fe2000001140a */
[----:B------:R-:W-:Y:S01]  /*0d90*/  IMAD.MOV.U32 R19, RZ, RZ, c[0x0][0x1dc] ;  /* 0x00007700ff137624 */ /* 0x000fe200078e00ff */
[C---:B------:R-:W-:Y:S01]  /*0da0*/  ISETP.LT.OR P1, PT, R0.reuse, 0x1, P5 ;  /* 0x000000010000780c */ /* 0x040fe20002f21670 */
[----:B------:R-:W-:Y:S01]  /*0db0*/  IMAD.WIDE.U32 R6, R31, c[0x0][0x1b8], R6 ;  /* 0x00006e001f067a25 */ /* 0x000fe200078e0006 */
[C---:B------:R-:W-:Y:S01]  /*0dc0*/  ISETP.LT.OR P6, PT, R0.reuse, 0x1, P4 ;  /* 0x000000010000780c */ /* 0x040fe200027c1670 */
[----:B------:R-:W-:Y:S01]  /*0dd0*/  CS2R R116, SRZ ;  /* 0x0000000000747805 */ /* 0x000fe2000001ff00 */
[----:B------:R-:W-:Y:S01]  /*0de0*/  ISETP.LT.OR P3, PT, R0, 0x1, P2 ;  /* 0x000000010000780c */ /* 0x000fe20001761670 */
[----:B------:R-:W-:Y:S01]  /*0df0*/  IMAD R10, R26, 0x200, R14 ;  /* 0x000002001a0a7824 */ /* 0x000fe200078e020e */
[----:B------:R-:W-:Y:S01]  /*0e00*/  ISETP.LT.OR P5, PT, R0, 0x21, P5 ;  /* 0x000000210000780c */ /* 0x000fe20002fa1670 */
[----:B------:R-:W-:Y:S01]  /*0e10*/  IMAD R12, R30, c[0x0][0x180], RZ ;  /* 0x000060001e0c7a24 */ /* 0x000fe200078e02ff */
[----:B------:R-:W-:Y:S01]  /*0e20*/  ISETP.LT.OR P4, PT, R0, 0x21, P4 ;  /* 0x000000210000780c */ /* 0x000fe20002781670 */
[----:B------:R-:W-:Y:S01]  /*0e30*/  IMAD.SHL.U32 R240, R10, 0x2, RZ ;  /* 0x000000020af07824 */ /* 0x000fe200078e00ff */
[----:B------:R-:W-:Y:S01]  /*0e40*/  ISETP.LT.OR P2, PT, R0, 0x21, P2 ;  /* 0x000000210000780c */ /* 0x000fe20001741670 */
[----:B------:R-:W-:Y:S01]  /*0e50*/  IMAD.WIDE.U32 R10, R148, c[0x0][0x180], R8 ;  /* 0x00006000940a7a25 */ /* 0x000fe200078e0008 */
[----:B------:R-:W-:Y:S01]  /*0e60*/  IADD3 R7, R7, UR4, RZ ;  /* 0x0000000407077c10 */ /* 0x000fe2000fffe0ff */
[----:B------:R-:W-:Y:S01]  /*0e70*/  ULDC.64 UR4, c[0x0][0x178] ;  /* 0x00005e0000047ab9 */ /* 0x000fe20000000a00 */
[----:B------:R-:W-:Y:S01]  /*0e80*/  @!PT LDS RZ, [RZ] ;  /* 0x00000000fffff984 */ /* 0x000fe20000000800 */
[----:B------:R-:W-:Y:S01]  /*0e90*/  @!PT LDS RZ, [RZ] ;  /* 0x00000000fffff984 */ /* 0x000fe20000000800 */
[----:B------:R-:W-:Y:S01]  /*0ea0*/  @!PT LDS RZ, [RZ] ;  /* 0x00000000fffff984 */ /* 0x000fe20000000800 */
[----:B------:R1:W-:Y:S01]  /*0eb0*/  LDGSTS.E.BYPASS.LTC128B.128 [R240+0x8080], [R4.64], !P1 ;  /* 0x0808000004f07fae */ /* 0x0003e2000c901d56 */
[----:B------:R-:W-:Y:S01]  /*0ec0*/  ISETP.GE.AND P1, PT, R24, c[0x0][0x1cc], PT ;  /* 0x0000730018007a0c */ /* 0x000fe20003f26270 */
[----:B------:R-:W-:Y:S01]  /*0ed0*/  IMAD R12, R148, c[0x0][0x184], R12 ;  /* 0x00006100940c7a24 */ /* 0x000fe200078e020c */
[----:B------:R-:W-:Y:S01]  /*0ee0*/  UIMAD UR7, UR17, UR4, URZ ;  /* 0x00000004110772a4 */ /* 0x000fe2000f8e023f */
[----:B------:R1:W-:Y:S01]  /*0ef0*/  LDGSTS.E.BYPASS.LTC128B.128 [R240+0xa080], [R4.64+0x80], !P6 ;  /* 0x0a08008004f07fae */ /* 0x0003e2000f101d56 */
[C---:B------:R-:W-:Y:S01]  /*0f00*/  ISETP.LT.OR P6, PT, R0.reuse, 0x1, P1 ;  /* 0x000000010000780c */ /* 0x040fe20000fc1670 */
[----:B------:R-:W-:Y:S01]  /*0f10*/  IMAD R13, R17, c[0x0][0x1a8], RZ ;  /* 0x00006a00110d7a24 */ /* 0x000fe200078e02ff */
[----:B------:R-:W-:Y:S01]  /*0f20*/  ISETP.LT.OR P1, PT, R0, 0x21, P1 ;  /* 0x000000210000780c */ /* 0x000fe20000f21670 */
[----:B------:R1:W-:Y:S01]  /*0f30*/  LDGSTS.E.BYPASS.LTC128B.128 [R240+0xc080], [R4.64+0x100], !P3 ;  /* 0x0c08010004f07fae */ /* 0x0003e2000d901d56 */
[----:B------:R-:W-:Y:S01]  /*0f40*/  LEA R8, P3, R15, R4, 0x6 ;  /* 0x000000040f087211 */ /* 0x000fe200078630ff */
[----:B------:R-:W-:Y:S01]  /*0f50*/  IMAD.IADD R11, R11, 0x1, R12 ;  /* 0x000000010b0b7824 */ /* 0x000fe200078e020c */
[----:B------:R-:W-:Y:S01]  /*0f60*/  UIMAD.WIDE.U32 UR24, UR14, UR4, URZ ;  /* 0x000000040e1872a5 */ /* 0x000fe2000f8e003f */
[C---:B------:R-:W-:Y:S01]  /*0f70*/  IMAD R12, R16.reuse, c[0x0][0x1ac], R13 ;  /* 0x00006b00100c7a24 */ /* 0x040fe200078e020d */
[----:B------:R-:W-:Y:S01]  /*0f80*/  LEA.HI.X R9, R15, R5, R19, 0x6, P3 ;  /* 0x000000050f097211 */ /* 0x000fe200018f3413 */
[----:B------:R-:W-:Y:S01]  /*0f90*/  IMAD.WIDE.U32 R6, R16, c[0x0][0x1a8], R6 ;  /* 0x00006a0010067a25 */ /* 0x000fe200078e0006 */
[----:B------:R-:W-:Y:S01]  /*0fa0*/  ISETP.GE.AND P3, PT, R2, c[0x0][0x19c], PT ;  /* 0x0000670002007a0c */ /* 0x000fe20003f66270 */
[----:B------:R-:W-:Y:S01]  /*0fb0*/  UIMAD UR7, UR14, UR5, UR7 ;  /* 0x000000050e0772a4 */ /* 0x000fe2000f8e0207 */
[-C--:B------:R-:W-:Y:S01]  /*0fc0*/  LEA.HI R15, R18, R248.reuse, RZ, 0x4 ;  /* 0x000000f8120f7211 */ /* 0x080fe200078f20ff */
[----:B------:R1:W-:Y:S01]  /*0fd0*/  LDGSTS.E.BYPASS.LTC128B.128 [R240+0xe080], [R4.64+0x180], !P6 ;  /* 0x0e08018004f07fae */ /* 0x0003e2000f101d56 */
[----:B------:R-:W-:Y:S01]  /*0fe0*/  ULDC.64 UR4, c[0x0][0x188] ;  /* 0x0000620000047ab9 */ /* 0x000fe20000000a00 */
[----:B------:R-:W-:Y:S01]  /*0ff0*/  IMAD.WIDE.U32 R34, R31, c[0x0][0x188], R10 ;  /* 0x000062001f227a25 */ /* 0x000fe200078e000a */
[----:B------:R-:W-:Y:S01]  /*1000*/  UIMAD UR4, UR10, UR4, URZ ;  /* 0x000000040a0472a4 */ /* 0x000fe2000f8e023f */
[----:B------:R2:W-:Y:S01]  /*1010*/  LDGSTS.E.BYPASS.LTC128B.128 [R240+0x9080], [R8.64], !P5 ;  /* 0x0908000008f07fae */ /* 0x0005e2000e901d56 */
[----:B------:R-:W-:Y:S01]  /*1020*/  ISETP.GE.AND P5, PT, R21, c[0x0][0x19c], PT ;  /* 0x0000670015007a0c */ /* 0x000fe20003fa6270 */
[----:B------:R-:W-:Y:S01]  /*1030*/  UIADD3 UR7, UR25, UR7, URZ ;  /* 0x0000000719077290 */ /* 0x000fe2000fffe03f */
[----:B------:R-:W-:Y:S01]  /*1040*/  IMAD.U32 R11, RZ, RZ, UR6 ;  /* 0x00000006ff0b7e24 */ /* 0x000fe2000f8e00ff */
[----:B------:R2:W-:Y:S01]  /*1050*/  LDGSTS.E.BYPASS.LTC128B.128 [R240+0xb080], [R8.64+0x80], !P4 ;  /* 0x0b08008008f07fae */ /* 0x0005e2000e101d56 */
[C---:B------:R-:W-:Y:S01]  /*1060*/  ISETP.LT.OR P4, PT, R0.reuse, 0x1, P3 ;  /* 0x000000010000780c */ /* 0x040fe20001f81670 */
[----:B------:R-:W-:Y:S01]  /*1070*/  UIMAD UR4, UR12, UR5, UR4 ;  /* 0x000000050c0472a4 */ /* 0x000fe2000f8e0204 */
[----:B------:R-:W-:Y:S01]  /*1080*/  ISETP.LT.OR P3, PT, R0, 0x21, P3 ;  /* 0x000000210000780c */ /* 0x000fe20001f61670 */
[----:B------:R2:W-:Y:S01]  /*1090*/  LDGSTS.E.BYPASS.LTC128B.128 [R240+0xd080], [R8.64+0x100], !P2 ;  /* 0x0d08010008f07fae */ /* 0x0005e2000d101d56 */
[----:B------:R-:W-:Y:S01]  /*10a0*/  ISETP.GE.AND P2, PT, R20, c[0x0][0x19c], PT ;  /* 0x0000670014007a0c */ /* 0x000fe20003f46270 */
[----:B------:R-:W-:Y:S01]  /*10b0*/  IMAD.U32 R10, RZ, RZ, UR7 ;  /* 0x00000007ff0a7e24 */ /* 0x000fe2000f8e00ff */
[-C--:B------:R-:W-:Y:S01]  /*10c0*/  LEA.HI R16, R18, R248.reuse, RZ, 0x5 ;  /* 0x000000f812107211 */ /* 0x080fe200078f28ff */
[----:B------:R2:W-:Y:S01]  /*10d0*/  LDGSTS.E.BYPASS.LTC128B.128 [R240+0xf080], [R8.64+0x180], !P1 ;  /* 0x0f08018008f07fae */ /* 0x0005e2000c901d56 */
[C---:B------:R-:W-:Y:S01]  /*10e0*/  ISETP.LT.OR P1, PT, R0.reuse, 0x1, P2 ;  /* 0x000000010000780c */ /* 0x040fe20001721670 */
[----:B------:R-:W-:Y:S01]  /*10f0*/  ULDC.64 UR6, c[0x0][0x208] ;  /* 0x0000820000067ab9 */ /* 0x000fe20000000a00 */
[----:B------:R-:W-:Y:S01]  /*1100*/  ISETP.LT.OR P2, PT, R0, 0x21, P2 ;  /* 0x000000210000780c */ /* 0x000fe20001741670 */
[----:B------:R-:W-:Y:S01]  /*1110*/  UIMAD UR17, UR17, UR6, URZ ;  /* 0x00000006111172a4 */ /* 0x000fe2000f8e023f */
[----:B------:R-:W-:Y:S01]  /*1120*/  IADD3 R22, R35, UR4, RZ ;  /* 0x0000000423167c10 */ /* 0x000fe2000fffe0ff */
[----:B------:R-:W-:Y:S01]  /*1130*/  ULDC.64 UR4, c[0x0][0x218] ;  /* 0x0000860000047ab9 */ /* 0x000fe20000000a00 */
[----:B------:R-:W-:Y:S01]  /*1140*/  LEA.HI R17, R18, R248, RZ, 0x2 ;  /* 0x000000f812117211 */ /* 0x000fe200078f10ff */
[----:B------:R-:W-:Y:S01]  /*1150*/  UIMAD UR17, UR14, UR7, UR17 ;  /* 0x000000070e1172a4 */ /* 0x000fe2000f8e0211 */
[----:B------:R3:W-:Y:S01]  /*1160*/  STL.64 [R1+0x18], R34 ;  /* 0x0000182201007387 */ /* 0x0007e20000100a00 */
[----:B------:R-:W-:Y:S01]  /*1170*/  UIMAD UR4, UR10, UR4, URZ ;  /* 0x000000040a0472a4 */ /* 0x000fe2000f8e023f */
[----:B-1----:R-:W-:Y:S01]  /*1180*/  IMAD.IADD R5, R7, 0x1, R12 ;  /* 0x0000000107057824 */ /* 0x002fe200078e020c */
[C---:B------:R-:W-:Y:S01]  /*1190*/  LEA R4, P6, R6.reuse, c[0x0][0x190], 0x1 ;  /* 0x0000640006047a11 */ /* 0x040fe200078c08ff */
[----:B------:R-:W-:Y:S01]  /*11a0*/  IMAD.MOV.U32 R7, RZ, RZ, c[0x0][0x1a8] ;  /* 0x00006a00ff077624 */ /* 0x000fe200078e00ff */
[----:B------:R-:W-:Y:S01]  /*11b0*/  SHF.R.S32.HI R12, RZ, 0x1f, R16 ;  /* 0x0000001fff0c7819 */ /* 0x000fe20000011410 */
[----:B------:R-:W-:Y:S01]  /*11c0*/  UIMAD UR4, UR12, UR5, UR4 ;  /* 0x000000050c0472a4 */ /* 0x000fe2000f8e0204 */
[----:B------:R-:W-:Y:S01]  /*11d0*/  LEA.HI.X R5, R6, c[0x0][0x194], R5, 0x1, P6 ;  /* 0x0000650006057a11 */ /* 0x000fe200030f0c05 */
[----:B------:R1:W-:Y:S01]  /*11e0*/  STL [R1+0x28], R22 ;  /* 0x0000281601007387 */ /* 0x0003e20000100800 */
[C---:B------:R-:W-:Y:S01]  /*11f0*/  ISETP.LT.OR P6, PT, R0.reuse, 0x1, P5 ;  /* 0x000000010000780c */ /* 0x040fe20002fc1670 */
[----:B------:R-:W-:Y:S01]  /*1200*/  IMAD.MOV.U32 R246, RZ, RZ, 0x20 ;  /* 0x00000020fff67424 */ /* 0x000fe200078e00ff */
[----:B------:R-:W-:Y:S01]  /*1210*/  ISETP.LT.OR P5, PT, R0, 0x21, P5 ;  /* 0x000000210000780c */ /* 0x000fe20002fa1670 */
[----:B------:R4:W-:Y:S01]  /*1220*/  LDGSTS.E.BYPASS.LTC128B.128 [R240+0x80], [R4.64], !P4 ;  /* 0x0008000004f07fae */ /* 0x0009e2000e101d56 */
[C---:B------:R-:W-:Y:S01]  /*1230*/  LEA R6, P4, R7.reuse, R4, 0x6 ;  /* 0x0000000407067211 */ /* 0x040fe200078830ff */
[----:B------:R-:W-:Y:S01]  /*1240*/  IMAD.MOV.U32 R149, RZ, RZ, 0x1 ;  /* 0x00000001ff957424 */ /* 0x000fe200078e00ff */
[----:B------:R-:W-:Y:S01]  /*1250*/  SHF.R.S32.HI R13, RZ, 0x1f, R17 ;  /* 0x0000001fff0d7819 */ /* 0x000fe20000011411 */
[----:B------:R4:W-:Y:S01]  /*1260*/  LDGSTS.E.BYPASS.LTC128B.128 [R240+0x2080], [R4.64+0x80], !P1 ;  /* 0x0208008004f07fae */ /* 0x0009e2000c901d56 */
[----:B------:R-:W-:Y:S01]  /*1270*/  ISETP.GE.AND P1, PT, R24, c[0x0][0x19c], PT ;  /* 0x0000670018007a0c */ /* 0x000fe20003f26270 */
[----:B--2---:R-:W-:Y:S01]  /*1280*/  IMAD.MOV.U32 R8, RZ, RZ, c[0x0][0x1ac] ;  /* 0x00006b00ff087624 */ /* 0x004fe200078e00ff */
[----:B------:R-:W-:Y:S01]  /*1290*/  CS2R R114, SRZ ;  /* 0x0000000000727805 */ /* 0x000fe2000001ff00 */
[----:B------:R-:W-:Y:S01]  /*12a0*/  IMAD.U32 R9, RZ, RZ, UR25 ;  /* 0x00000019ff097e24 */ /* 0x000fe2000f8e00ff */
[----:B------:R-:W-:Y:S01]  /*12b0*/  CS2R R112, SRZ ;  /* 0x0000000000707805 */ /* 0x000fe2000001ff00 */
[----:B------:R4:W-:Y:S01]  /*12c0*/  LDGSTS.E.BYPASS.LTC128B.128 [R240+0x4080], [R4.64+0x100], !P6 ;  /* 0x0408010004f07fae */ /* 0x0009e2000f101d56 */
        /* <DEDUP_REMOVED lines=76> */
[----:B------:R-:W-:Y:S01]  /*1790*/  ISETP.GE.AND P3, PT, R2, c[0x0][0x1fc], PT ;  /* 0x00007f0002007a0c */ /* 0x000fe20003f66270 */
[----:B------:R-:W-:Y:S01]  /*17a0*/  IMAD.IADD R19, R0, 0x1, -R14 ;  /* 0x0000000100137824 */ /* 0x000fe200078e0a0e */
[----:B------:R-:W-:Y:S01]  /*17b0*/  SEL R33, RZ, 0x1, P1 ;  /* 0x00000001ff217807 */ /* 0x000fe20000800000 */
[----:B------:R2:W-:Y:S01]  /*17c0*/  LDGSTS.E.BYPASS.LTC128B.128 [R240+0x11080], [R8.64], !P6 ;  /* 0x1108000008f07fae */ /* 0x0005e2000f101d56 */
[----:B------:R-:W-:Y:S01]  /*17d0*/  ISETP.GE.AND P6, PT, R2, c[0x0][0x1fc], PT ;  /* 0x00007f0002007a0c */ /* 0x000fe20003fc6270 */
[----:B------:R-:W-:Y:S01]  /*17e0*/  IMAD.WIDE.U32 R2, R250, c[0x0][0x208], R2 ;  /* 0x00008200fa027a25 */ /* 0x000fe200078e0002 */
[----:B---3--:R-:W-:Y:S01]  /*17f0*/  SEL R34, RZ, 0x1, P3 ;  /* 0x00000001ff227807 */ /* 0x008fe20001800000 */
[----:B------:R2:W-:Y:S01]  /*1800*/  LDGSTS.E.BYPASS.LTC128B.128 [R240+0x13080], [R8.64+0x80], !P2 ;  /* 0x1308008008f07fae */ /* 0x0005e2000d101d56 */
[----:B------:R-:W-:Y:S01]  /*1810*/  ISETP.GE.AND P3, PT, R24, c[0x0][0x16c], PT ;  /* 0x00005b0018007a0c */ /* 0x000fe20003f66270 */
[----:B------:R-:W-:Y:S01]  /*1820*/  CS2R R54, SRZ ;  /* 0x0000000000367805 */ /* 0x000fe2000001ff00 */
[----:B------:R-:W-:Y:S01]  /*1830*/  CS2R R52, SRZ ;  /* 0x0000000000347805 */ /* 0x000fe2000001ff00 */
[----:B------:R2:W-:Y:S01]  /*1840*/  LDGSTS.E.BYPASS.LTC128B.128 [R240+0x15080], [R8.64+0x100], !P5 ;  /* 0x1508010008f07fae */ /* 0x0005e2000e901d56 */
[----:B------:R-:W-:Y:S01]  /*1850*/  SEL R243, RZ, 0x8, P3 ;  /* 0x00000008fff37807 */ /* 0x000fe20001800000 */
[----:B------:R-:W-:Y:S01]  /*1860*/  CS2R R50, SRZ ;  /* 0x0000000000327805 */ /* 0x000fe2000001ff00 */
[----:B------:R-:W-:Y:S01]  /*1870*/  ISETP.GE.AND P3, PT, R21, c[0x0][0x1fc], PT ;  /* 0x00007f0015007a0c */ /* 0x000fe20003f66270 */
[----:B------:R2:W-:Y:S01]  /*1880*/  LDGSTS.E.BYPASS.LTC128B.128 [R240+0x17080], [R8.64+0x180], !P4 ;  /* 0x1708018008f07fae */ /* 0x0005e2000e101d56 */
[C---:B------:R-:W-:Y:S01]  /*1890*/  ISETP.GE.AND P4, PT, R20.reuse, c[0x0][0x16c], PT ;  /* 0x00005b0014007a0c */ /* 0x040fe20003f86270 */
[----:B------:R-:W-:Y:S01]  /*18a0*/  CS2R R48, SRZ ;  /* 0x0000000000307805 */ /* 0x000fe2000001ff00 */
[----:B------:R-:W-:Y:S01]  /*18b0*/  ISETP.GE.AND P5, PT, R20, c[0x0][0x1fc], PT ;  /* 0x00007f0014007a0c */ /* 0x000fe20003fa6270 */
[----:B------:R-:W-:Y:S01]  /*18c0*/  CS2R R46, SRZ ;  /* 0x00000000002e7805 */ /* 0x000fe2000001ff00 */
[----:B------:R-:W-:Y:S01]  /*18d0*/  CS2R R44, SRZ ;  /* 0x00000000002c7805 */ /* 0x000fe2000001ff00 */
[----:B------:R-:W-:Y:S01]  /*18e0*/  CS2R R42, SRZ ;  /* 0x00000000002a7805 */ /* 0x000fe2000001ff00 */
[----:B------:R-:W-:Y:S01]  /*18f0*/  CS2R R40, SRZ ;  /* 0x0000000000287805 */ /* 0x000fe2000001ff00 */
[----:B------:R-:W-:Y:S01]  /*1900*/  CS2R R38, SRZ ;  /* 0x0000000000267805 */ /* 0x000fe2000001ff00 */
[----:B------:R-:W-:Y:S01]  /*1910*/  USHF.L.U64.HI UR7, UR6, 0x5, UR7 ;  /* 0x0000000506077899 */ /* 0x000fe20008010207 */
[----:B----4-:R-:W-:Y:S01]  /*1920*/  SHF.R.S32.HI R5, RZ, 0x4, R15 ;  /* 0x00000004ff057819 */ /* 0x010fe2000001140f */
[----:B------:R-:W-:Y:S01]  /*1930*/  UISETP.GT.AND UP1, UPT, UR11, -0x1, UPT ;  /* 0xffffffff0b00788c */ /* 0x000fe2000bf24270 */
[----:B------:R-:W-:-:S02]  /*1940*/  SHF.R.S32.HI R4, RZ, 0x2, R17 ;  /* 0x00000002ff047819 */ /* 0x000fc40000011411 */
        /* <DEDUP_REMOVED lines=8> */
[----:B------:R-:W-:Y:S02]  /*19d0*/  IMAD R5, R250, c[0x0][0x20c], R5 ;  /* 0x00008300fa057a24 */ /* 0x000fe400078e0205 */
[----:B------:R-:W-:Y:S02]  /*19e0*/  IMAD.IADD R23, R0, 0x1, -R11 ;  /* 0x0000000100177824 */ /* 0x000fe400078e0a0b */
[----:B------:R-:W-:Y:S02]  /*19f0*/  IMAD.IADD R3, R3, 0x1, R5 ;  /* 0x0000000103037824 */ /* 0x000fe400078e0205 */
[----:B------:R-:W-:Y:S01]  /*1a00*/  IMAD R0, R30, c[0x0][0x210], RZ ;  /* 0x000084001e007a24 */ /* 0x000fe200078e02ff */
[----:B------:R-:W-:Y:S01]  /*1a10*/  SEL R30, RZ, 0x4, P3 ;  /* 0x00000004ff1e7807 */ /* 0x000fe20001800000 */
[----:B------:R-:W-:Y:S01]  /*1a20*/  IMAD.WIDE.U32 R2, R148, c[0x0][0x210], R2 ;  /* 0x0000840094027a25 */ /* 0x000fe200078e0002 */
[C---:B------:R-:W-:Y:S02]  /*1a30*/  ISETP.LT.OR P3, PT, R10.reuse, 0x1, P6 ;  /* 0x000000010a00780c */ /* 0x040fe40003761670 */
[----:B------:R-:W-:Y:S01]  /*1a40*/  ISETP.LT.OR P6, PT, R10, 0x21, P6 ;  /* 0x000000210a00780c */ /* 0x000fe200037c1670 */
[----:B------:R-:W-:-:S02]  /*1a50*/  IMAD R0, R148, c[0x0][0x214], R0 ;  /* 0x0000850094007a24 */ /* 0x000fc400078e0200 */
[----:B-1----:R-:W-:Y:S01]  /*1a60*/  IMAD.IADD R22, R4, 0x1, -R12 ;  /* 0x0000000104167824 */ /* 0x002fe200078e0a0c */
[----:B------:R-:W-:Y:S01]  /*1a70*/  @!P0 LEA R12, P2, R25, c[0x0][0x258], 0x2 ;  /* 0x00009600190c8a11 */ /* 0x000fe200078410ff */
[----:B------:R-:W-:Y:S02]  /*1a80*/  IMAD.IADD R3, R3, 0x1, R0 ;  /* 0x0000000103037824 */ /* 0x000fe400078e0200 */
[----:B------:R-:W-:Y:S01]  /*1a90*/  IMAD.U32 R0, RZ, RZ, UR17 ;  /* 0x00000011ff007e24 */ /* 0x000fe2000f8e00ff */
[----:B------:R-:W-:Y:S01]  /*1aa0*/  @!P0 LEA.HI.X R13, R25, c[0x0][0x25c], R28, 0x2, P2 ;  /* 0x00009700190d8a11 */ /* 0x000fe200010f141c */
[----:B------:R-:W-:Y:S01]  /*1ab0*/  IMAD.WIDE.U32 R36, R31, c[0x0][0x218], R2 ;  /* 0x000086001f247a25 */ /* 0x000fe200078e0002 */
[----:B------:R-:W-:Y:S02]  /*1ac0*/  SEL R28, RZ, 0xffffffff, P4 ;  /* 0xffffffffff1c7807 */ /* 0x000fe40002000000 */
[----:B------:R-:W-:Y:S01]  /*1ad0*/  ISETP.GE.AND P4, PT, R21, c[0x0][0x16c], PT ;  /* 0x00005b0015007a0c */ /* 0x000fe20003f86270 */
[----:B------:R-:W-:Y:S01]  /*1ae0*/  IMAD.U32 R2, RZ, RZ, UR24 ;  /* 0x00000018ff027e24 */ /* 0x000fe2000f8e00ff */
[----:B------:R-:W-:Y:S01]  /*1af0*/  IADD3 R35, R37, UR4, RZ ;  /* 0x0000000425237c10 */ /* 0x000fe2000fffe0ff */
[----:B------:R-:W-:Y:S01]  /*1b00*/  IMAD.U32 R3, RZ, RZ, UR25 ;  /* 0x00000019ff037e24 */ /* 0x000fe2000f8e00ff */
[----:B------:R-:W-:Y:S01]  /*1b10*/  ISETP.GE.AND P2, PT, R20, c[0x0][0x1fc], PT ;  /* 0x00007f0014007a0c */ /* 0x000fe20003f46270 */
[----:B------:R-:W-:Y:S01]  /*1b20*/  ULDC.64 UR4, c[0x0][0x240] ;  /* 0x0000900000047ab9 */ /* 0x000fe20000000a00 */
[C---:B------:R-:W-:Y:S01]  /*1b30*/  LEA R3, P1, R2.reuse, R36, 0x6 ;  /* 0x0000002402037211 */ /* 0x040fe200078230ff */
[----:B------:R-:W-:Y:S01]  /*1b40*/  UIMAD UR4, UR10, UR4, URZ ;  /* 0x000000040a0472a4 */ /* 0x000fe2000f8e023f */
[----:B------:R-:W-:Y:S01]  /*1b50*/  SEL R31, RZ, 0x4, P4 ;  /* 0x00000004ff1f7807 */ /* 0x000fe20002000000 */
[----:B------:R1:W-:Y:S01]  /*1b60*/  STL.64 [R1+0x10], R36 ;  /* 0x0000102401007387 */ /* 0x0003e20000100a00 */
        /* <DEDUP_REMOVED lines=10> */
[----:B------:R-:W-:Y:S01]  /*1c10*/  ISETP.GE.AND P4, PT, R21, c[0x0][0x1fc], PT ;  /* 0x00007f0015007a0c */ /* 0x000fe20003f86270 */
[----:B------:R-:W-:Y:S01]  /*1c20*/  UIADD3 UR5, -UR15, UR5, UR10 ;  /* 0x000000050f057290 */ /* 0x000fe2000fffe10a */
[----:B------:R3:W-:Y:S01]  /*1c30*/  @!P0 LDGSTS.E.BYPASS.LTC128B.128 [R0+0x20080], [R12.64] ;  /* 0x200800000c008fae */ /* 0x0007e2000b901d56 */
[----:B------:R-:W-:Y:S01]  /*1c40*/  SEL R25, RZ, 0xffffffff, P2 ;  /* 0xffffffffff197807 */ /* 0x000fe20001000000 */
[----:B------:R-:W-:Y:S01]  /*1c50*/  ULDC UR4, c[0x0][0x2a0] ;  /* 0x0000a80000047ab9 */ /* 0x000fe20000000800 */
[----:B------:R-:W-:Y:S01]  /*1c60*/  SEL R242, RZ, 0x8, P1 ;  /* 0x00000008fff27807 */ /* 0x000fe20000800000 */
[----:B------:R-:W0:Y:S01]  /*1c70*/  LDGDEPBAR ;  /* 0x00000000000079af */ /* 0x000e220000000000 */
[C---:B------:R-:W-:Y:S01]  /*1c80*/  ISETP.LT.OR P2, PT, R10.reuse, 0x1, P5 ;  /* 0x000000010a00780c */ /* 0x040fe20002f41670 */
[----:B------:R-:W-:Y:S01]  /*1c90*/  ULOP3.LUT UR4, URZ, UR4, URZ, 0x33, !UPT ;  /* 0x000000043f047292 */ /* 0x000fe2000f8e333f */
[C---:B------:R-:W-:Y:S01]  /*1ca0*/  ISETP.LT.OR P1, PT, R10.reuse, 0x1, P4 ;  /* 0x000000010a00780c */ /* 0x040fe20002721670 */
[----:B------:R4:W-:Y:S01]  /*1cb0*/  LDGSTS.E.BYPASS.LTC128B.128 [R240+0x18080], [R4.64], !P3 ;  /* 0x1808000004f07fae */ /* 0x0009e2000d901d56 */
[C---:B------:R-:W-:Y:S01]  /*1cc0*/  ISETP.LT.OR P5, PT, R10.reuse, 0x21, P5 ;  /* 0x000000210a00780c */ /* 0x040fe20002fa1670 */
[----:B------:R-:W-:Y:S01]  /*1cd0*/  USHF.L.U32 UR6, UR6, 0x5, URZ ;  /* 0x0000000506067899 */ /* 0x000fe2000800063f */
[----:B------:R-:W-:Y:S01]  /*1ce0*/  ISETP.LT.OR P4, PT, R10, 0x21, P4 ;  /* 0x000000210a00780c */ /* 0x000fe20002781670 */
[----:B------:R5:W-:Y:S01]  /*1cf0*/  STL [R1+0x24], R35 ;  /* 0x0000242301007387 */ /* 0x000be20000100800 */
[----:B-1----:R-:W-:-:S05]  /*1d00*/  CS2R R36, SRZ ;  /* 0x0000000000247805 */ /* 0x002fca000001ff00 */
[----:B------:R4:W-:Y:S01]  /*1d10*/  LDGSTS.E.BYPASS.LTC128B.128 [R240+0x1a080], [R4.64+0x80], !P2 ;  /* 0x1a08008004f07fae */ /* 0x0009e2000d101d56 */
[----:B------:R-:W-:-:S03]  /*1d20*/  LEA R20, P2, R27, c[0x0][0x280], 0x2 ;  /* 0x0000a0001b147a11 */ /* 0x000fc600078410ff */
[----:B------:R4:W-:Y:S01]  /*1d30*/  LDGSTS.E.BYPASS.LTC128B.128 [R240+0x1c080], [R4.64+0x100], !P1 ;  /* 0x1c08010004f07fae */ /* 0x0009e2000c901d56 */
[----:B------:R-:W-:Y:S01]  /*1d40*/  LEA.HI.X R21, R27, c[0x0][0x284], R32, 0x2, P2 ;  /* 0x0000a1001b157a11 */ /* 0x000fe200010f1420 */
[----:B---3--:R-:W-:Y:S01]  /*1d50*/  IMAD.IADD R0, R248, 0x1, -R2 ;  /* 0x00000001f8007824 */ /* 0x008fe200078e0a02 */
        /* <DEDUP_REMOVED lines=62> */
[----:B----4-:R-:W-:Y:S01]  /*2140*/  IMAD.IADD R4, R248, 0x1, -R0 ;  /* 0x00000001f8047824 */ /* 0x010fe200078e0a00 */
        /* <DEDUP_REMOVED lines=27> */
[----:B-----5:R-:W-:Y:S01]  /*2300*/  CS2R R34, SRZ ;  /* 0x0000000000227805 */ /* 0x020fe2000001ff00 */
        /* <DEDUP_REMOVED lines=38> */
.L_x_782:
        /* <DEDUP_REMOVED lines=171> */
.L_x_774:
[----:B------:R-:W-:Y:S11]  /*3020*/  ISETP.NE.AND P1, PT, R200, c[0x0][0x2a8], PT ;  /* 0x0000aa00c8007a0c */ /* 0x000ff60003f25270 */
[----:B------:R-:W-:Y:S02]  /*3030*/  @!UPT UIADD3 URZ, URZ, URZ, URZ ;  /* 0x0000003f3f3ff290 */ /* 0x000fe4000fffe03f */
[----:B------:R-:W-:Y:S05]  /*3040*/  @P1 IMAD.HI.U32 R6, R4, c[0x0][0x2ac], RZ ;  /* 0x0000ab0004061a27 */ /* 0x000fea00078e00ff */
[----:B------:R-:W-:Y:S02]  /*3050*/  @P1 SHF.R.U32.HI R4, RZ, c[0x0][0x2b0], R6 ;  /* 0x0000ac00ff041a19 */ /* 0x000fe40000011606 */
.L_x_775:
[----:B------:R-:W-:Y:S05]  /*3060*/  BSYNC B0 ;  /* 0x0000000000007941 */ /* 0x000fea0003800000 */
.L_x_773:
[----:B--2---:R-:W2:Y:S01]  /*3070*/  LDL R7, [R1+0x8] ;  /* 0x0000080001077983 */ /* 0x004ea20000100800 */
[----:B------:R-:W-:Y:S04]  /*3080*/  IMAD.MOV.U32 R6, RZ, RZ, c[0x0][0x2a8] ;  /* 0x0000aa00ff067624 */ /* 0x000fe800078e00ff */
[----:B------:R-:W-:Y:S04]  /*3090*/  IMAD R4, R4, R6, -UR15 ;  /* 0x8000000f04047e24 */ /* 0x000fe8000f8e0206 */
[----:B--2---:R-:W-:Y:S05]  /*30a0*/  IMAD.IADD R4, R4, 0x1, -R7 ;  /* 0x0000000104047824 */ /* 0x004fea00078e0a07 */
[----:B------:R-:W-:Y:S02]  /*30b0*/  IADD3 R6, R4, c[0x0][0x2a8], RZ ;  /* 0x0000aa0004067a10 */ /* 0x000fe40007ffe0ff */
[----:B------:R-:W-:Y:S02]  /*30c0*/  IMNMX R176, R176, R4, !PT ;  /* 0x00000004b0b07217 */ /* 0x000fe40007800200 */
[----:B------:R-:W-:Y:S02]  /*30d0*/  IMNMX R177, R177, R6, PT ;  /* 0x00000006b1b17217 */ /* 0x000fe40003800200 */
.L_x_772:
        /* <DEDUP_REMOVED lines=18> */
.L_x_778:
[----:B------:R-:W-:Y:S11]  /*3200*/  ISETP.NE.AND P1, PT, R6, c[0x0][0x2a8], PT ;  /* 0x0000aa0006007a0c */ /* 0x000ff60003f25270 */
[----:B------:R-:W-:Y:S02]  /*3210*/  @!UPT UIADD3 URZ, URZ, URZ, URZ ;  /* 0x0000003f3f3ff290 */ /* 0x000fe4000fffe03f */
[----:B------:R-:W-:Y:S05]  /*3220*/  @P1 IMAD.HI.U32 R5, R4, c[0x0][0x2ac], RZ ;  /* 0x0000ab0004051a27 */ /* 0x000fea00078e00ff */
[----:B------:R-:W-:Y:S02]  /*3230*/  @P1 SHF.R.U32.HI R4, RZ, c[0x0][0x2b0], R5 ;  /* 0x0000ac00ff041a19 */ /* 0x000fe40000011605 */
.L_x_779:
[----:B------:R-:W-:Y:S05]  /*3240*/  BSYNC B0 ;  /* 0x0000000000007941 */ /* 0x000fea0003800000 */
.L_x_777:
[----:B------:R-:W3:Y:S01]  /*3250*/  LDL R6, [R1+0x8] ;  /* 0x0000080001067983 */ /* 0x000ee20000100800 */
[----:B------:R-:W-:Y:S04]  /*3260*/  IMAD.MOV.U32 R5, RZ, RZ, c[0x0][0x2a8] ;  /* 0x0000aa00ff057624 */ /* 0x000fe800078e00ff */
[----:B------:R-:W-:Y:S04]  /*3270*/  IMAD R4, R4, R5, -UR15 ;  /* 0x8000000f04047e24 */ /* 0x000fe8000f8e0205 */
[----:B---3--:R-:W-:Y:S05]  /*3280*/  IMAD.IADD R4, R4, 0x1, -R6 ;  /* 0x0000000104047824 */ /* 0x008fea00078e0a06 */
[----:B------:R-:W-:Y:S02]  /*3290*/  IADD3 R5, R4, c[0x0][0x2a8], RZ ;  /* 0x0000aa0004057a10 */ /* 0x000fe40007ffe0ff */
[----:B------:R-:W-:Y:S02]  /*32a0*/  IMNMX R178, R178, R4, !PT ;  /* 0x00000004b2b27217 */ /* 0x000fe40007800200 */
[----:B------:R-:W-:Y:S02]  /*32b0*/  IMNMX R179, R179, R5, PT ;  /* 0x00000005b3b37217 */ /* 0x000fe40003800200 */
.L_x_776:
        /* <DEDUP_REMOVED lines=463> */
.L_x_780:
        /* <DEDUP_REMOVED lines=157> */
.L_x_781:
        /* <DEDUP_REMOVED lines=217> */
.L_x_771:
[----:B------:R-:W-:Y:S05]  /*6710*/  @P1 EXIT ;  /* 0x000000000000194d */ /* 0x000fea0003800000 */
[----:B------:R-:W2:Y:S01]  /*6720*/  S2R R0, SR_CTAID.Y ;  /* 0x0000000000007919 */ /* 0x000ea20000002600 */
[----:B------:R-:W-:Y:S01]  /*6730*/  MOV R2, 0x1 ;  /* 0x0000000100027802 */ /* 0x000fe20000000f00 */
[----:B------:R-:W-:Y:S02]  /*6740*/  USHF.L.U32 UR5, UR11, 0xe, URZ ;  /* 0x0000000e0b057899 */ /* 0x000fe4000800063f */
[----:B-1----:R-:W1:Y:S04]  /*6750*/  S2R R11, SR_CTAID.Z ;  /* 0x00000000000b7919 */ /* 0x002e680000002700 */
[----:B------:R-:W-:Y:S01]  /*6760*/  BAR.SYNC.DEFER_BLOCKING 0x1, 0x100 ;  /* 0x0044000000007b1d */ /* 0x000fe20000010000 */
[----:B------:R-:W-:Y:S01]  /*6770*/  ISETP.NE.AND P1, PT, R2, c[0x0][0x338], PT ;  /* 0x0000ce0002007a0c */ /* 0x000fe20003f25270 */
[----:B------:R-:W-:Y:S01]  /*6780*/  USHF.R.S32.HI UR4, URZ, 0x1f, UR5 ;  /* 0x0000001f3f047899 */ /* 0x000fe20008011405 */
[----:B------:R-:W-:-:S11]  /*6790*/  IADD3 R2, P0, R248, UR5, RZ ;  /* 0x00000005f8027c10 */ /* 0x000fd6000ff1e0ff */
[----:B--2---:R-:W-:-:S05]  /*67a0*/  @P1 IMAD.HI.U32 R3, R0, c[0x0][0x33c], RZ ;  /* 0x0000cf0000031a27 */ /* 0x004fca00078e00ff */
[----:B------:R-:W-:Y:S02]  /*67b0*/  @P1 SHF.R.U32.HI R0, RZ, c[0x0][0x340], R3 ;  /* 0x0000d000ff001a19 */ /* 0x000fe40000011603 */
        /* <DEDUP_REMOVED lines=8> */
[----:B-1----:R-:W-:Y:S02]  /*6840*/  SHF.R.S32.HI R7, RZ, 0x1f, R11 ;  /* 0x0000001fff077819 */ /* 0x002fe4000001140b */
        /* <DEDUP_REMOVED lines=143> */
.L_x_783:
        /* <DEDUP_REMOVED lines=12> */
.L_x_1166:


//--------------------- .text._ZN7cutlass13device_kernelIN5flash19enable_sm80_to_sm89INS1_16FlashAttnBwdSm80INS1_25CollectiveMainloopBwdSm80ILi1ELi1EN4cute5tupleIJNS5_1CILi64EEES8_NS7_ILi256EEEEEENS_6half_tEfNS_4arch4Sm80ELb0ELb1ELb1ELb1ELb0ELb0ELb0ELb0ELi2ELi4ELi2ELi2ELb0EEENS1_21CollectiveEpilogueBwdISA_SB_SD_Li256ELb1ELb0ELi4EEENS1_19SingleTileSchedulerILb1ELb0ELb0ELi64EEEEEEEEEvNT_6ParamsE --------------------------
	.section	.text._ZN7cutlass13device_kernelIN5flash19enable_sm80_to_sm89INS1_16FlashAttnBwdSm80INS1_25CollectiveMainloopBwdSm80ILi1ELi1EN4cute5tupleIJNS5_1CILi64EEES8_NS7_ILi256EEEEEENS_6half_tEfNS_4arch4Sm80ELb0ELb1ELb1ELb1ELb0ELb0ELb0ELb0ELi2ELi4ELi2ELi2ELb0EEENS1_21CollectiveEpilogueBwdISA_SB_SD_Li256ELb1ELb0ELi4EEENS1_19SingleTileSchedulerILb1ELb0ELb0ELi64EEEEEEEEEvNT_6ParamsE,"ax",@progbits
	.sectioninfo	@"SHI_REGISTERS=255"
	.align	128
.text._ZN7cutlass13device_kernelIN5flash19enable_sm80_to_sm89INS1_16FlashAttnBwdSm80INS1_25CollectiveMainloopBwdSm80ILi1ELi1EN4cute5tupleIJNS5_1CILi64EEES8_NS7_ILi256EEEEEENS_6half_tEfNS_4arch4Sm80ELb0ELb1ELb1ELb1ELb0ELb0ELb0ELb0ELi2ELi4ELi2ELi2ELb0EEENS1_21CollectiveEpilogueBwdISA_SB_SD_Li256ELb1ELb0ELi4EEENS1_19SingleTileSchedulerILb1ELb0ELb0ELi64EEEEEEEEEvNT_6ParamsE:
        .type           _ZN7cutlass13device_kernelIN5flash19enable_sm80_to_sm89INS1_16FlashAttnBwdSm80INS1_25CollectiveMainloopBwdSm80ILi1ELi1EN4cute5tupleIJNS5_1CILi64EEES8_NS7_ILi256EEEEEENS_6half_tEfNS_4arch4Sm80ELb0ELb1ELb1ELb1ELb0ELb0ELb0ELb0ELi2ELi4ELi2ELi2ELb0EEENS1_21CollectiveEpilogueBwdISA_SB_SD_Li256ELb1ELb0ELi4EEENS1_19SingleTileSchedulerILb1ELb0ELb0ELi64EEEEEEEEEvNT_6ParamsE,@function
        .size           _ZN7cutlass13device_kernelIN5flash19enable_sm80_to_sm89INS1_16FlashAttnBwdSm80INS1_25CollectiveMainloopBwdSm80ILi1ELi1EN4cute5tupleIJNS5_1CILi64EEES8_NS7_ILi256EEEEEENS_6half_tEfNS_4arch4Sm80ELb0ELb1ELb1ELb1ELb0ELb0ELb0ELb0ELi2ELi4ELi2ELi2ELb0EEENS1_21CollectiveEpilogueBwdISA_SB_SD_Li256ELb1ELb0ELi4EEENS1_19SingleTileSchedulerILb1ELb0ELb0ELi64EEEEEEEEEvNT_6ParamsE,(.L_x_1167 - _ZN7cutlass13device_kernelIN5flash19enable_sm80_to_sm89INS1_16FlashAttnBwdSm80INS1_25CollectiveMainloopBwdSm80ILi1ELi1EN4cute5tupleIJNS5_1CILi64EEES8_NS7_ILi256EEEEEENS_6half_tEfNS_4arch4Sm80ELb0ELb1ELb1ELb1ELb0ELb0ELb0ELb0ELi2ELi4ELi2ELi2ELb0EEENS1_21CollectiveEpilogueBwdISA_SB_SD_Li256ELb1ELb0ELi4EEENS1_19SingleTileSchedulerILb1ELb0ELb0ELi64EEEEEEEEEvNT_6ParamsE)
        .other          _ZN7cutlass13device_kernelIN5flash19enable_sm80_to_sm89INS1_16FlashAttnBwdSm80INS1_25CollectiveMainloopBwdSm80ILi1ELi1EN4cute5tupleIJNS5_1CILi64EEES8_NS7_ILi256EEEEEENS_6half_tEfNS_4arch4Sm80ELb0ELb1ELb1ELb1ELb0ELb0ELb0ELb0ELi2ELi4ELi2ELi2ELb0EEENS1_21CollectiveEpilogueBwdISA_SB_SD_Li256ELb1ELb0ELi4EEENS1_19SingleTileSchedulerILb1ELb0ELb0ELi64EEEEEEEEEvNT_6ParamsE,@"STO_CUDA_ENTRY STV_DEFAULT"
_ZN7cutlass13device_kernelIN5flash19enable_sm80_to_sm89INS1_16FlashAttnBwdSm80INS1_25CollectiveMainloopBwdSm80ILi1ELi1EN4cute5tupleIJNS5_1CILi64EEES8_NS7_ILi256EEEEEENS_6half_tEfNS_4arch4Sm80ELb0ELb1ELb1ELb1ELb0ELb0ELb0ELb0ELi2ELi4ELi2ELi2ELb0EEENS1_21CollectiveEpilogueBwdISA_SB_SD_Li256ELb1ELb0ELi4EEENS1_19SingleTileSchedulerILb1ELb0ELb0ELi64EEEEEEEEEvNT_6ParamsE:
        /* <DEDUP_REMOVED lines=18> */
.L_x_785:
        /* <DEDUP_REMOVED lines=8> */
.L_x_787:
[----:B------:R-:W-:Y:S02]  /*01a0*/  MOV R0, c[0x0][0x3a4] ;  /* 0x0000e90000007a02 */ /* 0x000fe40000000f00 */
.L_x_786:
[----:B------:R-:W-:-:S06]  /*01b0*/  USHF.L.U32 UR14, UR10, 0x6, URZ ;  /* 0x000000060a0e7899 */ /* 0x000fcc000800063f */
[----:B-----5:R-:W-:-:S04]  /*01c0*/  ISETP.LE.AND P0, PT, R0, UR14, PT ;  /* 0x0000000e00007c0c */ /* 0x020fc8000bf03270 */
[----:B------:R-:W-:-:S05]  /*01d0*/  SEL R0, R5, 0xffffffff, !P0 ;  /* 0xffffffff05007807 */ /* 0x000fca0004000000 */
[----:B------:R2:W-:Y:S01]  /*01e0*/  STL [R1+0x3c], R0 ;  /* 0x00003c0001007387 */ /* 0x0005e20000100800 */
[----:B------:R-:W-:Y:S05]  /*01f0*/  BRA `(.L_x_788) ;  /* 0x0000012000007947 */ /* 0x000fea0003800000 */
.L_x_784:
[----:B--2-4-:R-:W-:-:S04]  /*0200*/  ISETP.NE.U32.AND P0, PT, RZ, c[0x0][0x3c0], PT ;  /* 0x0000f000ff007a0c */ /* 0x014fc80003f05070 */
[----:B------:R-:W-:-:S13]  /*0210*/  ISETP.NE.AND.EX P0, PT, RZ, c[0x0][0x3c4], PT, P0 ;  /* 0x0000f100ff007a0c */ /* 0x000fda0003f05300 */
[----:B------:R-:W-:Y:S05]  /*0220*/  @!P0 BRA `(.L_x_789) ;  /* 0x0000002000008947 */ /* 0x000fea0003800000 */
[----:B------:R1:W5:Y:S01]  /*0230*/  LDG.E R0, [R2.64] ;  /* 0x0000001002007981 */ /* 0x000362000c1e1900 */
[----:B------:R-:W-:Y:S05]  /*0240*/  BRA `(.L_x_790) ;  /* 0x0000009000007947 */ /* 0x000fea0003800000 */
.L_x_789:
        /* <DEDUP_REMOVED lines=8> */
.L_x_791:
[----:B------:R-:W-:Y:S02]  /*02d0*/  MOV R0, c[0x0][0x3a4] ;  /* 0x0000e90000007a02 */ /* 0x000fe40000000f00 */
.L_x_790:
[----:B------:R-:W-:-:S06]  /*02e0*/  USHF.L.U32 UR14, UR10, 0x6, URZ ;  /* 0x000000060a0e7899 */ /* 0x000fcc000800063f */
[----:B-----5:R-:W-:-:S04]  /*02f0*/  ISETP.LE.AND P0, PT, R0, UR14, PT ;  /* 0x0000000e00007c0c */ /* 0x020fc8000bf03270 */
[----:B------:R-:W-:-:S05]  /*0300*/  SEL R0, R5, 0xffffffff, !P0 ;  /* 0xffffffff05007807 */ /* 0x000fca0004000000 */
[----:B------:R2:W-:Y:S04]  /*0310*/  STL [R1+0x3c], R0 ;  /* 0x00003c0001007387 */ /* 0x0005e80000100800 */
.L_x_788:
        /* <DEDUP_REMOVED lines=15> */
[C---:B------:R-:W-:Y:S01]  /*0410*/  IMAD.WIDE R4, R88.reuse, R8, c[0x0][0x2d0] ;  /* 0x0000b40058047625 */ /* 0x040fe200078e0208 */
[----:B------:R-:W-:Y:S01]  /*0420*/  ULDC UR13, c[0x0][0x168] ;  /* 0x00005a00000d7ab9 */ /* 0x000fe20000000800 */
[----:B------:R1:W5:Y:S01]  /*0430*/  @P3 LDG.E R16, [R6.64] ;  /* 0x0000001006103981 */ /* 0x000362000c1e1900 */
[----:B------:R-:W-:Y:S01]  /*0440*/  ULDC UR7, c[0x0][0x198] ;  /* 0x0000660000077ab9 */ /* 0x000fe20000000800 */
[----:B------:R-:W-:Y:S01]  /*0450*/  IMAD.MOV.U32 R84, RZ, RZ, RZ ;  /* 0x000000ffff547224 */ /* 0x000fe200078e00ff */
[----:B------:R-:W-:Y:S01]  /*0460*/  P2R R85, PR, RZ, 0x8 ;  /* 0x00000008ff557803 */ /* 0x000fe20000000000 */
[----:B------:R1:W5:Y:S01]  /*0470*/  @P2 LDG.E R13, [R4.64] ;  /* 0x00000010040d2981 */ /* 0x000362000c1e1900 */
        /* <DEDUP_REMOVED lines=12> */
.L_x_792:
[----:B-1-3--:R-:W-:-:S04]  /*0540*/  ISETP.NE.U32.AND P0, PT, RZ, c[0x0][0x2e0], PT ;  /* 0x0000b800ff007a0c */ /* 0x00afc80003f05070 */
[----:B------:R-:W-:-:S13]  /*0550*/  ISETP.NE.AND.EX P0, PT, RZ, c[0x0][0x2e4], PT, P0 ;  /* 0x0000b900ff007a0c */ /* 0x000fda0003f05300 */
[----:B------:R-:W-:Y:S05]  /*0560*/  @!P0 BRA `(.L_x_793) ;  /* 0x0000004000008947 */ /* 0x000fea0003800000 */
[----:B------:R-:W-:-:S05]  /*0570*/  IMAD.WIDE R2, R88, R8, c[0x0][0x2e0] ;  /* 0x0000b80058027625 */ /* 0x000fca00078e0208 */
[----:B------:R-:W2:Y:S02]  /*0580*/  LDG.E R0, [R2.64] ;  /* 0x0000001002007981 */ /* 0x000ea4000c1e1900 */
[----:B--2---:R1:W2:Y:S02]  /*0590*/  R2UR UR7, R0 ;  /* 0x00000000000773c2 */ /* 0x0042a400000e0000 */
[----:B-12---:R-:W-:Y:S05]  /*05a0*/  BRA `(.L_x_794) ;  /* 0x0000006000007947 */ /* 0x006fea0003800000 */
.L_x_793:
[----:B------:R-:W-:Y:S05]  /*05b0*/  @!P2 BRA `(.L_x_794) ;  /* 0x000000500000a947 */ /* 0x000fea0003800000 */
[----:B------:R-:W2:Y:S04]  /*05c0*/  LDG.E R2, [R4.64] ;  /* 0x0000001004027981 */ /* 0x000ea8000c1e1900 */
[----:B------:R-:W3:Y:S01]  /*05d0*/  LDG.E R0, [R4.64+0x4] ;  /* 0x0000041004007981 */ /* 0x000ee2000c1e1900 */
[----:B--2---:R-:W1:Y:S08]  /*05e0*/  R2UR UR7, R2 ;  /* 0x00000000020773c2 */ /* 0x004e7000000e0000 */
[----:B---3--:R-:W1:Y:S02]  /*05f0*/  R2UR UR4, R0 ;  /* 0x00000000000473c2 */ /* 0x008e6400000e0000 */
[----:B-1----:R-:W-:-:S06]  /*0600*/  UIADD3 UR7, -UR7, UR4, URZ ;  /* 0x0000000407077290 */ /* 0x002fcc000fffe13f */
.L_x_794:
        /* <DEDUP_REMOVED lines=15> */
.L_x_795:
[----:B------:R-:W-:Y:S01]  /*0700*/  UIADD3 UR4, UR14, UR13, -UR7 ;  /* 0x0000000d0e047290 */ /* 0x000fe2000fffe807 */
[----:B------:R-:W-:Y:S01]  /*0710*/  PLOP3.LUT P0, PT, PT, PT, PT, 0x80, 0x0 ;  /* 0x000000000000781c */ /* 0x000fe20003f0f070 */
[----:B------:R-:W-:Y:S01]  /*0720*/  ULDC UR5, c[0x0][0x2a4] ;  /* 0x0000a90000057ab9 */ /* 0x000fe20000000800 */
[----:B------:R-:W-:Y:S01]  /*0730*/  CS2R R10, SRZ ;  /* 0x00000000000a7805 */ /* 0x000fe2000001ff00 */
[----:B------:R-:W-:Y:S01]  /*0740*/  UIADD3 UR5, UR4, -UR5, URZ ;  /* 0x8000000504057290 */ /* 0x000fe2000fffe03f */
[----:B------:R-:W-:Y:S01]  /*0750*/  IMAD.MOV.U32 R142, RZ, RZ, RZ ;  /* 0x000000ffff8e7224 */ /* 0x000fe200078e00ff */
[----:B------:R-:W-:Y:S01]  /*0760*/  CS2R R146, SRZ ;  /* 0x0000000000927805 */ /* 0x000fe2000001ff00 */
[----:B------:R-:W-:Y:S01]  /*0770*/  IMAD.MOV.U32 R140, RZ, RZ, RZ ;  /* 0x000000ffff8c7224 */ /* 0x000fe200078e00ff */
[----:B------:R-:W-:Y:S01]  /*0780*/  USHF.R.S32.HI UR4, URZ, 0x1f, UR5 ;  /* 0x0000001f3f047899 */ /* 0x000fe20008011405 */
[----:B------:R-:W-:Y:S01]  /*0790*/  CS2R R144, SRZ ;  /* 0x0000000000907805 */ /* 0x000fe2000001ff00 */
[----:B------:R-:W-:Y:S01]  /*07a0*/  MOV R12, RZ ;  /* 0x000000ff000c7202 */ /* 0x000fe20000000f00 */
[----:B------:R-:W-:Y:S01]  /*07b0*/  IMAD.MOV.U32 R138, RZ, RZ, RZ ;  /* 0x000000ffff8a7224 */ /* 0x000fe200078e00ff */
[----:B------:R-:W-:Y:S01]  /*07c0*/  ULEA.HI UR4, UR4, UR5, URZ, 0x6 ;  /* 0x0000000504047291 */ /* 0x000fe2000f8f303f */
[----:B------:R-:W-:Y:S01]  /*07d0*/  CS2R R136, SRZ ;  /* 0x0000000000887805 */ /* 0x000fe2000001ff00 */
[----:B------:R-:W-:Y:S01]  /*07e0*/  CS2R R134, SRZ ;  /* 0x0000000000867805 */ /* 0x000fe2000001ff00 */
[----:B------:R-:W-:Y:S01]  /*07f0*/  CS2R R6, SRZ ;  /* 0x0000000000067805 */ /* 0x000fe2000001ff00 */
[----:B------:R-:W-:Y:S01]  /*0800*/  USHF.R.S32.HI UR6, URZ, 0x6, UR4 ;  /* 0x000000063f067899 */ /* 0x000fe20008011404 */
[----:B------:R-:W-:Y:S01]  /*0810*/  MOV R132, RZ ;  /* 0x000000ff00847202 */ /* 0x000fe20000000f00 */
[----:B------:R-:W-:Y:S01]  /*0820*/  CS2R R8, SRZ ;  /* 0x0000000000087805 */ /* 0x000fe2000001ff00 */
[----:B------:R-:W-:Y:S01]  /*0830*/  IMAD.MOV.U32 R126, RZ, RZ, RZ ;  /* 0x000000ffff7e7224 */ /* 0x000fe200078e00ff */
[----:B------:R-:W-:Y:S01]  /*0840*/  UISETP.LT.AND UP0, UPT, URZ, UR6, UPT ;  /* 0x000000063f00728c */ /* 0x000fe2000bf01270 */
[----:B------:R-:W-:Y:S01]  /*0850*/  MOV R124, RZ ;  /* 0x000000ff007c7202 */ /* 0x000fe20000000f00 */
[----:B------:R-:W-:Y:S01]  /*0860*/  CS2R R130, SRZ ;  /* 0x0000000000827805 */ /* 0x000fe2000001ff00 */
[----:B------:R-:W-:Y:S01]  /*0870*/  CS2R R14, SRZ ;  /* 0x00000000000e7805 */ /* 0x000fe2000001ff00 */
[----:B------:R-:W-:Y:S01]  /*0880*/  USEL UR6, URZ, UR6, !UP0 ;  /* 0x000000063f067287 */ /* 0x000fe2000c000000 */
[----:B------:R-:W-:Y:S01]  /*0890*/  IMAD.MOV.U32 R128, RZ, RZ, RZ ;  /* 0x000000ffff807224 */ /* 0x000fe200078e00ff */
[----:B------:R-:W-:Y:S01]  /*08a0*/  MOV R122, RZ ;  /* 0x000000ff007a7202 */ /* 0x000fe20000000f00 */
[----:B------:R-:W-:Y:S01]  /*08b0*/  CS2R R120, SRZ ;  /* 0x0000000000787805 */ /* 0x000fe2000001ff00 */
[----:B------:R-:W-:Y:S01]  /*08c0*/  UISETP.GT.AND UP0, UPT, UR12, UR6, UPT ;  /* 0x000000060c00728c */ /* 0x000fe2000bf04270 */
[----:B------:R-:W-:Y:S01]  /*08d0*/  IMAD.MOV.U32 R17, RZ, RZ, RZ ;  /* 0x000000ffff117224 */ /* 0x000fe200078e00ff */
[----:B------:R-:W-:Y:S01]  /*08e0*/  MOV R118, RZ ;  /* 0x000000ff00767202 */ /* 0x000fe20000000f00 */
[----:B------:R-:W-:Y:S01]  /*08f0*/  CS2R R18, SRZ ;  /* 0x0000000000127805 */ /* 0x000fe2000001ff00 */
[----:B------:R-:W-:Y:S01]  /*0900*/  IMAD.MOV.U32 R116, RZ, RZ, RZ ;  /* 0x000000ffff747224 */ /* 0x000fe200078e00ff */
[----:B------:R-:W-:Y:S01]  /*0910*/  MOV R110, RZ ;  /* 0x000000ff006e7202 */ /* 0x000fe20000000f00 */
        /* <DEDUP_REMOVED lines=51> */
[----:B------:R-:W-:Y:S01]  /*0c50*/  UIADD3 UR11, -UR14, UR7, URZ ;  /* 0x000000070e0b7290 */ /* 0x000fe2000fffe13f */
[----:B------:R-:W-:Y:S01]  /*0c60*/  SHF.R.S32.HI R21, RZ, 0x1f, R88 ;  /* 0x0000001fff157819 */ /* 0x000fe20000011458 */
[----:B------:R-:W-:Y:S01]  /*0c70*/  USHF.R.S32.HI UR8, URZ, 0x1f, UR6 ;  /* 0x0000001f3f087899 */ /* 0x000fe20008011406 */
[----:B------:R-:W-:Y:S01]  /*0c80*/  ISETP.NE.AND P0, PT, R0, 0x1, PT ;  /* 0x000000010000780c */ /* 0x000fe20003f05270 */
[----:B------:R-:W-:Y:S01]  /*0c90*/  IMAD.MOV.U32 R0, RZ, RZ, R86 ;  /* 0x000000ffff007224 */ /* 0x000fe200078e0056 */
[----:B------:R-:W-:Y:S01]  /*0ca0*/  LEA.HI R10, R35, R87, RZ, 0x3 ;  /* 0x00000057230a7211 */ /* 0x000fe200078f18ff */
[----:B------:R-:W-:Y:S01]  /*0cb0*/  ULDC.64 UR4, c[0x0][0x178] ;  /* 0x00005e0000047ab9 */ /* 0x000fe20000000a00 */
[----:B------:R-:W-:Y:S01]  /*0cc0*/  SEL R11, R88, RZ, !P2 ;  /* 0x000000ff580b7207 */ /* 0x000fe20005000000 */
[C---:B------:R-:W-:Y:S01]  /*0cd0*/  IMAD.SHL.U32 R19, R87.reuse, 0x4, RZ ;  /* 0x0000000457137824 */ /* 0x040fe200078e00ff */
[----:B------:R-:W-:Y:S01]  /*0ce0*/  LOP3.LUT R2, R10, 0xfffffff8, RZ, 0xc0, !PT ;  /* 0xfffffff80a027812 */ /* 0x000fe200078ec0ff */
[----:B------:R-:W-:Y:S01]  /*0cf0*/  UIMAD UR9, UR8, UR4, URZ ;  /* 0x00000004080972a4 */ /* 0x000fe2000f8e023f */
[----:B------:R-:W-:Y:S01]  /*0d00*/  SHF.R.S32.HI R248, RZ, 0x3, R10 ;  /* 0x00000003fff87819 */ /* 0x000fe2000001140a */
[----:B------:R-:W-:Y:S01]  /*0d10*/  UIMAD.WIDE.U32 UR18, UR6, UR4, URZ ;  /* 0x00000004061272a5 */ /* 0x000fe2000f8e003f */
[----:B------:R-:W-:Y:S01]  /*0d20*/  SHF.R.S32.HI R36, RZ, 0x1f, R86 ;  /* 0x0000001fff247819 */ /* 0x000fe20000011456 */
[----:B------:R-:W-:Y:S01]  /*0d30*/  IMAD.IADD R27, R87, 0x1, -R2 ;  /* 0x00000001571b7824 */ /* 0x000fe200078e0a02 */
[----:B------:R-:W-:Y:S01]  /*0d40*/  SHF.R.S32.HI R17, RZ, 0x1f, R248 ;  /* 0x0000001fff117819 */ /* 0x000fe200000114f8 */
[----:B------:R-:W-:Y:S01]  /*0d50*/  @P0 IMAD.HI.U32 R3, R86, c[0x0][0x24c], RZ ;  /* 0x0000930056030a27 */ /* 0x000fe200078e00ff */
[----:B------:R-:W-:Y:S01]  /*0d60*/  UIMAD UR5, UR6, UR5, UR9 ;  /* 0x00000005060572a4 */ /* 0x000fe2000f8e0209 */
[----:B------:R-:W-:Y:S01]  /*0d70*/  CS2R R146, SRZ ;  /* 0x0000000000927805 */ /* 0x000fe2000001ff00 */
[----:B------:R-:W-:Y:S01]  /*0d80*/  USHF.L.U32 UR15, UR6, 0x6, URZ ;  /* 0x00000006060f7899 */ /* 0x000fe2000800063f */
[----:B------:R-:W-:Y:S01]  /*0d90*/  IMAD.SHL.U32 R2, R27, 0x8, RZ ;  /* 0x000000081b027824 */ /* 0x000fe200078e00ff */
[----:B------:R-:W-:Y:S01]  /*0da0*/  @P0 SHF.R.U32.HI R0, RZ, c[0x0][0x250], R3 ;  /* 0x00009400ff000a19 */ /* 0x000fe20000011603 */
[----:B------:R-:W-:Y:S01]  /*0db0*/  UIADD3 UR5, UR19, UR5, URZ ;  /* 0x0000000513057290 */ /* 0x000fe2000fffe03f */
[----:B-----5:R-:W-:Y:S01]  /*0dc0*/  IADD3 R10, P0, R248, R13, RZ ;  /* 0x0000000df80a7210 */ /* 0x020fe20007f1e0ff */
[----:B------:R-:W-:Y:S01]  /*0dd0*/  USHF.R.S32.HI UR9, URZ, 0x1f, UR15 ;  /* 0x0000001f3f097899 */ /* 0x000fe2000801140f */
[----:B------:R-:W-:Y:S01]  /*0de0*/  SHF.R.S32.HI R4, RZ, 0x1f, R0 ;  /* 0x0000001fff047819 */ /* 0x000fe20000011400 */
[----:B------:R-:W-:Y:S01]  /*0df0*/  IMAD.MOV.U32 R246, RZ, RZ, 0x20 ;  /* 0x00000020fff67424 */ /* 0x000fe200078e00ff */
[----:B------:R-:W-:Y:S01]  /*0e00*/  SHF.R.S32.HI R3, RZ, 0x1f, R2 ;  /* 0x0000001fff037819 */ /* 0x000fe20000011402 */
[----:B------:R-:W-:Y:S01]  /*0e10*/  IMAD.U32 R20, RZ, RZ, UR5 ;  /* 0x00000005ff147e24 */ /* 0x000fe2000f8e00ff */
[----:B------:R-:W-:Y:S01]  /*0e20*/  ISETP.GE.AND P3, PT, R2, c[0x0][0x1cc], PT ;  /* 0x0000730002007a0c */ /* 0x000fe20003f66270 */
[----:B------:R-:W-:Y:S01]  /*0e30*/  IMAD R5, R4, c[0x0][0x1e0], RZ ;  /* 0x0000780004057a24 */ /* 0x000fe200078e02ff */
[----:B------:R-:W-:Y:S01]  /*0e40*/  IADD3 R24, R2, 0x40, RZ ;  /* 0x0000004002187810 */ /* 0x000fe20007ffe0ff */
[----:B------:R-:W-:Y:S01]  /*0e50*/  IMAD R4, R4, c[0x0][0x1b0], RZ ;  /* 0x00006c0004047a24 */ /* 0x000fe200078e02ff */
[----:B------:R-:W-:Y:S01]  /*0e60*/  IADD3 R25, R2, 0x80, RZ ;  /* 0x0000008002197810 */ /* 0x000fe20007ffe0ff */
[----:B------:R-:W-:Y:S01]  /*0e70*/  IMAD R8, R0, c[0x0][0x1e4], R5 ;  /* 0x0000790000087a24 */ /* 0x000fe200078e0205 */
[----:B------:R-:W-:Y:S01]  /*0e80*/  IADD3 R26, R2, 0xc0, RZ ;  /* 0x000000c0021a7810 */ /* 0x000fe20007ffe0ff */
[C---:B------:R-:W-:Y:S01]  /*0e90*/  IMAD R9, R0.reuse, c[0x0][0x1b4], R4 ;  /* 0x00006d0000097a24 */ /* 0x040fe200078e0204 */
[----:B------:R-:W-:Y:S01]  /*0ea0*/  ISETP.GE.AND P5, PT, R25, c[0x0][0x1cc], PT ;  /* 0x0000730019007a0c */ /* 0x000fe20003fa6270 */
[C-C-:B------:R-:W-:Y:S01]  /*0eb0*/  IMAD.WIDE.U32 R6, R0.reuse, c[0x0][0x1e0], R2.reuse ;  /* 0x0000780000067a25 */ /* 0x140fe200078e0002 */
[----:B------:R-:W-:Y:S01]  /*0ec0*/  ULDC.64 UR4, c[0x0][0x208] ;  /* 0x0000820000047ab9 */ /* 0x000fe20000000a00 */
[----:B------:R-:W-:Y:S01]  /*0ed0*/  CS2R R144, SRZ ;  /* 0x0000000000907805 */ /* 0x000fe2000001ff00 */
[----:B------:R-:W-:Y:S01]  /*0ee0*/  UIMAD UR8, UR8, UR4, URZ ;  /* 0x00000004080872a4 */ /* 0x000fe2000f8e023f */
[----:B------:R-:W-:Y:S01]  /*0ef0*/  IMAD.WIDE.U32 R4, R0, c[0x0][0x1b0], R2 ;  /* 0x00006c0000047a25 */ /* 0x000fe200078e0002 */
[----:B------:R-:W-:Y:S01]  /*0f00*/  SEL R0, R21, RZ, !P2 ;  /* 0x000000ff15007207 */ /* 0x000fe20005000000 */
[----:B------:R-:W-:Y:S01]  /*0f10*/  CS2R R142, SRZ ;  /* 0x00000000008e7805 */ /* 0x000fe2000001ff00 */
[----:B------:R-:W-:Y:S01]  /*0f20*/  UIMAD UR8, UR6, UR5, UR8 ;  /* 0x00000005060872a4 */ /* 0x000fe2000f8e0208 */
[----:B------:R-:W-:Y:S01]  /*0f30*/  IMAD.IADD R7, R7, 0x1, R8 ;  /* 0x0000000107077824 */ /* 0x000fe200078e0208 */
[----:B------:R-:W-:Y:S01]  /*0f40*/  CS2R R140, SRZ ;  /* 0x00000000008c7805 */ /* 0x000fe2000001ff00 */
[C---:B------:R-:W-:Y:S01]  /*0f50*/  IMAD R8, R0.reuse, c[0x0][0x1e8], RZ ;  /* 0x00007a0000087a24 */ /* 0x040fe200078e02ff */
[----:B------:R-:W-:Y:S01]  /*0f60*/  CS2R R138, SRZ ;  /* 0x00000000008a7805 */ /* 0x000fe2000001ff00 */
        /* <DEDUP_REMOVED lines=10> */
[C---:B------:R-:W-:Y:S01]  /*1010*/  IMAD R0, R11.reuse, c[0x0][0x1bc], R0 ;  /* 0x00006f000b007a24 */ /* 0x040fe200078e0200 */
[----:B------:R-:W-:Y:S01]  /*1020*/  CS2R R124, SRZ ;  /* 0x00000000007c7805 */ /* 0x000fe2000001ff00 */
[----:B------:R-:W-:Y:S01]  /*1030*/  IMAD.WIDE.U32 R6, R11, c[0x0][0x1b8], R4 ;  /* 0x00006e000b067a25 */ /* 0x000fe200078e0004 */
[-C--:B------:R-:W-:Y:S01]  /*1040*/  LEA.HI.X.SX32 R11, R13, R17.reuse, 0x1, P0 ;  /* 0x000000110d0b7211 */ /* 0x080fe200000f0eff */
[----:B------:R-:W-:Y:S01]  /*1050*/  CS2R R122, SRZ ;  /* 0x00000000007a7805 */ /* 0x000fe2000001ff00 */
[----:B------:R-:W-:Y:S01]  /*1060*/  IADD3 R14, P0, R248, R16, RZ ;  /* 0x00000010f80e7210 */ /* 0x000fe20007f1e0ff */
[----:B------:R-:W-:Y:S01]  /*1070*/  IMAD.U32 R4, RZ, RZ, UR10 ;  /* 0x0000000aff047e24 */ /* 0x000fe2000f8e00ff */
[----:B------:R-:W-:Y:S01]  /*1080*/  CS2R R120, SRZ ;  /* 0x0000000000787805 */ /* 0x000fe2000001ff00 */
[----:B------:R-:W-:Y:S01]  /*1090*/  IMAD.IADD R7, R7, 0x1, R0 ;  /* 0x0000000107077824 */ /* 0x000fe200078e0200 */
[----:B------:R-:W-:Y:S01]  /*10a0*/  LEA.HI.X.SX32 R16, R16, R17, 0x1, P0 ;  /* 0x0000001110107211 */ /* 0x000fe200000f0eff */
[----:B------:R-:W-:Y:S01]  /*10b0*/  IMAD.SHL.U32 R0, R248, 0x40, RZ ;  /* 0x00000040f8007824 */ /* 0x000fe200078e00ff */
[----:B------:R-:W-:Y:S01]  /*10c0*/  SHF.R.S32.HI R17, RZ, 0x1f, R84 ;  /* 0x0000001fff117819 */ /* 0x000fe20000011454 */
[----:B------:R-:W-:Y:S01]  /*10d0*/  IMAD.WIDE R4, R4, 0x40, R10 ;  /* 0x0000004004047825 */ /* 0x000fe200078e020a */
[----:B------:R-:W-:Y:S01]  /*10e0*/  CS2R R118, SRZ ;  /* 0x0000000000767805 */ /* 0x000fe2000001ff00 */
[----:B------:R-:W-:Y:S01]  /*10f0*/  CS2R R116, SRZ ;  /* 0x0000000000747805 */ /* 0x000fe2000001ff00 */
[----:B------:R-:W-:Y:S01]  /*1100*/  LOP3.LUT R0, R0, 0x1c0, RZ, 0xc0, !PT ;  /* 0x000001c000007812 */ /* 0x000fe200078ec0ff */
[C---:B------:R-:W-:Y:S01]  /*1110*/  IMAD R11, R5.reuse, c[0x0][0x1d8], RZ ;  /* 0x00007600050b7a24 */ /* 0x040fe200078e02ff */
[----:B------:R-:W-:Y:S01]  /*1120*/  CS2R R114, SRZ ;  /* 0x0000000000727805 */ /* 0x000fe2000001ff00 */
[----:B------:R-:W-:Y:S01]  /*1130*/  IMAD R10, R5, c[0x0][0x1a8], RZ ;  /* 0x00006a00050a7a24 */ /* 0x000fe200078e02ff */
[----:B------:R-:W-:Y:S01]  /*1140*/  LOP3.LUT R5, R0, 0x38, R2, 0xf8, !PT ;  /* 0x0000003800057812 */ /* 0x000fe200078ef802 */
[----:B------:R-:W-:Y:S01]  /*1150*/  IMAD.IADD R9, R9, 0x1, R12 ;  /* 0x0000000109097824 */ /* 0x000fe200078e020c */
[----:B------:R-:W-:Y:S01]  /*1160*/  SHF.R.U32.HI R0, RZ, 0x3, R0 ;  /* 0x00000003ff007819 */ /* 0x000fe20000011600 */
[C---:B------:R-:W-:Y:S01]  /*1170*/  IMAD R15, R4.reuse, c[0x0][0x1dc], R11 ;  /* 0x00007700040f7a24 */ /* 0x040fe200078e020b */
[----:B------:R-:W-:Y:S01]  /*1180*/  CS2R R112, SRZ ;  /* 0x0000000000707805 */ /* 0x000fe2000001ff00 */
[C---:B------:R-:W-:Y:S01]  /*1190*/  IMAD R12, R4.reuse, c[0x0][0x1ac], R10 ;  /* 0x00006b00040c7a24 */ /* 0x040fe200078e020a */
[----:B------:R-:W-:Y:S01]  /*11a0*/  LOP3.LUT R13, R5, R0, RZ, 0x3c, !PT ;  /* 0x00000000050d7212 */ /* 0x000fe200078e3cff */
        /* <DEDUP_REMOVED lines=8> */
[----:B------:R-:W-:Y:S01]  /*1230*/  IMAD.IADD R0, R11, 0x1, R15 ;  /* 0x000000010b007824 */ /* 0x000fe200078e020f */
[----:B------:R-:W-:Y:S01]  /*1240*/  LEA R6, P0, R8, c[0x0][0x190], 0x1 ;  /* 0x0000640008067a11 */ /* 0x000fe200078008ff */
[----:B------:R-:W-:Y:S01]  /*1250*/  IMAD.IADD R7, R9, 0x1, R12 ;  /* 0x0000000109077824 */ /* 0x000fe200078e020c */
[----:B------:R-:W-:Y:S01]  /*1260*/  CS2R R100, SRZ ;  /* 0x0000000000647805 */ /* 0x000fe2000001ff00 */
[----:B------:R-:W-:Y:S01]  /*1270*/  IMAD.MOV.U32 R9, RZ, RZ, c[0x0][0x1d8] ;  /* 0x00007600ff097624 */ /* 0x000fe200078e00ff */
[----:B------:R-:W-:Y:S01]  /*1280*/  LEA.HI.X R5, R10, c[0x0][0x1c4], R0, 0x1, P1 ;  /* 0x000071000a057a11 */ /* 0x000fe200008f0c00 */
[----:B------:R-:W-:Y:S01]  /*1290*/  IMAD.MOV.U32 R11, RZ, RZ, c[0x0][0x1dc] ;  /* 0x00007700ff0b7624 */ /* 0x000fe200078e00ff */
[----:B------:R-:W-:Y:S01]  /*12a0*/  LEA.HI.X R7, R8, c[0x0][0x194], R7, 0x1, P0 ;  /* 0x0000650008077a11 */ /* 0x000fe200000f0c07 */
[----:B------:R-:W-:Y:S01]  /*12b0*/  IMAD.MOV.U32 R15, RZ, RZ, c[0x0][0x1a8] ;  /* 0x00006a00ff0f7624 */ /* 0x000fe200078e00ff */
[----:B------:R-:W-:Y:S01]  /*12c0*/  LEA R8, P0, R9, R4, 0x6 ;  /* 0x0000000409087211 */ /* 0x000fe200078030ff */
[----:B------:R-:W-:Y:S01]  /*12d0*/  CS2R R98, SRZ ;  /* 0x0000000000627805 */ /* 0x000fe2000001ff00 */
[----:B------:R-:W-:Y:S01]  /*12e0*/  LEA.HI R10, R35, R87, RZ, 0x6 ;  /* 0x00000057230a7211 */ /* 0x000fe200078f30ff */
[----:B------:R-:W-:Y:S01]  /*12f0*/  CS2R R96, SRZ ;  /* 0x0000000000607805 */ /* 0x000fe2000001ff00 */
[----:B------:R-:W-:Y:S01]  /*1300*/  IADD3 R0, -R248, UR11, RZ ;  /* 0x0000000bf8007c10 */ /* 0x000fe2000fffe1ff */
[----:B------:R-:W-:Y:S01]  /*1310*/  CS2R R94, SRZ ;  /* 0x00000000005e7805 */ /* 0x000fe2000001ff00 */
[----:B------:R-:W-:Y:S01]  /*1320*/  LEA.HI.X R9, R9, R5, R11, 0x6, P0 ;  /* 0x0000000509097211 */ /* 0x000fe200000f340b */
[----:B------:R-:W-:Y:S01]  /*1330*/  CS2R R92, SRZ ;  /* 0x00000000005c7805 */ /* 0x000fe2000001ff00 */
[----:B------:R-:W-:Y:S01]  /*1340*/  SHF.R.S32.HI R28, RZ, 0x6, R10 ;  /* 0x00000006ff1c7819 */ /* 0x000fe2000001140a */
[----:B------:R-:W-:Y:S01]  /*1350*/  IMAD R10, R16, c[0x0][0x178], RZ ;  /* 0x00005e00100a7a24 */ /* 0x000fe200078e02ff */
[----:B------:R-:W-:Y:S01]  /*1360*/  ISETP.LT.OR P0, PT, R0, 0x1, P3 ;  /* 0x000000010000780c */ /* 0x000fe20001f01670 */
[----:B------:R-:W-:Y:S01]  /*1370*/  IMAD R16, R16, c[0x0][0x208], RZ ;  /* 0x0000820010107a24 */ /* 0x000fe200078e02ff */
[----:B------:R-:W-:Y:S01]  /*1380*/  ISETP.GE.AND P1, PT, R24, c[0x0][0x1cc], PT ;  /* 0x0000730018007a0c */ /* 0x000fe20003f26270 */
[----:B------:R-:W-:Y:S01]  /*1390*/  IMAD R13, R28, 0x200, R13 ;  /* 0x000002001c0d7824 */ /* 0x000fe200078e020d */
[----:B------:R-:W-:Y:S01]  /*13a0*/  ISETP.LT.OR P2, PT, R0, 0x1, P5 ;  /* 0x000000010000780c */ /* 0x000fe20002f41670 */
[----:B------:R-:W-:Y:S01]  /*13b0*/  IMAD R12, R14, c[0x0][0x17c], R10 ;  /* 0x00005f000e0c7a24 */ /* 0x000fe200078e020a */
[C---:B------:R-:W-:Y:S01]  /*13c0*/  ISETP.LT.OR P4, PT, R0.reuse, 0x1, P1 ;  /* 0x000000010000780c */ /* 0x040fe20000f81670 */
[----:B------:R-:W-:Y:S01]  /*13d0*/  IMAD.SHL.U32 R240, R13, 0x2, RZ ;  /* 0x000000020df07824 */ /* 0x000fe200078e00ff */
[----:B------:R-:W-:Y:S01]  /*13e0*/  ISETP.LT.OR P3, PT, R0, 0x21, P3 ;  /* 0x000000210000780c */ /* 0x000fe20001f61670 */
[----:B------:R-:W-:Y:S01]  /*13f0*/  IMAD.WIDE.U32 R10, R14, c[0x0][0x178], R2 ;  /* 0x00005e000e0a7a25 */ /* 0x000fe200078e0002 */
[----:B------:R-:W-:Y:S01]  /*1400*/  CS2R R90, SRZ ;  /* 0x00000000005a7805 */ /* 0x000fe2000001ff00 */
[----:B------:R-:W-:Y:S01]  /*1410*/  CS2R R82, SRZ ;  /* 0x0000000000527805 */ /* 0x000fe2000001ff00 */
[----:B------:R-:W-:Y:S01]  /*1420*/  CS2R R80, SRZ ;  /* 0x0000000000507805 */ /* 0x000fe2000001ff00 */
[----:B------:R-:W-:Y:S01]  /*1430*/  IMAD.IADD R11, R11, 0x1, R12 ;  /* 0x000000010b0b7824 */ /* 0x000fe200078e020c */
[----:B------:R-:W-:Y:S01]  /*1440*/  @!PT LDS RZ, [RZ] ;  /* 0x00000000fffff984 */ /* 0x000fe20000000800 */
[----:B------:R-:W-:Y:S01]  /*1450*/  @!PT LDS RZ, [RZ] ;  /* 0x00000000fffff984 */ /* 0x000fe20000000800 */
[----:B------:R-:W-:Y:S01]  /*1460*/  @!PT LDS RZ, [RZ] ;  /* 0x00000000fffff984 */ /* 0x000fe20000000800 */
[----:B------:R1:W-:Y:S01]  /*1470*/  LDGSTS.E.BYPASS.LTC128B.128 [R240+0x8080], [R4.64], !P0 ;  /* 0x0808000004f07fae */ /* 0x0003e2000c101d50 */
[----:B------:R-:W-:Y:S01]  /*1480*/  IMAD.MOV.U32 R13, RZ, RZ, c[0x0][0x1ac] ;  /* 0x00006b00ff0d7624 */ /* 0x000fe200078e00ff */
[C---:B------:R-:W-:Y:S01]  /*1490*/  LEA R12, P0, R15.reuse, R6, 0x6 ;  /* 0x000000060f0c7211 */ /* 0x040fe200078030ff */
[----:B------:R-:W-:Y:S01]  /*14a0*/  IMAD.WIDE.U32 R10, R86, c[0x0][0x180], R10 ;  /* 0x00006000560a7a25 */ /* 0x000fe200078e000a */
[----:B------:R-:W-:Y:S01]  /*14b0*/  CS2R R78, SRZ ;  /* 0x00000000004e7805 */ /* 0x000fe2000001ff00 */
[----:B------:R1:W-:Y:S01]  /*14c0*/  LDGSTS.E.BYPASS.LTC128B.128 [R240+0xa080], [R4.64+0x80], !P4 ;  /* 0x0a08008004f07fae */ /* 0x0003e2000e101d50 */
[----:B------:R-:W-:Y:S01]  /*14d0*/  LEA.HI.X R13, R15, R7, R13, 0x6, P0 ;  /* 0x000000070f0d7211 */ /* 0x000fe200000f340d */
[----:B------:R-:W-:Y:S01]  /*14e0*/  IMAD R15, R36, c[0x0][0x180], RZ ;  /* 0x00006000240f7a24 */ /* 0x000fe200078e02ff */
[----:B------:R-:W-:Y:S01]  /*14f0*/  ISETP.GE.AND P0, PT, R26, c[0x0][0x1cc], PT ;  /* 0x000073001a007a0c */ /* 0x000fe20003f06270 */
[----:B------:R1:W-:Y:S01]  /*1500*/  LDGSTS.E.BYPASS.LTC128B.128 [R240+0xc080], [R4.64+0x100], !P2 ;  /* 0x0c08010004f07fae */ /* 0x0003e2000d101d50 */
[----:B------:R-:W-:Y:S01]  /*1510*/  ISETP.LT.OR P2, PT, R0, 0x21, P1 ;  /* 0x000000210000780c */ /* 0x000fe20000f41670 */
[----:B------:R-:W-:Y:S01]  /*1520*/  IMAD R15, R86, c[0x0][0x184], R15 ;  /* 0x00006100560f7a24 */ /* 0x000fe200078e020f */
[----:B------:R-:W-:Y:S01]  /*1530*/  ISETP.LT.OR P6, PT, R0, 0x1, P0 ;  /* 0x000000010000780c */ /* 0x000fe200007c1670 */
[----:B------:R-:W-:Y:S01]  /*1540*/  IMAD R22, R14, c[0x0][0x20c], R16 ;  /* 0x000083000e167a24 */ /* 0x000fe200078e0210 */
[C---:B------:R-:W-:Y:S01]  /*1550*/  ISETP.LT.OR P1, PT, R0.reuse, 0x21, P5 ;  /* 0x000000210000780c */ /* 0x040fe20002f21670 */
[----:B------:R-:W-:Y:S01]  /*1560*/  IMAD.IADD R11, R11, 0x1, R15 ;  /* 0x000000010b0b7824 */ /* 0x000fe200078e020f */
[----:B------:R-:W-:Y:S01]  /*1570*/  ISETP.LT.OR P0, PT, R0, 0x21, P0 ;  /* 0x000000210000780c */ /* 0x000fe20000701670 */
[----:B------:R-:W-:Y:S01]  /*1580*/  IMAD.WIDE.U32 R14, R14, c[0x0][0x208], R2 ;  /* 0x000082000e0e7a25 */ /* 0x000fe200078e0002 */
[----:B------:R-:W-:Y:S01]  /*1590*/  ISETP.NE.AND P5, PT, R85, RZ, PT ;  /* 0x000000ff5500720c */ /* 0x000fe20003fa5270 */
[----:B------:R-:W-:Y:S01]  /*15a0*/  CS2R R76, SRZ ;  /* 0x00000000004c7805 */ /* 0x000fe2000001ff00 */
[----:B------:R-:W-:Y:S01]  /*15b0*/  IADD3 R18, P4, R19, R84, RZ ;  /* 0x0000005413127210 */ /* 0x000fe20007f9e0ff */
[----:B------:R-:W-:Y:S01]  /*15c0*/  CS2R R74, SRZ ;  /* 0x00000000004a7805 */ /* 0x000fe2000001ff00 */
[----:B------:R-:W-:Y:S01]  /*15d0*/  SEL R21, R21, RZ, !P5 ;  /* 0x000000ff15157207 */ /* 0x000fe20006800000 */
[----:B------:R-:W-:Y:S01]  /*15e0*/  CS2R R72, SRZ ;  /* 0x0000000000487805 */ /* 0x000fe2000001ff00 */
[----:B------:R-:W-:Y:S01]  /*15f0*/  SEL R16, R88, RZ, !P5 ;  /* 0x000000ff58107207 */ /* 0x000fe20006800000 */
[----:B------:R1:W-:Y:S01]  /*1600*/  LDGSTS.E.BYPASS.LTC128B.128 [R240+0xe080], [R4.64+0x180], !P6 ;  /* 0x0e08018004f07fae */ /* 0x0003e2000f101d50 */
[----:B------:R-:W-:Y:S01]  /*1610*/  LEA.HI.X.SX32 R19, R19, R17, 0x1, P4 ;  /* 0x0000001113137211 */ /* 0x000fe200020f0eff */
[----:B------:R-:W-:Y:S01]  /*1620*/  IMAD R3, R21, c[0x0][0x188], RZ ;  /* 0x0000620015037a24 */ /* 0x000fe200078e02ff */
[----:B------:R-:W-:Y:S01]  /*1630*/  CS2R R88, SRZ ;  /* 0x0000000000587805 */ /* 0x000fe2000001ff00 */
[----:B------:R2:W-:Y:S01]  /*1640*/  LDGSTS.E.BYPASS.LTC128B.128 [R240+0x9080], [R8.64], !P3 ;  /* 0x0908000008f07fae */ /* 0x0005e2000d901d50 */
[----:B------:R-:W-:Y:S01]  /*1650*/  IMAD.WIDE.U32 R30, R16, c[0x0][0x188], R10 ;  /* 0x00006200101e7a25 */ /* 0x000fe200078e000a */
[----:B------:R-:W-:Y:S01]  /*1660*/  CS2R R70, SRZ ;  /* 0x0000000000467805 */ /* 0x000fe2000001ff00 */
[----:B------:R-:W-:Y:S01]  /*1670*/  CS2R R68, SRZ ;  /* 0x0000000000447805 */ /* 0x000fe2000001ff00 */
[----:B------:R2:W-:Y:S01]  /*1680*/  LDGSTS.E.BYPASS.LTC128B.128 [R240+0xb080], [R8.64+0x80], !P2 ;  /* 0x0b08008008f07fae */ /* 0x0005e2000d101d50 */
[----:B------:R-:W-:Y:S01]  /*1690*/  ISETP.GE.AND P2, PT, R24, c[0x0][0x19c], PT ;  /* 0x0000670018007a0c */ /* 0x000fe20003f46270 */
[----:B------:R-:W-:Y:S01]  /*16a0*/  IMAD R3, R16, c[0x0][0x18c], R3 ;  /* 0x0000630010037a24 */ /* 0x000fe200078e0203 */
[----:B------:R-:W-:Y:S01]  /*16b0*/  CS2R R66, SRZ ;  /* 0x0000000000427805 */ /* 0x000fe2000001ff00 */
[----:B------:R2:W-:Y:S01]  /*16c0*/  LDGSTS.E.BYPASS.LTC128B.128 [R240+0xd080], [R8.64+0x100], !P1 ;  /* 0x0d08010008f07fae */ /* 0x0005e2000c901d50 */
[----:B------:R-:W-:Y:S01]  /*16d0*/  ISETP.LT.OR P5, PT, R0, 0x1, P2 ;  /* 0x000000010000780c */ /* 0x000fe200017a1670 */
[----:B------:R-:W-:Y:S01]  /*16e0*/  IMAD.IADD R23, R31, 0x1, R3 ;  /* 0x000000011f177824 */ /* 0x000fe200078e0203 */
[----:B------:R-:W-:Y:S01]  /*16f0*/  ISETP.GE.AND P1, PT, R25, c[0x0][0x19c], PT ;  /* 0x0000670019007a0c */ /* 0x000fe20003f26270 */
[----:B------:R2:W-:Y:S01]  /*1700*/  LDGSTS.E.BYPASS.LTC128B.128 [R240+0xf080], [R8.64+0x180], !P0 ;  /* 0x0f08018008f07fae */ /* 0x0005e2000c101d50 */
[----:B------:R-:W-:Y:S01]  /*1710*/  ISETP.GE.AND P0, PT, R2, c[0x0][0x19c], PT ;  /* 0x0000670002007a0c */ /* 0x000fe20003f06270 */
[----:B------:R-:W-:Y:S01]  /*1720*/  IMAD R17, R36, c[0x0][0x270], RZ ;  /* 0x00009c0024117a24 */ /* 0x000fe200078e02ff */
[C---:B------:R-:W-:Y:S01]  /*1730*/  ISETP.LT.OR P6, PT, R0.reuse, 0x21, P2 ;  /* 0x000000210000780c */ /* 0x040fe200017c1670 */
[----:B------:R3:W-:Y:S01]  /*1740*/  STL.64 [R1+0x8], R30 ;  /* 0x0000081e01007387 */ /* 0x0007e20000100a00 */
[----:B------:R-:W-:Y:S01]  /*1750*/  ISETP.LT.OR P3, PT, R0, 0x1, P0 ;  /* 0x000000010000780c */ /* 0x000fe20000761670 */
[----:B------:R-:W-:Y:S01]  /*1760*/  IMAD R17, R86, c[0x0][0x274], R17 ;  /* 0x00009d0056117a24 */ /* 0x000fe200078e0211 */
[C---:B------:R-:W-:Y:S01]  /*1770*/  ISETP.LT.OR P4, PT, R0.reuse, 0x21, P0 ;  /* 0x000000210000780c */ /* 0x040fe20000781670 */
[----:B------:R-:W-:Y:S01]  /*1780*/  IMAD.IADD R11, R15, 0x1, R22 ;  /* 0x000000010f0b7824 */ /* 0x000fe200078e0216 */
[----:B------:R-:W-:Y:S01]  /*1790*/  ISETP.LT.OR P2, PT, R0, 0x1, P1 ;  /* 0x000000010000780c */ /* 0x000fe20000f41670 */
[----:B------:R4:W-:Y:S01]  /*17a0*/  STL [R1+0x14], R23 ;  /* 0x0000141701007387 */ /* 0x0009e20000100800 */
[----:B-1----:R-:W-:Y:S01]  /*17b0*/  IMAD.U32 R4, RZ, RZ, UR18 ;  /* 0x00000012ff047e24 */ /* 0x002fe2000f8e00ff */
[----:B------:R-:W-:Y:S01]  /*17c0*/  ISETP.GE.AND P0, PT, R26, c[0x0][0x19c], PT ;  /* 0x000067001a007a0c */ /* 0x000fe20003f06270 */
[----:B------:R-:W-:Y:S01]  /*17d0*/  IMAD.U32 R5, RZ, RZ, UR19 ;  /* 0x00000013ff057e24 */ /* 0x000fe2000f8e00ff */
[----:B------:R-:W-:Y:S01]  /*17e0*/  P2R R5, PR, RZ, 0x10 ;  /* 0x00000010ff057803 */ /* 0x000fe20000000000 */
[----:B------:R-:W-:Y:S01]  /*17f0*/  UIMAD.WIDE.U32 UR18, UR6, UR4, URZ ;  /* 0x00000004061272a5 */ /* 0x000fe2000f8e003f */
[----:B------:R-:W-:Y:S01]  /*1800*/  ISETP.LT.OR P4, PT, R0, 0x21, P1 ;  /* 0x000000210000780c */ /* 0x000fe20000f81670 */
[----:B------:R-:W-:Y:S01]  /*1810*/  CS2R R64, SRZ ;  /* 0x0000000000407805 */ /* 0x000fe2000001ff00 */
[----:B------:R-:W-:Y:S01]  /*1820*/  LEA R3, P1, R4, R30, 0x6 ;  /* 0x0000001e04037211 */ /* 0x000fe200078230ff */
[----:B------:R1:W-:Y:S01]  /*1830*/  LDGSTS.E.BYPASS.LTC128B.128 [R240+0x80], [R6.64], !P3 ;  /* 0x0008000006f07fae */ /* 0x0003e2000d901d50 */
[----:B------:R-:W-:Y:S01]  /*1840*/  P2R R10, PR, RZ, 0x4 ;  /* 0x00000004ff0a7803 */ /* 0x000fe20000000000 */
[----:B------:R-:W-:Y:S01]  /*1850*/  UIADD3 UR8, UR19, UR8, URZ ;  /* 0x0000000813087290 */ /* 0x000fe2000fffe03f */
[----:B------:R-:W-:Y:S01]  /*1860*/  ISETP.LT.OR P3, PT, R0, 0x1, P0 ;  /* 0x000000010000780c */ /* 0x000fe20000761670 */
[----:B------:R1:W-:Y:S01]  /*1870*/  LDGSTS.E.BYPASS.LTC128B.128 [R240+0x2080], [R6.64+0x80], !P5 ;  /* 0x0208008006f07fae */ /* 0x0003e2000e901d50 */
[----:B------:R-:W-:Y:S01]  /*1880*/  ISETP.NE.AND P5, PT, R5, RZ, PT ;  /* 0x000000ff0500720c */ /* 0x000fe20003fa5270 */
[----:B------:R-:W-:Y:S01]  /*1890*/  CS2R R62, SRZ ;  /* 0x00000000003e7805 */ /* 0x000fe2000001ff00 */
[----:B------:R-:W-:Y:S01]  /*18a0*/  LEA.HI.X R5, R4, R23, R20, 0x6, P1 ;  /* 0x0000001704057211 */ /* 0x000fe200008f3414 */
[----:B--2---:R-:W-:Y:S01]  /*18b0*/  IMAD.WIDE.U32 R8, R86, c[0x0][0x270], R18 ;  /* 0x00009c0056087a25 */ /* 0x004fe200078e0012 */
[----:B------:R-:W-:Y:S01]  /*18c0*/  ISETP.NE.AND P1, PT, R10, RZ, PT ;  /* 0x000000ff0a00720c */ /* 0x000fe20003f25270 */
[----:B------:R-:W-:Y:S01]  /*18d0*/  CS2R R60, SRZ ;  /* 0x00000000003c7805 */ /* 0x000fe2000001ff00 */
[----:B------:R-:W-:Y:S01]  /*18e0*/  ISETP.LT.OR P2, PT, R0, 0x21, P0 ;  /* 0x000000210000780c */ /* 0x000fe20000741670 */
[----:B------:R-:W-:Y:S01]  /*18f0*/  IMAD.U32 R0, RZ, RZ, UR15 ;  /* 0x0000000fff007e24 */ /* 0x000fe2000f8e00ff */
[----:B------:R-:W-:Y:S01]  /*1900*/  LEA R4, P0, R3, c[0x0][0x160], 0x1 ;  /* 0x0000580003047a11 */ /* 0x000fe200078008ff */
[----:B------:R-:W-:Y:S01]  /*1910*/  IMAD.IADD R9, R9, 0x1, R17 ;  /* 0x0000000109097824 */ /* 0x000fe200078e0211 */
[----:B------:R-:W-:Y:S01]  /*1920*/  CS2R R58, SRZ ;  /* 0x00000000003a7805 */ /* 0x000fe2000001ff00 */
[----:B------:R-:W-:Y:S01]  /*1930*/  IMAD.MOV.U32 R10, RZ, RZ, R14 ;  /* 0x000000ffff0a7224 */ /* 0x000fe200078e000e */
[----:B------:R-:W-:Y:S01]  /*1940*/  LEA.HI.X R5, R3, c[0x0][0x164], R5, 0x1, P0 ;  /* 0x0000590003057a11 */ /* 0x000fe200000f0c05 */
[----:B------:R-:W-:Y:S01]  /*1950*/  IMAD.MOV.U32 R3, RZ, RZ, c[0x0][0x178] ;  /* 0x00005e00ff037624 */ /* 0x000fe200078e00ff */
[----:B------:R-:W-:Y:S01]  /*1960*/  ISETP.GT.AND P0, PT, R87, 0xf, PT ;  /* 0x0000000f5700780c */ /* 0x000fe20003f04270 */
[----:B---3--:R-:W-:Y:S01]  /*1970*/  IMAD.WIDE.U32 R30, R16, c[0x0][0x278], R8 ;  /* 0x00009e00101e7a25 */ /* 0x008fe200078e0008 */
[----:B------:R-:W-:Y:S01]  /*1980*/  CS2R R56, SRZ ;  /* 0x0000000000387805 */ /* 0x000fe2000001ff00 */
[----:B------:R1:W-:Y:S01]  /*1990*/  LDGSTS.E.BYPASS.LTC128B.128 [R240+0x4080], [R6.64+0x100], !P1 ;  /* 0x0408010006f07fae */ /* 0x0003e2000c901d50 */
[----:B------:R-:W-:Y:S01]  /*19a0*/  CS2R R54, SRZ ;  /* 0x0000000000367805 */ /* 0x000fe2000001ff00 */
[----:B------:R-:W-:Y:S01]  /*19b0*/  IMAD.WIDE.U32 R8, R86, c[0x0][0x210], R10 ;  /* 0x0000840056087a25 */ /* 0x000fe200078e000a */
[----:B------:R-:W-:Y:S01]  /*19c0*/  CS2R R52, SRZ ;  /* 0x0000000000347805 */ /* 0x000fe2000001ff00 */
        /* <DEDUP_REMOVED lines=9> */
[----:B------:R-:W-:Y:S01]  /*1a60*/  ISETP.GE.AND P6, PT, R25, c[0x0][0x16c], PT ;  /* 0x00005b0019007a0c */ /* 0x000fe20003fc6270 */
[----:B------:R-:W-:Y:S01]  /*1a70*/  CS2R R42, SRZ ;  /* 0x00000000002a7805 */ /* 0x000fe2000001ff00 */
[----:B------:R-:W-:Y:S01]  /*1a80*/  CS2R R40, SRZ ;  /* 0x0000000000287805 */ /* 0x000fe2000001ff00 */
[----:B------:R2:W-:Y:S01]  /*1a90*/  LDGSTS.E.BYPASS.LTC128B.128 [R240+0x5080], [R12.64+0x100], !P4 ;  /* 0x050801000cf07fae */ /* 0x0005e2000e101d50 */
[----:B------:R-:W-:Y:S01]  /*1aa0*/  ISETP.GE.AND P4, PT, R24, c[0x0][0x16c], PT ;  /* 0x00005b0018007a0c */ /* 0x000fe20003f86270 */
[----:B------:R-:W-:Y:S01]  /*1ab0*/  CS2R R38, SRZ ;  /* 0x0000000000267805 */ /* 0x000fe2000001ff00 */
[----:B------:R-:W-:Y:S01]  /*1ac0*/  UISETP.GT.AND UP1, UPT, UR10, -0x1, UPT ;  /* 0xffffffff0a00788c */ /* 0x000fe2000bf24270 */
[----:B------:R2:W-:Y:S04]  /*1ad0*/  LDGSTS.E.BYPASS.LTC128B.128 [R240+0x7080], [R12.64+0x180], !P2 ;  /* 0x070801800cf07fae */ /* 0x0005e8000d101d50 */
[----:B------:R-:W0:Y:S04]  /*1ae0*/  LDGDEPBAR ;  /* 0x00000000000079af */ /* 0x000e280000000000 */
[----:B------:R3:W-:Y:S01]  /*1af0*/  STL.64 [R1+0x20], R30 ;  /* 0x0000201e01007387 */ /* 0x0007e20000100a00 */
[----:B-1----:R-:W-:Y:S01]  /*1b00*/  IMAD.MOV.U32 R7, RZ, RZ, c[0x0][0x17c] ;  /* 0x00005f00ff077624 */ /* 0x002fe200078e00ff */
[----:B--2---:R-:W-:Y:S01]  /*1b10*/  IADD3 R12, -R0, UR13, -R248 ;  /* 0x0000000d000c7c10 */ /* 0x004fe2000fffe9f8 */
[----:B------:R-:W-:-:S02]  /*1b20*/  IMAD R0, R21, c[0x0][0x278], RZ ;  /* 0x00009e0015007a24 */ /* 0x000fc400078e02ff */
[----:B------:R-:W-:Y:S01]  /*1b30*/  IMAD R13, R36, c[0x0][0x210], RZ ;  /* 0x00008400240d7a24 */ /* 0x000fe200078e02ff */
[----:B------:R-:W-:Y:S01]  /*1b40*/  ISETP.LT.OR P1, PT, R12, 0x1, P3 ;  /* 0x000000010c00780c */ /* 0x000fe20001f21670 */
[----:B------:R-:W-:Y:S01]  /*1b50*/  IMAD R0, R16, c[0x0][0x27c], R0 ;  /* 0x00009f0010007a24 */ /* 0x000fe200078e0200 */
[----:B------:R-:W-:Y:S01]  /*1b60*/  ISETP.LT.OR P0, PT, R12, 0x1, P4 ;  /* 0x000000010c00780c */ /* 0x000fe20002701670 */
[----:B------:R-:W-:Y:S01]  /*1b70*/  IMAD R13, R86, c[0x0][0x214], R13 ;  /* 0x00008500560d7a24 */ /* 0x000fe200078e020d */
[----:B------:R-:W-:Y:S01]  /*1b80*/  ISETP.LT.OR P2, PT, R12, 0x1, P6 ;  /* 0x000000010c00780c */ /* 0x000fe20003741670 */
[----:B------:R-:W-:Y:S02]  /*1b90*/  IMAD.IADD R17, R31, 0x1, R0 ;  /* 0x000000011f117824 */ /* 0x000fe400078e0200 */
[----:B------:R-:W-:-:S03]  /*1ba0*/  IMAD.IADD R9, R9, 0x1, R13 ;  /* 0x0000000109097824 */ /* 0x000fc600078e020d */
[----:B------:R-:W-:Y:S01]  /*1bb0*/  STL [R1+0x38], R17 ;  /* 0x0000381101007387 */ /* 0x000fe20000100800 */
[----:B----4-:R-:W-:-:S03]  /*1bc0*/  IMAD.WIDE.U32 R22, R16, c[0x0][0x218], R8 ;  /* 0x0000860010167a25 */ /* 0x010fc600078e0008 */
[----:B------:R1:W-:Y:S01]  /*1bd0*/  LDGSTS.E.BYPASS.LTC128B.128 [R240+0x10080], [R4.64], !P1 ;  /* 0x1008000004f07fae */ /* 0x0003e2000c901d50 */
[----:B------:R-:W-:-:S03]  /*1be0*/  LEA R6, P1, R3, R4, 0x6 ;  /* 0x0000000403067211 */ /* 0x000fc600078230ff */
[----:B------:R1:W-:Y:S01]  /*1bf0*/  LDGSTS.E.BYPASS.LTC128B.128 [R240+0x12080], [R4.64+0x80], !P0 ;  /* 0x1208008004f07fae */ /* 0x0003e2000c101d50 */
[----:B------:R-:W-:Y:S02]  /*1c00*/  LEA.HI.X R7, R3, R5, R7, 0x6, P1 ;  /* 0x0000000503077211 */ /* 0x000fe400008f3407 */
[----:B------:R-:W-:Y:S01]  /*1c10*/  ISETP.LT.OR P1, PT, R12, 0x1, P5 ;  /* 0x000000010c00780c */ /* 0x000fe20002f21670 */
[----:B------:R1:W-:Y:S01]  /*1c20*/  LDGSTS.E.BYPASS.LTC128B.128 [R240+0x14080], [R4.64+0x100], !P2 ;  /* 0x1408010004f07fae */ /* 0x0003e2000d101d50 */
[----:B------:R-:W-:-:S03]  /*1c30*/  ISETP.GT.AND P2, PT, R87, 0xf, PT ;  /* 0x0000000f5700780c */ /* 0x000fc60003f44270 */
[----:B------:R2:W-:Y:S08]  /*1c40*/  STL.64 [R1], R22 ;  /* 0x0000001601007387 */ /* 0x0005f00000100a00 */
[----:B------:R1:W-:Y:S01]  /*1c50*/  LDGSTS.E.BYPASS.LTC128B.128 [R240+0x16080], [R4.64+0x180], !P1 ;  /* 0x1608018004f07fae */ /* 0x0003e2000c901d50 */
[----:B------:R-:W-:Y:S02]  /*1c60*/  ISETP.LT.OR P1, PT, R12, 0x21, P5 ;  /* 0x000000210c00780c */ /* 0x000fe40002f21670 */
[----:B------:R-:W-:-:S02]  /*1c70*/  @!P2 IADD3 R0, P0, R30, UR15, RZ ;  /* 0x0000000f1e00ac10 */ /* 0x000fc4000ff1e0ff */
[----:B------:R-:W-:Y:S02]  /*1c80*/  ISETP.GE.AND P5, PT, R2, c[0x0][0x16c], PT ;  /* 0x00005b0002007a0c */ /* 0x000fe40003fa6270 */
[----:B------:R-:W-:Y:S02]  /*1c90*/  @!P2 IADD3.X R3, R17, UR9, RZ, P0, !PT ;  /* 0x000000091103ac10 */ /* 0x000fe400087fe4ff */
[C---:B------:R-:W-:Y:S02]  /*1ca0*/  @!P2 LEA R10, P0, R0.reuse, c[0x0][0x258], 0x2 ;  /* 0x00009600000aaa11 */ /* 0x040fe400078010ff */
[----:B------:R-:W-:Y:S02]  /*1cb0*/  SEL R33, RZ, 0x1, P5 ;  /* 0x00000001ff217807 */ /* 0x000fe40002800000 */
[----:B------:R-:W-:Y:S01]  /*1cc0*/  @!P2 LEA.HI.X R11, R0, c[0x0][0x25c], R3, 0x2, P0 ;  /* 0x00009700000baa11 */ /* 0x000fe200000f1403 */
[----:B------:R-:W-:Y:S01]  /*1cd0*/  IMAD R0, R21, c[0x0][0x218], RZ ;  /* 0x0000860015007a24 */ /* 0x000fe200078e02ff */
[C---:B------:R-:W-:Y:S01]  /*1ce0*/  ISETP.LT.OR P0, PT, R12.reuse, 0x21, P3 ;  /* 0x000000210c00780c */ /* 0x040fe20001f01670 */
[----:B------:R-:W-:Y:S01]  /*1cf0*/  IMAD.U32 R3, RZ, RZ, UR8 ;  /* 0x00000008ff037e24 */ /* 0x000fe2000f8e00ff */
[----:B------:R-:W-:Y:S01]  /*1d00*/  ISETP.LT.OR P3, PT, R12, 0x21, P4 ;  /* 0x000000210c00780c */ /* 0x000fe20002761670 */
[----:B------:R-:W-:Y:S01]  /*1d10*/  IMAD R0, R16, c[0x0][0x21c], R0 ;  /* 0x0000870010007a24 */ /* 0x000fe200078e0200 */
[----:B------:R-:W-:Y:S01]  /*1d20*/  ISETP.LT.OR P2, PT, R12, 0x21, P6 ;  /* 0x000000210c00780c */ /* 0x000fe20003741670 */
[----:B------:R-:W-:Y:S01]  /*1d30*/  USHF.L.U64.HI UR8, UR4, 0x5, UR5 ;  /* 0x0000000504087899 */ /* 0x000fe20008010205 */
[----:B------:R-:W-:Y:S01]  /*1d40*/  ISETP.GT.AND P6, PT, R87, 0xf, PT ;  /* 0x0000000f5700780c */ /* 0x000fe20003fc4270 */
[----:B------:R-:W-:Y:S01]  /*1d50*/  IMAD.IADD R14, R23, 0x1, R0 ;  /* 0x00000001170e7824 */ /* 0x000fe200078e0200 */
[----:B------:R-:W-:-:S02]  /*1d60*/  ISETP.GE.AND P4, PT, R2, c[0x0][0x1fc], PT ;  /* 0x00007f0002007a0c */ /* 0x000fc40003f86270 */
[----:B------:R-:W-:Y:S01]  /*1d70*/  ISETP.GE.AND P5, PT, R24, c[0x0][0x1fc], PT ;  /* 0x00007f0018007a0c */ /* 0x000fe20003fa6270 */
[----:B-1----:R-:W-:Y:S02]  /*1d80*/  IMAD.U32 R4, RZ, RZ, UR18 ;  /* 0x00000012ff047e24 */ /* 0x002fe4000f8e00ff */
[----:B------:R1:W-:Y:S01]  /*1d90*/  LDGSTS.E.BYPASS.LTC128B.128 [R240+0x11080], [R6.64], !P0 ;  /* 0x1108000006f07fae */ /* 0x0003e2000c101d50 */
[----:B------:R-:W-:Y:S01]  /*1da0*/  SEL R34, RZ, 0x1, P4 ;  /* 0x00000001ff227807 */ /* 0x000fe20002000000 */
[----:B------:R-:W-:Y:S01]  /*1db0*/  IMAD.U32 R5, RZ, RZ, UR19 ;  /* 0x00000013ff057e24 */ /* 0x000fe2000f8e00ff */
[----:B------:R-:W-:Y:S01]  /*1dc0*/  ISETP.GE.AND P4, PT, R25, c[0x0][0x1fc], PT ;  /* 0x00007f0019007a0c */ /* 0x000fe20003f86270 */
[----:B------:R1:W-:Y:S01]  /*1dd0*/  LDGSTS.E.BYPASS.LTC128B.128 [R240+0x13080], [R6.64+0x80], !P3 ;  /* 0x1308008006f07fae */ /* 0x0003e2000d901d50 */
[----:B------:R-:W-:Y:S02]  /*1de0*/  LEA R0, P0, R4, R22, 0x6 ;  /* 0x0000001604007211 */ /* 0x000fe400078030ff */
[----:B------:R-:W-:Y:S01]  /*1df0*/  ISETP.GE.AND P3, PT, R2, c[0x0][0x1fc], PT ;  /* 0x00007f0002007a0c */ /* 0x000fe20003f66270 */
[----:B------:R1:W-:Y:S01]  /*1e00*/  LDGSTS.E.BYPASS.LTC128B.128 [R240+0x15080], [R6.64+0x100], !P2 ;  /* 0x1508010006f07fae */ /* 0x0003e2000d101d50 */
[----:B------:R-:W-:-:S02]  /*1e10*/  LEA.HI.X R4, R4, R14, R3, 0x6, P0 ;  /* 0x0000000e04047211 */ /* 0x000fc400000f3403 */
[----:B------:R-:W-:Y:S01]  /*1e20*/  ISETP.GE.AND P0, PT, R25, c[0x0][0x16c], PT ;  /* 0x00005b0019007a0c */ /* 0x000fe20003f06270 */
[----:B------:R1:W-:Y:S01]  /*1e30*/  LDGSTS.E.BYPASS.LTC128B.128 [R240+0x17080], [R6.64+0x180], !P1 ;  /* 0x1708018006f07fae */ /* 0x0003e2000c901d50 */
[----:B------:R-:W-:Y:S02]  /*1e40*/  P2R R13, PR, RZ, 0x8 ;  /* 0x00000008ff0d7803 */ /* 0x000fe40000000000 */
[----:B------:R-:W-:Y:S01]  /*1e50*/  SEL R32, RZ, 0x4, P0 ;  /* 0x00000004ff207807 */ /* 0x000fe20000000000 */
[----:B------:R4:W-:Y:S01]  /*1e60*/  STL [R1+0x10], R14 ;  /* 0x0000100e01007387 */ /* 0x0009e20000100800 */
[----:B------:R-:W-:Y:S02]  /*1e70*/  ISETP.NE.AND P2, PT, R13, RZ, PT ;  /* 0x000000ff0d00720c */ /* 0x000fe40003f45270 */
[----:B------:R-:W-:Y:S02]  /*1e80*/  LEA R2, P0, R0, c[0x0][0x1f0], 0x1 ;  /* 0x00007c0000027a11 */ /* 0x000fe400078008ff */
[----:B------:R-:W-:-:S02]  /*1e90*/  ISETP.LT.OR P2, PT, R12, 0x1, P2 ;  /* 0x000000010c00780c */ /* 0x000fc40001741670 */
[----:B------:R-:W-:Y:S01]  /*1ea0*/  LEA.HI.X R3, R0, c[0x0][0x1f4], R4, 0x1, P0 ;  /* 0x00007d0000037a11 */ /* 0x000fe200000f0c04 */
[----:B------:R-:W-:Y:S01]  /*1eb0*/  @!P6 IMAD.SHL.U32 R0, R87, 0x10, RZ ;  /* 0x000000105700e824 */ /* 0x000fe200078e00ff */
[----:B------:R-:W-:Y:S01]  /*1ec0*/  ISETP.LT.OR P0, PT, R12, 0x1, P5 ;  /* 0x000000010c00780c */ /* 0x000fe20002f01670 */
[----:B------:R-:W-:Y:S01]  /*1ed0*/  IMAD.WIDE.U32 R4, R86, c[0x0][0x288], R18 ;  /* 0x0000a20056047a25 */ /* 0x000fe200078e0012 */
[C---:B------:R-:W-:Y:S02]  /*1ee0*/  ISETP.GE.AND P1, PT, R24.reuse, c[0x0][0x16c], PT ;  /* 0x00005b0018007a0c */ /* 0x040fe40003f26270 */
[----:B------:R-:W-:Y:S01]  /*1ef0*/  ISETP.GE.AND P3, PT, R24, c[0x0][0x1fc], PT ;  /* 0x00007f0018007a0c */ /* 0x000fe20003f66270 */
[----:B------:R2:W-:Y:S01]  /*1f00*/  @!P6 LDGSTS.E.BYPASS.LTC128B.128 [R0+0x20080], [R10.64] ;  /* 0x200800000a00efae */ /* 0x0005e2000b901d50 */
[----:B---3--:R-:W-:Y:S02]  /*1f10*/  SEL R30, RZ, 0xffffffff, P1 ;  /* 0xffffffffff1e7807 */ /* 0x008fe40000800000 */
[----:B------:R-:W-:Y:S01]  /*1f20*/  ISETP.GE.AND P1, PT, R26, c[0x0][0x16c], PT ;  /* 0x00005b001a007a0c */ /* 0x000fe20003f26270 */
[----:B------:R-:W0:Y:S01]  /*1f30*/  LDGDEPBAR ;  /* 0x00000000000079af */ /* 0x000e220000000000 */
[----:B------:R-:W-:-:S02]  /*1f40*/  SEL R31, RZ, 0xffffffff, P3 ;  /* 0xffffffffff1f7807 */ /* 0x000fc40001800000 */
[----:B------:R-:W-:Y:S01]  /*1f50*/  ISETP.GE.AND P3, PT, R26, c[0x0][0x1fc], PT ;  /* 0x00007f001a007a0c */ /* 0x000fe20003f66270 */
[----:B------:R3:W-:Y:S01]  /*1f60*/  LDGSTS.E.BYPASS.LTC128B.128 [R240+0x18080], [R2.64], !P2 ;  /* 0x1808000002f07fae */ /* 0x0007e2000d101d50 */
[----:B------:R-:W-:Y:S01]  /*1f70*/  SEL R243, RZ, 0x8, P1 ;  /* 0x00000008fff37807 */ /* 0x000fe20000800000 */
[----:B-1----:R-:W-:Y:S01]  /*1f80*/  IMAD.U32 R7, RZ, RZ, UR4 ;  /* 0x00000004ff077e24 */ /* 0x002fe2000f8e00ff */
[C---:B------:R-:W-:Y:S01]  /*1f90*/  ISETP.LT.OR P1, PT, R12.reuse, 0x1, P4 ;  /* 0x000000010c00780c */ /* 0x040fe20002721670 */
[----:B------:R3:W-:Y:S01]  /*1fa0*/  LDGSTS.E.BYPASS.LTC128B.128 [R240+0x1a080], [R2.64+0x80], !P0 ;  /* 0x1a08008002f07fae */ /* 0x0007e2000c101d50 */
[----:B------:R-:W-:-:S11]  /*1fb0*/  ISETP.LT.OR P0, PT, R12, 0x1, P3 ;  /* 0x000000010c00780c */ /* 0x000fd60001f01670 */
[----:B------:R3:W-:Y:S01]  /*1fc0*/  LDGSTS.E.BYPASS.LTC128B.128 [R240+0x1c080], [R2.64+0x100], !P1 ;  /* 0x1c08010002f07fae */ /* 0x0007e2000c901d50 */
[----:B------:R-:W-:Y:S01]  /*1fd0*/  ISETP.GE.AND P1, PT, R25, c[0x0][0x1fc], PT ;  /* 0x00007f0019007a0c */ /* 0x000fe20003f26270 */
[----:B--2---:R-:W-:Y:S01]  /*1fe0*/  IMAD R0, R36, c[0x0][0x288], RZ ;  /* 0x0000a20024007a24 */ /* 0x004fe200078e02ff */
[----:B------:R-:W-:Y:S01]  /*1ff0*/  LEA.HI R10, R35, R87, RZ, 0x4 ;  /* 0x00000057230a7211 */ /* 0x000fe200078f20ff */
[----:B------:R3:W-:Y:S01]  /*2000*/  LDGSTS.E.BYPASS.LTC128B.128 [R240+0x1e080], [R2.64+0x180], !P0 ;  /* 0x1e08018002f07fae */ /* 0x0007e2000c101d50 */
[----:B------:R-:W-:Y:S01]  /*2010*/  LEA R18, P0, R7, R2, 0x6 ;  /* 0x0000000207127211 */ /* 0x000fe200078030ff */
[----:B------:R-:W-:Y:S01]  /*2020*/  IMAD R0, R86, c[0x0][0x28c], R0 ;  /* 0x0000a30056007a24 */ /* 0x000fe200078e0200 */
[----:B------:R-:W-:Y:S01]  /*2030*/  LOP3.LUT R6, R10, 0xfffffff0, RZ, 0xc0, !PT ;  /* 0xfffffff00a067812 */ /* 0x000fe200078ec0ff */
[----:B------:R-:W-:Y:S01]  /*2040*/  IMAD R11, R36, c[0x0][0x238], RZ ;  /* 0x00008e00240b7a24 */ /* 0x000fe200078e02ff */
[----:B------:R-:W-:Y:S01]  /*2050*/  SEL R29, RZ, 0x4, P1 ;  /* 0x00000004ff1d7807 */ /* 0x000fe20000800000 */
[----:B------:R-:W-:Y:S01]  /*2060*/  IMAD.IADD R5, R5, 0x1, R0 ;  /* 0x0000000105057824 */ /* 0x000fe200078e0200 */
[----:B------:R-:W-:Y:S01]  /*2070*/  CS2R R36, SRZ ;  /* 0x0000000000247805 */ /* 0x000fe2000001ff00 */
[----:B------:R-:W-:Y:S01]  /*2080*/  IMAD.U32 R0, RZ, RZ, UR5 ;  /* 0x00000005ff007e24 */ /* 0x000fe2000f8e00ff */
[----:B------:R-:W-:Y:S01]  /*2090*/  UIADD3 UR5, UR7, 0x1, -UR14 ;  /* 0x0000000107057890 */ /* 0x000fe2000fffe80e */
[----:B------:R-:W-:Y:S01]  /*20a0*/  IMAD.IADD R6, R87, 0x1, -R6 ;  /* 0x0000000157067824 */ /* 0x000fe200078e0a06 */
[----:B------:R-:W-:Y:S01]  /*20b0*/  UIADD3 UR7, UR7, -UR13, URZ ;  /* 0x8000000d07077290 */ /* 0x000fe2000fffe03f */
[----:B------:R-:W-:Y:S01]  /*20c0*/  IMAD.WIDE.U32 R22, R16, c[0x0][0x290], R4 ;  /* 0x0000a40010167a25 */ /* 0x000fe200078e0004 */
[----:B------:R-:W-:-:S02]  /*20d0*/  LEA.HI.X R19, R7, R3, R0, 0x6, P0 ;  /* 0x0000000307137211 */ /* 0x000fc400000f3400 */
[----:B------:R-:W-:Y:S01]  /*20e0*/  SHF.R.S32.HI R7, RZ, 0x1f, R6 ;  /* 0x0000001fff077819 */ /* 0x000fe20000011406 */
[----:B------:R-:W-:Y:S01]  /*20f0*/  IMAD.SHL.U32 R0, R84, 0x100, RZ ;  /* 0x0000010054007824 */ /* 0x000fe200078e00ff */
[----:B------:R1:W-:Y:S01]  /*2100*/  STL.64 [R1+0x18], R22 ;  /* 0x0000181601007387 */ /* 0x0003e20000100a00 */
[----:B------:R-:W-:Y:S01]  /*2110*/  IMAD R11, R86, c[0x0][0x23c], R11 ;  /* 0x00008f00560b7a24 */ /* 0x000fe200078e020b */
[----:B------:R-:W-:Y:S01]  /*2120*/  LEA.HI R230, R7, R6, RZ, 0x3 ;  /* 0x0000000607e67211 */ /* 0x000fe200078f18ff */
[----:B------:R-:W-:Y:S01]  /*2130*/  CS2R R84, SRZ ;  /* 0x0000000000547805 */ /* 0x000fe2000001ff00 */
[----:B------:R-:W-:Y:S01]  /*2140*/  IADD3 R8, P0, R0, R87, RZ ;  /* 0x0000005700087210 */ /* 0x000fe20007f1e0ff */
[----:B---3--:R-:W-:-:S04]  /*2150*/  IMAD R2, R21, c[0x0][0x290], RZ ;  /* 0x0000a40015027a24 */ /* 0x008fc800078e02ff */
[----:B------:R-:W-:Y:S01]  /*2160*/  IMAD R3, R16, c[0x0][0x294], R2 ;  /* 0x0000a50010037a24 */ /* 0x000fe200078e0202 */
[----:B------:R-:W-:Y:S02]  /*2170*/  SHF.R.S32.HI R2, RZ, 0x1f, R0 ;  /* 0x0000001fff027819 */ /* 0x000fe40000011400 */
[----:B------:R-:W-:Y:S01]  /*2180*/  IADD3 R0, P1, R22, UR15, RZ ;  /* 0x0000000f16007c10 */ /* 0x000fe2000ff3e0ff */
[----:B----4-:R-:W-:Y:S01]  /*2190*/  IMAD.IADD R14, R23, 0x1, R3 ;  /* 0x00000001170e7824 */ /* 0x010fe200078e0203 */
[----:B------:R-:W-:Y:S02]  /*21a0*/  LEA.HI.X.SX32 R9, R87, R2, 0x1, P0 ;  /* 0x0000000257097211 */ /* 0x000fe400000f0eff */
[C---:B------:R-:W-:Y:S01]  /*21b0*/  LOP3.LUT R3, R230.reuse, 0xfffffff8, RZ, 0xc0, !PT ;  /* 0xfffffff8e6037812 */ /* 0x040fe200078ec0ff */
[----:B------:R-:W-:Y:S01]  /*21c0*/  IMAD.SHL.U32 R230, R230, 0x40, RZ ;  /* 0x00000040e6e67824 */ /* 0x000fe200078e00ff */
[----:B------:R-:W-:Y:S01]  /*21d0*/  IADD3.X R2, R14, UR9, RZ, P1, !PT ;  /* 0x000000090e027c10 */ /* 0x000fe20008ffe4ff */
[----:B------:R2:W-:Y:S01]  /*21e0*/  STL [R1+0x30], R14 ;  /* 0x0000300e01007387 */ /* 0x0005e20000100800 */
[----:B------:R-:W-:Y:S01]  /*21f0*/  LEA R24, P0, R0, c[0x0][0x280], 0x2 ;  /* 0x0000a00000187a11 */ /* 0x000fe200078010ff */
[----:B------:R-:W-:Y:S01]  /*2200*/  USHF.L.U32 UR9, UR4, 0x5, URZ ;  /* 0x0000000504097899 */ /* 0x000fe2000800063f */
[----:B------:R-:W-:Y:S01]  /*2210*/  ISETP.GE.AND P1, PT, R26, c[0x0][0x1fc], PT ;  /* 0x00007f001a007a0c */ /* 0x000fe20003f26270 */
[----:B-1----:R-:W-:Y:S01]  /*2220*/  IMAD.IADD R22, R6, 0x1, -R3 ;  /* 0x0000000106167824 */ /* 0x002fe200078e0a03 */
[----:B------:R-:W-:Y:S01]  /*2230*/  LEA.HI.X R25, R0, c[0x0][0x284], R2, 0x2, P0 ;  /* 0x0000a10000197a11 */ /* 0x000fe200000f1402 */
[----:B------:R-:W-:Y:S01]  /*2240*/  IMAD.MOV.U32 R3, RZ, RZ, 0x10 ;  /* 0x00000010ff037424 */ /* 0x000fe200078e00ff */
[----:B------:R-:W-:Y:S01]  /*2250*/  SHF.R.S32.HI R0, RZ, 0x4, R10 ;  /* 0x00000004ff007819 */ /* 0x000fe2000001140a */
[----:B------:R-:W-:Y:S01]  /*2260*/  IMAD.MOV.U32 R6, RZ, RZ, c[0x0][0x2a8] ;  /* 0x0000aa00ff067624 */ /* 0x000fe200078e00ff */
[----:B------:R-:W-:Y:S01]  /*2270*/  ISETP.NE.AND P0, PT, R13, RZ, PT ;  /* 0x000000ff0d00720c */ /* 0x000fe20003f05270 */
[----:B------:R-:W-:Y:S01]  /*2280*/  ULDC UR4, c[0x0][0x2a0] ;  /* 0x0000a80000047ab9 */ /* 0x000fe20000000800 */
[----:B------:R-:W-:Y:S01]  /*2290*/  SEL R242, RZ, 0x8, P1 ;  /* 0x00000008fff27807 */ /* 0x000fe20000800000 */
[----:B------:R-:W-:Y:S01]  /*22a0*/  ULOP3.LUT UR4, URZ, UR4, URZ, 0x33, !UPT ;  /* 0x000000043f047292 */ /* 0x000fe2000f8e333f */
[----:B------:R-:W-:-:S02]  /*22b0*/  LEA.HI R2, R10, R0, RZ, 0x1 ;  /* 0x000000000a027211 */ /* 0x000fc400078f08ff */
[----:B------:R-:W-:Y:S02]  /*22c0*/  R2P PR, R22, 0x6 ;  /* 0x0000000616007804 */ /* 0x000fe40000000000 */
[----:B------:R-:W-:Y:S02]  /*22d0*/  LOP3.LUT R2, R2, 0xfffffffe, RZ, 0xc0, !PT ;  /* 0xfffffffe02027812 */ /* 0x000fe400078ec0ff */
[----:B------:R-:W-:Y:S02]  /*22e0*/  LEA.HI R10, R35, R87, RZ, 0x5 ;  /* 0x00000057230a7211 */ /* 0x000fe400078f28ff */
[----:B------:R-:W-:Y:S01]  /*22f0*/  SEL R5, R3, 0xfffffff0, !P1 ;  /* 0xfffffff003057807 */ /* 0x000fe20004800000 */
[----:B------:R-:W-:Y:S01]  /*2300*/  IMAD.IADD R13, R0, 0x1, -R2 ;  /* 0x00000001000d7824 */ /* 0x000fe200078e0a02 */
[----:B------:R-:W-:Y:S02]  /*2310*/  SEL R4, R246, 0xffffffe0, !P2 ;  /* 0xffffffe0f6047807 */ /* 0x000fe40005000000 */
[----:B------:R-:W-:-:S02]  /*2320*/  R2P PR, R27, 0x6 ;  /* 0x000000061b007804 */ /* 0x000fc40000000000 */
[----:B------:R-:W-:Y:S01]  /*2330*/  ISETP.GE.AND P6, PT, R6, 0x1, PT ;  /* 0x000000010600780c */ /* 0x000fe20003fc6270 */
[----:B------:R-:W-:Y:S01]  /*2340*/  IMAD.WIDE.U32 R6, R86, c[0x0][0x238], R8 ;  /* 0x00008e0056067a25 */ /* 0x000fe200078e0008 */
[--C-:B------:R-:W-:Y:S02]  /*2350*/  SHF.R.S32.HI R0, RZ, 0x5, R10.reuse ;  /* 0x00000005ff007819 */ /* 0x100fe4000001140a */
[----:B------:R-:W-:Y:S01]  /*2360*/  SHF.R.S32.HI R2, RZ, 0x1f, R10 ;  /* 0x0000001fff027819 */ /* 0x000fe2000001140a */
[----:B------:R-:W-:Y:S01]  /*2370*/  IMAD.IADD R7, R7, 0x1, R11 ;  /* 0x0000000107077824 */ /* 0x000fe200078e020b */
[----:B------:R-:W-:Y:S01]  /*2380*/  LOP3.LUT R9, R10, 0xffffffe0, RZ, 0xc0, !PT ;  /* 0xffffffe00a097812 */ /* 0x000fe200078ec0ff */
[----:B------:R-:W-:Y:S01]  /*2390*/  IMAD.SHL.U32 R11, R28, 0x8, RZ ;  /* 0x000000081c0b7824 */ /* 0x000fe200078e00ff */
[----:B------:R-:W-:Y:S01]  /*23a0*/  LEA.HI R10, R2, R0, RZ, 0x2 ;  /* 0x00000000020a7211 */ /* 0x000fe200078f10ff */
[----:B------:R-:W-:Y:S01]  /*23b0*/  IMAD.WIDE.U32 R150, R16, c[0x0][0x240], R6 ;  /* 0x0000900010967a25 */ /* 0x000fe200078e0006 */
[----:B------:R-:W-:-:S02]  /*23c0*/  LEA.HI R23, R35, R87, RZ, 0x2 ;  /* 0x0000005723177211 */ /* 0x000fc400078f10ff */
[----:B--2---:R-:W-:Y:S01]  /*23d0*/  LEA.HI R14, R0, R0, RZ, 0x1 ;  /* 0x00000000000e7211 */ /* 0x004fe200078f08ff */
[----:B------:R-:W-:Y:S01]  /*23e0*/  IMAD.IADD R2, R87, 0x1, -R9 ;  /* 0x0000000157027824 */ /* 0x000fe200078e0a09 */
[--C-:B------:R-:W-:Y:S01]  /*23f0*/  SHF.R.S32.HI R20, RZ, 0x2, R23.reuse ;  /* 0x00000002ff147819 */ /* 0x100fe20000011417 */
[----:B------:R-:W-:Y:S01]  /*2400*/  IMAD.SHL.U32 R6, R248, 0x8, RZ ;  /* 0x00000008f8067824 */ /* 0x000fe200078e00ff */
[----:B------:R-:W-:Y:S01]  /*2410*/  SHF.R.S32.HI R8, RZ, 0x1f, R23 ;  /* 0x0000001fff087819 */ /* 0x000fe20000011417 */
[----:B------:R-:W-:Y:S01]  /*2420*/  IMAD.SHL.U32 R7, R13, 0x20, RZ ;  /* 0x000000200d077824 */ /* 0x000fe200078e00ff */
[----:B------:R-:W-:Y:S01]  /*2430*/  LOP3.LUT R9, R14, 0xfffffffe, RZ, 0xc0, !PT ;  /* 0xfffffffe0e097812 */ /* 0x000fe200078ec0ff */
[----:B------:R1:W-:Y:S01]  /*2440*/  STL.64 [R1+0x28], R150 ;  /* 0x0000289601007387 */ /* 0x0003e20000100a00 */
[----:B------:R-:W-:Y:S02]  /*2450*/  SHF.R.S32.HI R14, RZ, 0x1f, R2 ;  /* 0x0000001fff0e7819 */ /* 0x000fe40000011402 */
[----:B------:R-:W-:Y:S01]  /*2460*/  LOP3.LUT R10, R10, 0xfffffffc, RZ, 0xc0, !PT ;  /* 0xfffffffc0a0a7812 */ /* 0x000fe200078ec0ff */
[----:B------:R-:W-:Y:S01]  /*2470*/  IMAD.IADD R236, R0, 0x1, -R9 ;  /* 0x0000000100ec7824 */ /* 0x000fe200078e0a09 */
[----:B------:R-:W-:-:S02]  /*2480*/  LEA.HI R8, R8, R20, RZ, 0x3 ;  /* 0x0000001408087211 */ /* 0x000fc400078f18ff */
[----:B------:R-:W-:Y:S01]  /*2490*/  LEA.HI R14, R14, R2, RZ, 0x2 ;  /* 0x000000020e0e7211 */ /* 0x000fe200078f10ff */
[----:B------:R-:W-:Y:S01]  /*24a0*/  IMAD.IADD R17, R0, 0x1, -R10 ;  /* 0x0000000100117824 */ /* 0x000fe200078e0a0a */
[----:B------:R-:W-:Y:S02]  /*24b0*/  LOP3.LUT R8, R8, 0xfffffff8, RZ, 0xc0, !PT ;  /* 0xfffffff808087812 */ /* 0x000fe400078ec0ff */
[----:B------:R-:W-:Y:S02]  /*24c0*/  LOP3.LUT R0, R14, 0x7ffffffc, RZ, 0xc0, !PT ;  /* 0x7ffffffc0e007812 */ /* 0x000fe400078ec0ff */
[----:B------:R-:W-:Y:S01]  /*24d0*/  SEL R3, R3, 0xfffffff0, !P1 ;  /* 0xfffffff003037807 */ /* 0x000fe20004800000 */
[----:B------:R-:W-:Y:S01]  /*24e0*/  IMAD.IADD R20, R20, 0x1, -R8 ;  /* 0x0000000114147824 */ /* 0x000fe200078e0a08 */
[C---:B------:R-:W-:Y:S01]  /*24f0*/  ISETP.LT.OR P1, PT, R12.reuse, 0x21, P0 ;  /* 0x000000210c00780c */ /* 0x040fe20000721670 */
[----:B------:R-:W-:Y:S01]  /*2500*/  IMAD R8, R21, c[0x0][0x240], RZ ;  /* 0x0000900015087a24 */ /* 0x000fe200078e02ff */
[----:B------:R-:W-:-:S02]  /*2510*/  ISETP.LT.OR P0, PT, R12, 0x21, P5 ;  /* 0x000000210c00780c */ /* 0x000fc40002f01670 */
[----:B------:R-:W-:Y:S01]  /*2520*/  ISETP.LT.OR P4, PT, R12, 0x21, P4 ;  /* 0x000000210c00780c */ /* 0x000fe20002781670 */
[----:B------:R-:W-:Y:S01]  /*2530*/  IMAD R148, R16, c[0x0][0x244], R8 ;  /* 0x0000910010947a24 */ /* 0x000fe200078e0208 */
[----:B------:R-:W-:Y:S01]  /*2540*/  ISETP.LT.OR P3, PT, R12, 0x21, P3 ;  /* 0x000000210c00780c */ /* 0x000fe20001f61670 */
[----:B------:R-:W-:Y:S01]  /*2550*/  IMAD.IADD R12, R2, 0x1, -R0 ;  /* 0x00000001020c7824 */ /* 0x000fe200078e0a00 */
[----:B------:R-:W-:Y:S01]  /*2560*/  LEA.HI R9, R35, R87, RZ, 0x7 ;  /* 0x0000005723097211 */ /* 0x000fe200078f38ff */
[----:B------:R-:W-:Y:S01]  /*2570*/  IMAD.SHL.U32 R2, R27, 0x40, RZ ;  /* 0x000000401b027824 */ /* 0x000fe200078e00ff */
[----:B------:R-:W-:Y:S01]  /*2580*/  LOP3.LUT R6, R6, 0x8, RZ, 0xc0, !PT ;  /* 0x0000000806067812 */ /* 0x000fe200078ec0ff */
[----:B------:R-:W-:Y:S01]  /*2590*/  IMAD.SHL.U32 R8, R236, 0x10, RZ ;  /* 0x00000010ec087824 */ /* 0x000fe200078e00ff */
[----:B------:R-:W-:Y:S01]  /*25a0*/  SHF.R.S32.HI R0, RZ, 0x7, R9 ;  /* 0x00000007ff007819 */ /* 0x000fe20000011409 */
[----:B------:R1:W-:Y:S01]  /*25b0*/  LDGSTS.E.BYPASS.LTC128B.128 [R240+0x19080], [R18.64], !P1 ;  /* 0x1908000012f07fae */ /* 0x0003e2000c901d50 */
[----:B------:R-:W-:Y:S01]  /*25c0*/  LOP3.LUT R2, R2, 0x1c0, RZ, 0xc0, !PT ;  /* 0x000001c002027812 */ /* 0x000fe200078ec0ff */
[----:B------:R-:W-:Y:S01]  /*25d0*/  CS2R R26, SRZ ;  /* 0x00000000001a7805 */ /* 0x000fe2000001ff00 */
[----:B------:R-:W-:Y:S01]  /*25e0*/  LEA.HI R16, R0, R0, RZ, 0x1 ;  /* 0x0000000000107211 */ /* 0x000fe200078f08ff */
[----:B------:R-:W-:Y:S01]  /*25f0*/  IMAD R10, R13, 0x2, R0 ;  /* 0x000000020d0a7824 */ /* 0x000fe200078e0200 */
[----:B------:R-:W-:Y:S01]  /*2600*/  SHF.R.U32.HI R9, RZ, 0x3, R2 ;  /* 0x00000003ff097819 */ /* 0x000fe20000011602 */
[----:B------:R1:W-:Y:S01]  /*2610*/  LDGSTS.E.BYPASS.LTC128B.128 [R240+0x1b080], [R18.64+0x80], !P0 ;  /* 0x1b08008012f07fae */ /* 0x0003e2000c101d50 */
[----:B------:R-:W-:-:S02]  /*2620*/  LOP3.LUT R8, R2, 0x10, R8, 0xf8, !PT ;  /* 0x0000001002087812 */ /* 0x000fc400078ef808 */
[C---:B------:R-:W-:Y:S01]  /*2630*/  LOP3.LUT R2, R9.reuse, R6, R2, 0x1e, !PT ;  /* 0x0000000609027212 */ /* 0x040fe200078e1e02 */
[----:B------:R1:W-:Y:S01]  /*2640*/  LDGSTS.E.BYPASS.LTC128B.128 [R240+0x1d080], [R18.64+0x100], !P4 ;  /* 0x1d08010012f07fae */ /* 0x0003e2000e101d50 */
[----:B------:R-:W-:Y:S01]  /*2650*/  LOP3.LUT R15, R9, R8, R6, 0x1e, !PT ;  /* 0x00000008090f7212 */ /* 0x000fe200078e1e06 */
[----:B------:R-:W-:Y:S01]  /*2660*/  IMAD.SHL.U32 R8, R20, 0x40, RZ ;  /* 0x0000004014087824 */ /* 0x000fe200078e00ff */
[----:B------:R-:W-:Y:S01]  /*2670*/  LOP3.LUT R7, R7, 0x20, RZ, 0xc0, !PT ;  /* 0x0000002007077812 */ /* 0x000fe200078ec0ff */
[----:B------:R-:W-:Y:S01]  /*2680*/  IMAD.SHL.U32 R9, R30, 0x2, RZ ;  /* 0x000000021e097824 */ /* 0x000fe200078e00ff */
[----:B------:R-:W-:Y:S01]  /*2690*/  LOP3.LUT R6, R16, 0x1ffffffe, RZ, 0xc0, !PT ;  /* 0x1ffffffe10067812 */ /* 0x000fe200078ec0ff */
[----:B------:R-:W-:Y:S01]  /*26a0*/  IMAD.U32 R2, R10, 0x200, R2 ;  /* 0x000002000a027824 */ /* 0x000fe200078e0002 */
[----:B------:R-:W-:Y:S01]  /*26b0*/  LOP3.LUT R16, R7, 0x18, R11, 0xf8, !PT ;  /* 0x0000001807107812 */ /* 0x000fe200078ef80b */
[----:B------:R-:W-:Y:S01]  /*26c0*/  IMAD.SHL.U32 R10, R17, 0x400, RZ ;  /* 0x00000400110a7824 */ /* 0x000fe200078e00ff */
[----:B------:R-:W-:Y:S01]  /*26d0*/  SEL R228, R246, 0xffffffe0, !P2 ;  /* 0xffffffe0f6e47807 */ /* 0x000fe20005000000 */
[----:B------:R-:W-:Y:S01]  /*26e0*/  IMAD.IADD R7, R0, 0x1, -R6 ;  /* 0x0000000100077824 */ /* 0x000fe200078e0a06 */
[----:B------:R-:W-:Y:S01]  /*26f0*/  R2P PR, R20, 0x6 ;  /* 0x0000000614007804 */ /* 0x000fe20000000000 */
[----:B------:R-:W-:Y:S01]  /*2700*/  IMAD.SHL.U32 R6, R0, 0x8, RZ ;  /* 0x0000000800067824 */ /* 0x000fe200078e00ff */
[----:B------:R-:W-:Y:S01]  /*2710*/  LOP3.LUT R0, R8, 0x1c0, RZ, 0xc0, !PT ;  /* 0x000001c008007812 */ /* 0x000fe200078ec0ff */
[----:B------:R-:W-:Y:S01]  /*2720*/  IMAD R250, R7, 0x4, R12 ;  /* 0x0000000407fa7824 */ /* 0x000fe200078e020c */
[----:B------:R-:W-:Y:S01]  /*2730*/  LOP3.LUT R12, R9, 0x2, R33, 0xe2, !PT ;  /* 0x00000002090c7812 */ /* 0x000fe200078ee221 */
[----:B------:R-:W-:Y:S01]  /*2740*/  IMAD.SHL.U32 R9, R31, 0x2, RZ ;  /* 0x000000021f097824 */ /* 0x000fe200078e00ff */
[----:B------:R-:W-:Y:S01]  /*2750*/  LOP3.LUT R7, R0, 0x8, R6, 0xf8, !PT ;  /* 0x0000000800077812 */ /* 0x000fe200078ef806 */
[----:B------:R1:W-:Y:S01]  /*2760*/  LDGSTS.E.BYPASS.LTC128B.128 [R240+0x1f080], [R18.64+0x180], !P3 ;  /* 0x1f08018012f07fae */ /* 0x0003e2000d901d50 */
[----:B------:R-:W-:Y:S01]  /*2770*/  SHF.R.U32.HI R6, RZ, 0x3, R0 ;  /* 0x00000003ff067819 */ /* 0x000fe20000011600 */
[----:B------:R-:W-:Y:S01]  /*2780*/  IMAD.SHL.U32 R250, R250, 0x2, RZ ;  /* 0x00000002fafa7824 */ /* 0x000fe200078e00ff */
[----:B------:R-:W-:Y:S01]  /*2790*/  LOP3.LUT R0, R23, 0x3ffffffc, RZ, 0xc0, !PT ;  /* 0x3ffffffc17007812 */ /* 0x000fe200078ec0ff */
[----:B------:R-:W-:Y:S01]  /*27a0*/  IMAD.SHL.U32 R2, R2, 0x2, RZ ;  /* 0x0000000202027824 */ /* 0x000fe200078e00ff */
[----:B------:R-:W-:Y:S01]  /*27b0*/  SHF.R.S32.HI R8, RZ, 0x2, R14 ;  /* 0x00000002ff087819 */ /* 0x000fe2000001140e */
[----:B------:R-:W-:Y:S01]  /*27c0*/  CS2R R30, SRZ ;  /* 0x00000000001e7805 */ /* 0x000fe2000001ff00 */
[----:B------:R-:W-:Y:S01]  /*27d0*/  LOP3.LUT R11, R7, R6, RZ, 0x3c, !PT ;  /* 0x00000006070b7212 */ /* 0x000fe200078e3cff */
[----:B------:R-:W-:Y:S01]  /*27e0*/  IMAD.IADD R0, R87, 0x1, -R0 ;  /* 0x0000000157007824 */ /* 0x000fe200078e0a00 */
[----:B------:R-:W-:Y:S01]  /*27f0*/  LOP3.LUT R9, R9, 0x2, R34, 0xe2, !PT ;  /* 0x0000000209097812 */ /* 0x000fe200078ee222 */
[----:B------:R-:W-:Y:S01]  /*2800*/  IMAD.SHL.U32 R6, R22, 0x40, RZ ;  /* 0x0000004016067824 */ /* 0x000fe200078e00ff */
[----:B------:R-:W-:Y:S01]  /*2810*/  ISETP.GE.AND P0, PT, R87, 0x10, PT ;  /* 0x000000105700780c */ /* 0x000fe20003f06270 */
[----:B------:R-:W-:Y:S01]  /*2820*/  IMAD R241, R17, 0x10, R8 ;  /* 0x0000001011f17824 */ /* 0x000fe200078e0208 */
[----:B------:R-:W-:Y:S01]  /*2830*/  LOP3.LUT R242, R242, R9, R29, 0xfe, !PT ;  /* 0x00000009f2f27212 */ /* 0x000fe200078efe1d */
[----:B------:R-:W-:Y:S01]  /*2840*/  IMAD R8, R0, 0x2, R10 ;  /* 0x0000000200087824 */ /* 0x000fe200078e020a */
[----:B------:R-:W-:Y:S01]  /*2850*/  LOP3.LUT R6, R6, 0x1c0, RZ, 0xc0, !PT ;  /* 0x000001c006067812 */ /* 0x000fe200078ec0ff */
[----:B------:R-:W-:Y:S01]  /*2860*/  IMAD.SHL.U32 R9, R13, 0x8, RZ ;  /* 0x000000080d097824 */ /* 0x000fe200078e00ff */
[----:B------:R-:W-:Y:S01]  /*2870*/  LOP3.LUT R230, R230, 0xfffffe00, RZ, 0xc0, !PT ;  /* 0xfffffe00e6e67812 */ /* 0x000fe200078ec0ff */
[----:B------:R-:W-:Y:S01]  /*2880*/  IMAD.IADD R8, R11, 0x1, R8 ;  /* 0x000000010b087824 */ /* 0x000fe200078e0208 */
[--C-:B------:R-:W-:Y:S01]  /*2890*/  SHF.R.U32.HI R7, RZ, 0x3, R6.reuse ;  /* 0x00000003ff077819 */ /* 0x100fe20000011606 */
[----:B------:R-:W-:Y:S01]  /*28a0*/  IMAD R0, R13, 0x200, R15 ;  /* 0x000002000d007824 */ /* 0x000fe200078e020f */
[----:B------:R-:W-:Y:S01]  /*28b0*/  LOP3.LUT R9, R6, 0x8, R9, 0xf8, !PT ;  /* 0x0000000806097812 */ /* 0x000fe200078ef809 */
[----:B------:R-:W-:Y:S01]  /*28c0*/  IMAD.SHL.U32 R244, R8, 0x2, RZ ;  /* 0x0000000208f47824 */ /* 0x000fe200078e00ff */
[----:B------:R-:W-:Y:S01]  /*28d0*/  LOP3.LUT R6, R7, R16, R6, 0x1e, !PT ;  /* 0x0000001007067212 */ /* 0x000fe200078e1e06 */
[----:B------:R-:W-:Y:S01]  /*28e0*/  IMAD R236, R236, 0x400, R230 ;  /* 0x00000400ecec7824 */ /* 0x000fe200078e02e6 */
[----:B------:R-:W-:Y:S01]  /*28f0*/  LOP3.LUT R7, R9, R7, RZ, 0x3c, !PT ;  /* 0x0000000709077212 */ /* 0x000fe200078e3cff */
[----:B------:R-:W-:Y:S01]  /*2900*/  IMAD R3, R3, 0x2, R2 ;  /* 0x0000000203037824 */ /* 0x000fe200078e0202 */
[----:B------:R-:W-:Y:S01]  /*2910*/  IADD3 R8, R244, 0x20280, RZ ;  /* 0x00020280f4087810 */ /* 0x000fe20007ffe0ff */
[----:B------:R-:W-:Y:S01]  /*2920*/  IMAD.IADD R232, R0, 0x1, R228 ;  /* 0x0000000100e87824 */ /* 0x000fe200078e02e4 */
[-C--:B------:R-:W-:Y:S01]  /*2930*/  LOP3.LUT R6, R6, R230.reuse, RZ, 0xfc, !PT ;  /* 0x000000e606067212 */ /* 0x080fe200078efcff */
[C---:B------:R-:W-:Y:S01]  /*2940*/  IMAD.IADD R236, R7.reuse, 0x1, R236 ;  /* 0x0000000107ec7824 */ /* 0x040fe200078e02ec */
[----:B------:R-:W-:Y:S01]  /*2950*/  IADD3 R230, R7, R230, R10 ;  /* 0x000000e607e67210 */ /* 0x000fe20007ffe00a */
[----:B------:R-:W-:Y:S01]  /*2960*/  @!P0 IMAD.SHL.U32 R7, R87, 0x10, RZ ;  /* 0x0000001057078824 */ /* 0x000fe200078e00ff */
[----:B------:R-:W-:Y:S01]  /*2970*/  IADD3 R245, R244, 0x202c0, RZ ;  /* 0x000202c0f4f57810 */ /* 0x000fe20007ffe0ff */
[----:B------:R-:W-:Y:S01]  /*2980*/  IMAD.SHL.U32 R235, R0, 0x2, RZ ;  /* 0x0000000200eb7824 */ /* 0x000fe200078e00ff */
[----:B------:R-:W-:Y:S01]  /*2990*/  @P2 IADD3 R245, R8, -0x40, RZ ;  /* 0xffffffc008f52810 */ /* 0x000fe20007ffe0ff */
[----:B------:R-:W-:Y:S01]  /*29a0*/  IMAD.IADD R8, R151, 0x1, R148 ;  /* 0x0000000197087824 */ /* 0x000fe200078e0294 */
[----:B------:R2:W-:Y:S01]  /*29b0*/  @!P0 LDGSTS.E.BYPASS.LTC128B.128 [R7+0x20180], [R24.64] ;  /* 0x2018000018078fae */ /* 0x0005e2000b901d50 */
[----:B------:R-:W-:Y:S01]  /*29c0*/  LEA R236, R236, 0x22280, 0x1 ;  /* 0x00022280ecec7811 */ /* 0x000fe200078e08ff */
[----:B------:R-:W-:Y:S01]  /*29d0*/  IMAD.SHL.U32 R230, R230, 0x2, RZ ;  /* 0x00000002e6e67824 */ /* 0x000fe200078e00ff */
[----:B------:R-:W-:Y:S01]  /*29e0*/  SEL R246, R246, 0xffffffe0, !P1 ;  /* 0xffffffe0f6f67807 */ /* 0x000fe20004800000 */
[----:B------:R1:W-:Y:S01]  /*29f0*/  STL [R1+0x34], R8 ;  /* 0x0000340801007387 */ /* 0x0003e20000100800 */
[----:B------:R-:W-:Y:S01]  /*2a00*/  LOP3.LUT R243, R243, R12, R32, 0xfe, !PT ;  /* 0x0000000cf3f37212 */ /* 0x000fe200078efe20 */
[C---:B------:R-:W-:Y:S01]  /*2a10*/  IMAD R231, R5.reuse, 0x2, R230 ;  /* 0x0000000205e77824 */ /* 0x040fe200078e02e6 */
[----:B------:R-:W-:Y:S01]  /*2a20*/  CS2R R86, SRZ ;  /* 0x0000000000567805 */ /* 0x000fe2000001ff00 */
[----:B------:R-:W0:Y:S01]  /*2a30*/  LDGDEPBAR ;  /* 0x00000000000079af */ /* 0x000e220000000000 */
[----:B------:R-:W-:Y:S01]  /*2a40*/  IMAD R237, R5, 0x2, R236 ;  /* 0x0000000205ed7824 */ /* 0x000fe200078e02ec */
[----:B------:R-:W-:Y:S01]  /*2a50*/  CS2R R34, SRZ ;  /* 0x0000000000227805 */ /* 0x000fe2000001ff00 */
[----:B------:R-:W-:Y:S01]  /*2a60*/  IMAD R229, R228, 0x2, R2 ;  /* 0x00000002e4e57824 */ /* 0x000fe200078e0202 */
[----:B------:R-:W-:Y:S01]  /*2a70*/  CS2R R32, SRZ ;  /* 0x0000000000207805 */ /* 0x000fe2000001ff00 */
[----:B------:R-:W-:Y:S01]  /*2a80*/  IMAD.IADD R247, R244, 0x1, R246 ;  /* 0x00000001f4f77824 */ /* 0x000fe200078e02f6 */
[----:B------:R-:W-:Y:S01]  /*2a90*/  CS2R R28, SRZ ;  /* 0x00000000001c7805 */ /* 0x000fe2000001ff00 */
[----:B------:R-:W-:Y:S01]  /*2aa0*/  CS2R R22, SRZ ;  /* 0x0000000000167805 */ /* 0x000fe2000001ff00 */
[----:B------:R-:W-:Y:S01]  /*2ab0*/  CS2R R20, SRZ ;  /* 0x0000000000147805 */ /* 0x000fe2000001ff00 */
[----:B------:R-:W-:Y:S01]  /*2ac0*/  IADD3 R252, -R250, UR11, RZ ;  /* 0x0000000bfafc7c10 */ /* 0x000fe2000fffe1ff */
[----:B------:R-:W-:-:S02]  /*2ad0*/  IMAD.SHL.U32 R0, R6, 0x2, RZ ;  /* 0x0000000206007824 */ /* 0x000fc400078e00ff */
[----:B------:R-:W-:Y:S02]  /*2ae0*/  IMAD R228, R228, 0x2, R3 ;  /* 0x00000002e4e47824 */ /* 0x000fe400078e0203 */
[----:B------:R-:W-:Y:S02]  /*2af0*/  IMAD.SHL.U32 R232, R232, 0x2, RZ ;  /* 0x00000002e8e87824 */ /* 0x000fe400078e00ff */
[----:B------:R-:W-:Y:S02]  /*2b00*/  IMAD.IADD R246, R246, 0x1, R245 ;  /* 0x00000001f6f67824 */ /* 0x000fe400078e02f5 */
[C---:B------:R-:W-:Y:S01]  /*2b10*/  IMAD R234, R4.reuse, 0x2, R230 ;  /* 0x0000000204ea7824 */ /* 0x040fe200078e02e6 */
[----:B--2---:R-:W-:Y:S01]  /*2b20*/  CS2R R24, SRZ ;  /* 0x0000000000187805 */ /* 0x004fe2000001ff00 */
[----:B------:R-:W-:Y:S02]  /*2b30*/  IMAD.U32 R7, RZ, RZ, UR5 ;  /* 0x00000005ff077e24 */ /* 0x000fe4000f8e00ff */
[----:B------:R-:W-:-:S02]  /*2b40*/  IMAD R239, R4, 0x2, R236 ;  /* 0x0000000204ef7824 */ /* 0x000fc400078e02ec */
[C---:B------:R-:W-:Y:S01]  /*2b50*/  IMAD R233, R4.reuse, 0x2, R231 ;  /* 0x0000000204e97824 */ /* 0x040fe200078e02e7 */
[----:B------:R-:W-:Y:S01]  /*2b60*/  IADD3 R7, R7, -UR13, -R250 ;  /* 0x8000000d07077c10 */ /* 0x000fe2000fffe8fa */
[----:B------:R-:W-:-:S03]  /*2b70*/  IMAD R238, R4, 0x2, R237 ;  /* 0x0000000204ee7824 */ /* 0x000fc600078e02ed */
[C---:B------:R-:W-:Y:S02]  /*2b80*/  IADD3 R249, R7.reuse, c[0x0][0x2a4], RZ ;  /* 0x0000a90007f97a10 */ /* 0x040fe40007ffe0ff */
[----:B-1----:R-:W-:Y:S02]  /*2b90*/  IADD3 R251, R7, UR4, RZ ;  /* 0x0000000407fb7c10 */ /* 0x002fe4000fffe0ff */
.L_x_807:
[----:B------:R-:W-:Y:S04]  /*2ba0*/  DEPBAR.LE SB0, 0x0 ;  /* 0x000080000000791a */ /* 0x000fe80000000000 */
[----:B------:R-:W-:Y:S06]  /*2bb0*/  BAR.SYNC.DEFER_BLOCKING 0x0 ;  /* 0x0000000000007b1d */ /* 0x000fec0000010000 */
        /* <DEDUP_REMOVED lines=10> */
[----:B------:R-:W-:Y:S05]  /*2c60*/  LDSM.16.M88.4 R176, [R228+0x80] ;  /* 0x00008000e4b0783b */ /* 0x000fea0000000200 */
[----:B------:R-:W-:Y:S01]  /*2c70*/  LDS R180, [R241.X4+0x20080] ;  /* 0x02008000f1b47984 */ /* 0x000fe20000004800 */
[C---:B------:R-:W-:Y:S04]  /*2c80*/  HMMA.16816.F32 R8, R16.reuse, R10, RZ ;  /* 0x0000000a1008723c */ /* 0x040fe800000018ff */
[----:B------:R-:W-:Y:S04]  /*2c90*/  LDS R181, [R241.X4+0x200a0] ;  /* 0x0200a000f1b57984 */ /* 0x000fe80000004800 */
[C---:B--2---:R-:W-:Y:S08]  /*2ca0*/  HMMA.16816.F32 R12, R16.reuse, R148, RZ ;  /* 0x00000094100c723c */ /* 0x044ff000000018ff */
[----:B------:R-:W-:Y:S01]  /*2cb0*/  HMMA.16816.F32 R16, R16, R150, RZ ;  /* 0x000000961010723c */ /* 0x000fe200000018ff */
[----:B------:R-:W1:Y:S07]  /*2cc0*/  LDSM.16.M88.4 R148, [R229+0x1080] ;  /* 0x00108000e594783b */ /* 0x000e6e0000000200 */
[C---:B---3--:R-:W-:Y:S08]  /*2cd0*/  HMMA.16816.F32 R4, R152.reuse, R156, R4 ;  /* 0x0000009c9804723c */ /* 0x048ff00000001804 */
[C---:B------:R-:W-:Y:S01]  /*2ce0*/  HMMA.16816.F32 R8, R152.reuse, R158, R8 ;  /* 0x0000009e9808723c */ /* 0x040fe20000001808 */
[----:B------:R-:W-:Y:S07]  /*2cf0*/  LDSM.16.M88.4 R156, [R230+0x12080] ;  /* 0x01208000e69c783b */ /* 0x000fee0000000200 */
[C---:B----4-:R-:W-:Y:S08]  /*2d00*/  HMMA.16816.F32 R12, R152.reuse, R160, R12 ;  /* 0x000000a0980c723c */ /* 0x050ff0000000180c */
[----:B------:R-:W-:Y:S01]  /*2d10*/  HMMA.16816.F32 R16, R152, R162, R16 ;  /* 0x000000a29810723c */ /* 0x000fe20000001810 */
[----:B------:R-:W2:Y:S05]  /*2d20*/  LDSM.16.M88.4 R152, [R228+0x1080] ;  /* 0x00108000e498783b */ /* 0x000eaa0000000200 */
[----:B------:R-:W3:Y:S02]  /*2d30*/  LDSM.16.M88.4 R160, [R2+0x2080] ;  /* 0x0020800002a0783b */ /* 0x000ee40000000200 */
[C---:B-----5:R-:W-:Y:S08]  /*2d40*/  HMMA.16816.F32 R4, R164.reuse, R168, R4 ;  /* 0x000000a8a404723c */ /* 0x060ff00000001804 */
[C---:B------:R-:W-:Y:S01]  /*2d50*/  HMMA.16816.F32 R8, R164.reuse, R170, R8 ;  /* 0x000000aaa408723c */ /* 0x040fe20000001808 */
[----:B------:R-:W-:Y:S07]  /*2d60*/  LDSM.16.M88.4 R168, [R3+0x2080] ;  /* 0x0020800003a8783b */ /* 0x000fee0000000200 */
[C---:B-1----:R-:W-:Y:S08]  /*2d70*/  HMMA.16816.F32 R12, R164.reuse, R148, R12 ;  /* 0x00000094a40c723c */ /* 0x042ff0000000180c */
[----:B------:R-:W-:Y:S01]  /*2d80*/  HMMA.16816.F32 R16, R164, R150, R16 ;  /* 0x00000096a410723c */ /* 0x000fe20000001810 */
[----:B------:R-:W1:Y:S05]  /*2d90*/  LDSM.16.M88.4 R148, [R2+0x3080] ;  /* 0x003080000294783b */ /* 0x000e6a0000000200 */
[----:B------:R-:W4:Y:S02]  /*2da0*/  LDSM.16.M88.4 R164, [R231+0x12080] ;  /* 0x01208000e7a4783b */ /* 0x000f240000000200 */
[C---:B------:R-:W-:Y:S08]  /*2db0*/  HMMA.16816.F32 R4, R172.reuse, R176, R4 ;  /* 0x000000b0ac04723c */ /* 0x040ff00000001804 */
        /* <DEDUP_REMOVED lines=13> */
[C---:B----4-:R-:W-:Y:S08]  /*2e90*/  HMMA.16816.F32 R4, R164.reuse, R168, R4 ;  /* 0x000000a8a404723c */ /* 0x050ff00000001804 */
[C---:B------:R-:W-:Y:S01]  /*2ea0*/  HMMA.16816.F32 R8, R164.reuse, R170, R8 ;  /* 0x000000aaa408723c */ /* 0x040fe20000001808 */
[----:B------:R-:W-:Y:S07]  /*2eb0*/  LDSM.16.M88.4 R168, [R2+0x4080] ;  /* 0x0040800002a8783b */ /* 0x000fee0000000200 */
[C---:B--2---:R-:W-:Y:S08]  /*2ec0*/  HMMA.16816.F32 R12, R164.reuse, R152, R12 ;  /* 0x00000098a40c723c */ /* 0x044ff0000000180c */
[----:B------:R-:W-:Y:S01]  /*2ed0*/  HMMA.16816.F32 R16, R164, R154, R16 ;  /* 0x0000009aa410723c */ /* 0x000fe20000001810 */
[----:B------:R-:W2:Y:S05]  /*2ee0*/  LDSM.16.M88.4 R152, [R228+0x3080] ;  /* 0x00308000e498783b */ /* 0x000eaa0000000200 */
[----:B------:R-:W4:Y:S02]  /*2ef0*/  LDSM.16.M88.4 R164, [R230+0x14080] ;  /* 0x01408000e6a4783b */ /* 0x000f240000000200 */
        /* <DEDUP_REMOVED lines=14> */
[C---:B----4-:R-:W-:Y:S08]  /*2fe0*/  HMMA.16816.F32 R4, R164.reuse, R168, R4 ;  /* 0x000000a8a404723c */ /* 0x050ff00000001804 */
[C---:B------:R-:W-:Y:S01]  /*2ff0*/  HMMA.16816.F32 R8, R164.reuse, R170, R8 ;  /* 0x000000aaa408723c */ /* 0x040fe20000001808 */
[----:B------:R-:W-:Y:S07]  /*3000*/  LDSM.16.M88.4 R168, [R228+0x4080] ;  /* 0x00408000e4a8783b */ /* 0x000fee0000000200 */
[C---:B-1----:R-:W-:Y:S08]  /*3010*/  HMMA.16816.F32 R12, R164.reuse, R148, R12 ;  /* 0x00000094a40c723c */ /* 0x042ff0000000180c */
[----:B------:R-:W-:Y:S01]  /*3020*/  HMMA.16816.F32 R16, R164, R150, R16 ;  /* 0x00000096a410723c */ /* 0x000fe20000001810 */
[----:B------:R-:W1:Y:S05]  /*3030*/  LDSM.16.M88.4 R148, [R229+0x5080] ;  /* 0x00508000e594783b */ /* 0x000e6a0000000200 */
[----:B------:R-:W4:Y:S02]  /*3040*/  LDSM.16.M88.4 R164, [R233+0x14080] ;  /* 0x01408000e9a4783b */ /* 0x000f240000000200 */
        /* <DEDUP_REMOVED lines=29> */
[C---:B------:R-:W-:Y:S08]  /*3220*/  HMMA.16816.F32 R8, R156.reuse, R162, R8 ;  /* 0x000000a29c08723c */ /* 0x040ff00000001808 */
[C---:B--2---:R-:W-:Y:S08]  /*3230*/  HMMA.16816.F32 R12, R156.reuse, R152, R12 ;  /* 0x000000989c0c723c */ /* 0x044ff0000000180c */
[----:B------:R-:W-:Y:S08]  /*3240*/  HMMA.16816.F32 R16, R156, R154, R16 ;  /* 0x0000009a9c10723c */ /* 0x000ff00000001810 */
[C---:B----4-:R-:W-:Y:S08]  /*3250*/  HMMA.16816.F32 R4, R164.reuse, R168, R4 ;  /* 0x000000a8a404723c */ /* 0x050ff00000001804 */
[C---:B------:R-:W-:Y:S08]  /*3260*/  HMMA.16816.F32 R8, R164.reuse, R170, R8 ;  /* 0x000000aaa408723c */ /* 0x040ff00000001808 */
[C---:B-1----:R-:W-:Y:S08]  /*3270*/  HMMA.16816.F32 R12, R164.reuse, R148, R12 ;  /* 0x00000094a40c723c */ /* 0x042ff0000000180c */
[----:B------:R-:W-:Y:S01]  /*3280*/  HMMA.16816.F32 R16, R164, R150, R16 ;  /* 0x00000096a410723c */ /* 0x000fe20000001810 */
[----:B------:R-:W1:Y:S07]  /*3290*/  LDSM.16.M88.4 R148, [R228+0x7080] ;  /* 0x00708000e494783b */ /* 0x000e6e0000000200 */
[C---:B-----5:R-:W-:Y:S08]  /*32a0*/  HMMA.16816.F32 R4, R172.reuse, R176, R4 ;  /* 0x000000b0ac04723c */ /* 0x060ff00000001804 */
        /* <DEDUP_REMOVED lines=9> */
[----:B------:R1:W4:Y:S01]  /*3340*/  MUFU.TANH R190, R4 ;  /* 0x0000000400be7308 */ /* 0x0003220000002400 */
        /* <DEDUP_REMOVED lines=12> */
[-C--:B------:R-:W-:Y:S01]  /*3410*/  IADD3 R177, R249, R5.reuse, RZ ;  /* 0x00000005f9b17210 */ /* 0x080fe20007ffe0ff */
[----:B------:R-:W-:Y:S01]  /*3420*/  FMUL.FTZ R16, R16, c[0x0][0x2b4] ;  /* 0x0000ad0010107a20 */ /* 0x000fe20000410000 */
[----:B------:R-:W-:Y:S01]  /*3430*/  IADD3 R176, R251, R5, RZ ;  /* 0x00000005fbb07210 */ /* 0x000fe20007ffe0ff */
[----:B------:R-:W-:Y:S01]  /*3440*/  FMUL.FTZ R17, R17, c[0x0][0x2b4] ;  /* 0x0000ad0011117a20 */ /* 0x000fe20000410000 */
[----:B------:R2:W1:Y:S01]  /*3450*/  MUFU.TANH R191, R8 ;  /* 0x0000000800bf7308 */ /* 0x0004620000002400 */
        /* <DEDUP_REMOVED lines=15> */
[----:B-1-34-:R-:W-:Y:S01]  /*3550*/  IADD3 R4, R5, UR7, RZ ;  /* 0x0000000705047c10 */ /* 0x01afe2000fffe0ff */
        /* <DEDUP_REMOVED lines=12> */
.L_x_799:
[----:B------:R-:W-:Y:S04]  /*3620*/  MOV R6, c[0x0][0x2a8] ;  /* 0x0000aa0000067a02 */ /* 0x000fe80000000f00 */
[----:B------:R-:W-:Y:S11]  /*3630*/  ISETP.NE.AND P0, PT, R6, 0x1, PT ;  /* 0x000000010600780c */ /* 0x000ff60003f05270 */
[----:B------:R-:W-:Y:S02]  /*3640*/  @!UPT UIADD3 URZ, URZ, URZ, URZ ;  /* 0x0000003f3f3ff290 */ /* 0x000fe4000fffe03f */
[----:B------:R-:W-:Y:S05]  /*3650*/  @P0 IMAD.HI.U32 R6, R4, c[0x0][0x2ac], RZ ;  /* 0x0000ab0004060a27 */ /* 0x000fea00078e00ff */
[----:B------:R-:W-:Y:S02]  /*3660*/  @P0 SHF.R.U32.HI R4, RZ, c[0x0][0x2b0], R6 ;  /* 0x0000ac00ff040a19 */ /* 0x000fe40000011606 */
.L_x_800:
[----:B------:R-:W-:Y:S05]  /*3670*/  BSYNC B0 ;  /* 0x0000000000007941 */ /* 0x000fea0003800000 */
.L_x_798:
[----:B------:R-:W-:Y:S04]  /*3680*/  IMAD.MOV.U32 R6, RZ, RZ, c[0x0][0x2a8] ;  /* 0x0000aa00ff067624 */ /* 0x000fe800078e00ff */
[----:B------:R-:W-:Y:S04]  /*3690*/  IMAD R4, R4, R6, -UR14 ;  /* 0x8000000e04047e24 */ /* 0x000fe8000f8e0206 */
[----:B------:R-:W-:Y:S05]  /*36a0*/  IMAD.IADD R4, R4, 0x1, -R250 ;  /* 0x0000000104047824 */ /* 0x000fea00078e0afa */
[----:B------:R-:W-:Y:S02]  /*36b0*/  IADD3 R6, R4, c[0x0][0x2a8], RZ ;  /* 0x0000aa0004067a10 */ /* 0x000fe40007ffe0ff */
[----:B------:R-:W-:Y:S02]  /*36c0*/  IMNMX R176, R176, R4, !PT ;  /* 0x00000004b0b07217 */ /* 0x000fe40007800200 */
[----:B------:R-:W-:Y:S02]  /*36d0*/  IMNMX R177, R177, R6, PT ;  /* 0x00000006b1b17217 */ /* 0x000fe40003800200 */
.L_x_797:
[----:B-1-34-:R-:W-:Y:S05]  /*36e0*/  IADD3 R4, R5, 0x8, RZ ;  /* 0x0000000805047810 */ /* 0x01afea0007ffe0ff */
        /* <DEDUP_REMOVED lines=17> */
.L_x_803:
[----:B------:R-:W-:Y:S04]  /*3800*/  MOV R5, c[0x0][0x2a8] ;  /* 0x0000aa0000057a02 */ /* 0x000fe80000000f00 */
[----:B------:R-:W-:Y:S11]  /*3810*/  ISETP.NE.AND P0, PT, R5, 0x1, PT ;  /* 0x000000010500780c */ /* 0x000ff60003f05270 */
[----:B------:R-:W-:Y:S02]  /*3820*/  @!UPT UIADD3 URZ, URZ, URZ, URZ ;  /* 0x0000003f3f3ff290 */ /* 0x000fe4000fffe03f */
[----:B------:R-:W-:Y:S05]  /*3830*/  @P0 IMAD.HI.U32 R5, R4, c[0x0][0x2ac], RZ ;  /* 0x0000ab0004050a27 */ /* 0x000fea00078e00ff */
[----:B------:R-:W-:Y:S02]  /*3840*/  @P0 SHF.R.U32.HI R4, RZ, c[0x0][0x2b0], R5 ;  /* 0x0000ac00ff040a19 */ /* 0x000fe40000011605 */
.L_x_804:
[----:B------:R-:W-:Y:S05]  /*3850*/  BSYNC B0 ;  /* 0x0000000000007941 */ /* 0x000fea0003800000 */
.L_x_802:
[----:B------:R-:W-:Y:S04]  /*3860*/  IMAD.MOV.U32 R5, RZ, RZ, c[0x0][0x2a8] ;  /* 0x0000aa00ff057624 */ /* 0x000fe800078e00ff */
[----:B------:R-:W-:Y:S04]  /*3870*/  IMAD R4, R4, R5, -UR14 ;  /* 0x8000000e04047e24 */ /* 0x000fe8000f8e0205 */
[----:B------:R-:W-:Y:S05]  /*3880*/  IMAD.IADD R4, R4, 0x1, -R250 ;  /* 0x0000000104047824 */ /* 0x000fea00078e0afa */
[----:B------:R-:W-:Y:S02]  /*3890*/  IADD3 R5, R4, c[0x0][0x2a8], RZ ;  /* 0x0000aa0004057a10 */ /* 0x000fe40007ffe0ff */
[----:B------:R-:W-:Y:S02]  /*38a0*/  IMNMX R178, R178, R4, !PT ;  /* 0x00000004b2b27217 */ /* 0x000fe40007800200 */
[----:B------:R-:W-:Y:S02]  /*38b0*/  IMNMX R179, R179, R5, PT ;  /* 0x00000005b3b37217 */ /* 0x000fe40003800200 */
.L_x_801:
[----:B------:R-:W-:Y:S04]  /*38c0*/  DEPBAR.LE SB0, 0x0 ;  /* 0x000080000000791a */ /* 0x000fe80000000000 */
[----:B------:R-:W-:Y:S01]  /*38d0*/  BAR.SYNC.DEFER_BLOCKING 0x0 ;  /* 0x0000000000007b1d */ /* 0x000fe20000010000 */
[----:B------:R-:W-:Y:S01]  /*38e0*/  PLOP3.LUT P2, PT, PT, PT, UP1, 0x80, 0x0 ;  /* 0x000000000000781c */ /* 0x000fe20003f4f018 */
[----:B------:R-:W-:Y:S03]  /*38f0*/  UIADD3 UR11, UR6, 0x1, URZ ;  /* 0x00000001060b7890 */ /* 0x000fe6000fffe03f */
[----:B------:R-:W-:Y:S01]  /*3900*/  ISETP.GT.AND P0, PT, R176, RZ, P2 ;  /* 0x000000ffb000720c */ /* 0x000fe20001704270 */
[----:B------:R-:W-:Y:S01]  /*3910*/  UISETP.GE.AND UP0, UPT, UR11, UR12, UPT ;  /* 0x0000000c0b00728c */ /* 0x000fe2000bf06270 */
[C---:B------:R-:W-:Y:S02]  /*3920*/  ISETP.GT.AND P3, PT, R178.reuse, 0x21, P2 ;  /* 0x00000021b200780c */ /* 0x040fe40001764270 */
[C---:B------:R-:W-:Y:S02]  /*3930*/  ISETP.LT.OR P0, PT, R177.reuse, 0x1, P0 ;  /* 0x00000001b100780c */ /* 0x040fe40000701670 */
[----:B------:R-:W-:Y:S01]  /*3940*/  ISETP.GT.AND P4, PT, R178, 0x30, P2 ;  /* 0x00000030b200780c */ /* 0x000fe20001784270 */
[----:B--2---:R-:W-:Y:S06]  /*3950*/  LDSM.16.M88.4 R16, [R230+0x18080] ;  /* 0x01808000e610783b */ /* 0x004fec0000000200 */
[----:B------:R-:W1:Y:S06]  /*3960*/  LDSM.16.M88.4 R8, [R2+0x8080] ;  /* 0x008080000208783b */ /* 0x000e6c0000000200 */
[----:B------:R-:W2:Y:S06]  /*3970*/  LDSM.16.M88.4 R148, [R2+0x9080] ;  /* 0x009080000294783b */ /* 0x000eac0000000200 */
[----:B------:R-:W-:Y:S06]  /*3980*/  LDSM.16.M88.4 R152, [R231+0x18080] ;  /* 0x01808000e798783b */ /* 0x000fec0000000200 */
[----:B------:R-:W3:Y:S06]  /*3990*/  LDSM.16.M88.4 R156, [R3+0x8080] ;  /* 0x00808000039c783b */ /* 0x000eec0000000200 */
[----:B------:R-:W4:Y:S06]  /*39a0*/  LDSM.16.M88.4 R160, [R3+0x9080] ;  /* 0x0090800003a0783b */ /* 0x000f2c0000000200 */
[----:B------:R-:W-:Y:S06]  /*39b0*/  LDSM.16.M88.4 R164, [R234+0x18080] ;  /* 0x01808000eaa4783b */ /* 0x000fec0000000200 */
[----:B------:R-:W5:Y:S01]  /*39c0*/  LDSM.16.M88.4 R168, [R229+0x8080] ;  /* 0x00808000e5a8783b */ /* 0x000f620000000200 */
[C---:B-1----:R-:W-:Y:S05]  /*39d0*/  HMMA.16816.F32 R4, R16.reuse, R8, RZ ;  /* 0x000000081004723c */ /* 0x042fea00000018ff */
[----:B------:R-:W-:Y:S03]  /*39e0*/  LDSM.16.M88.4 R172, [R228+0x8080] ;  /* 0x00808000e4ac783b */ /* 0x000fe60000000200 */
        /* <DEDUP_REMOVED lines=9> */
[----:B------:R-:W3:Y:S06]  /*3a80*/  LDSM.16.M88.4 R152, [R228+0x9080] ;  /* 0x00908000e498783b */ /* 0x000eec0000000200 */
[----:B------:R-:W-:Y:S01]  /*3a90*/  LDSM.16.M88.4 R160, [R230+0x1a080] ;  /* 0x01a08000e6a0783b */ /* 0x000fe20000000200 */
[C---:B-----5:R-:W-:Y:S08]  /*3aa0*/  HMMA.16816.F32 R4, R164.reuse, R168, R4 ;  /* 0x000000a8a404723c */ /* 0x060ff00000001804 */
[C---:B------:R-:W-:Y:S01]  /*3ab0*/  HMMA.16816.F32 R8, R164.reuse, R170, R8 ;  /* 0x000000aaa408723c */ /* 0x040fe20000001808 */
[----:B------:R-:W4:Y:S07]  /*3ac0*/  LDSM.16.M88.4 R168, [R2+0xa080] ;  /* 0x00a0800002a8783b */ /* 0x000f2e0000000200 */
[C---:B-1----:R-:W-:Y:S08]  /*3ad0*/  HMMA.16816.F32 R12, R164.reuse, R148, R12 ;  /* 0x00000094a40c723c */ /* 0x042ff0000000180c */
[----:B------:R-:W-:Y:S01]  /*3ae0*/  HMMA.16816.F32 R16, R164, R150, R16 ;  /* 0x00000096a410723c */ /* 0x000fe20000001810 */
[----:B------:R-:W1:Y:S06]  /*3af0*/  LDSM.16.M88.4 R148, [R2+0xb080] ;  /* 0x00b080000294783b */ /* 0x000e6c0000000200 */
[----:B------:R-:W-:Y:S01]  /*3b00*/  LDSM.16.M88.4 R164, [R231+0x1a080] ;  /* 0x01a08000e7a4783b */ /* 0x000fe20000000200 */
[C---:B--2---:R-:W-:Y:S08]  /*3b10*/  HMMA.16816.F32 R4, R156.reuse, R172, R4 ;  /* 0x000000ac9c04723c */ /* 0x044ff00000001804 */
[C---:B------:R-:W-:Y:S01]  /*3b20*/  HMMA.16816.F32 R8, R156.reuse, R174, R8 ;  /* 0x000000ae9c08723c */ /* 0x040fe20000001808 */
[----:B------:R-:W2:Y:S07]  /*3b30*/  LDSM.16.M88.4 R172, [R3+0xa080] ;  /* 0x00a0800003ac783b */ /* 0x000eae0000000200 */
[C---:B---3--:R-:W-:Y:S08]  /*3b40*/  HMMA.16816.F32 R12, R156.reuse, R152, R12 ;  /* 0x000000989c0c723c */ /* 0x048ff0000000180c */
[----:B------:R-:W-:Y:S01]  /*3b50*/  HMMA.16816.F32 R16, R156, R154, R16 ;  /* 0x0000009a9c10723c */ /* 0x000fe20000001810 */
[----:B------:R-:W3:Y:S06]  /*3b60*/  LDSM.16.M88.4 R152, [R3+0xb080] ;  /* 0x00b080000398783b */ /* 0x000eec0000000200 */
[----:B------:R-:W-:Y:S01]  /*3b70*/  LDSM.16.M88.4 R156, [R234+0x1a080] ;  /* 0x01a08000ea9c783b */ /* 0x000fe20000000200 */
[C---:B----4-:R-:W-:Y:S08]  /*3b80*/  HMMA.16816.F32 R4, R160.reuse, R168, R4 ;  /* 0x000000a8a004723c */ /* 0x050ff00000001804 */
        /* <DEDUP_REMOVED lines=43> */
[----:B------:R-:W-:Y:S07]  /*3e40*/  LDSM.16.M88.4 R168, [R231+0x1e080] ;  /* 0x01e08000e7a8783b */ /* 0x000fee0000000200 */
[C---:B-1----:R-:W-:Y:S08]  /*3e50*/  HMMA.16816.F32 R12, R160.reuse, R148, R12 ;  /* 0x00000094a00c723c */ /* 0x042ff0000000180c */
[----:B------:R-:W-:Y:S01]  /*3e60*/  HMMA.16816.F32 R16, R160, R150, R16 ;  /* 0x00000096a010723c */ /* 0x000fe20000001810 */
[----:B------:R-:W1:Y:S06]  /*3e70*/  LDSM.16.M88.4 R148, [R230+0x1e080] ;  /* 0x01e08000e694783b */ /* 0x000e6c0000000200 */
[----:B------:R-:W4:Y:S01]  /*3e80*/  LDSM.16.M88.4 R160, [R2+0xf080] ;  /* 0x00f0800002a0783b */ /* 0x000f220000000200 */
[C---:B--2---:R-:W-:Y:S08]  /*3e90*/  HMMA.16816.F32 R4, R164.reuse, R172, R4 ;  /* 0x000000aca404723c */ /* 0x044ff00000001804 */
[C---:B------:R-:W-:Y:S01]  /*3ea0*/  HMMA.16816.F32 R8, R164.reuse, R174, R8 ;  /* 0x000000aea408723c */ /* 0x040fe20000001808 */
[----:B------:R-:W2:Y:S07]  /*3eb0*/  LDSM.16.M88.4 R172, [R3+0xe080] ;  /* 0x00e0800003ac783b */ /* 0x000eae0000000200 */
[C---:B---3--:R-:W-:Y:S08]  /*3ec0*/  HMMA.16816.F32 R12, R164.reuse, R152, R12 ;  /* 0x00000098a40c723c */ /* 0x048ff0000000180c */
[----:B------:R-:W-:Y:S01]  /*3ed0*/  HMMA.16816.F32 R16, R164, R154, R16 ;  /* 0x0000009aa410723c */ /* 0x000fe20000001810 */
[----:B------:R-:W3:Y:S06]  /*3ee0*/  LDSM.16.M88.4 R152, [R3+0xf080] ;  /* 0x00f080000398783b */ /* 0x000eec0000000200 */
[----:B------:R-:W-:Y:S01]  /*3ef0*/  LDSM.16.M88.4 R164, [R228+0xe080] ;  /* 0x00e08000e4a4783b */ /* 0x000fe20000000200 */
[C---:B-1----:R-:W-:Y:S07]  /*3f00*/  HMMA.16816.F32 R4, R148.reuse, R156, R4 ;  /* 0x0000009c9404723c */ /* 0x042fee0000001804 */
[----:B------:R-:W-:Y:S01]  /*3f10*/  FSEL R156, R190, -INF , !P0 ;  /* 0xff800000be9c7808 */ /* 0x000fe20004000000 */
[C---:B------:R-:W-:Y:S03]  /*3f20*/  HMMA.16816.F32 R8, R148.reuse, R158, R8 ;  /* 0x0000009e9408723c */ /* 0x040fe60000001808 */
[C---:B------:R-:W-:Y:S04]  /*3f30*/  ISETP.GT.AND P0, PT, R176.reuse, 0x1, P2 ;  /* 0x00000001b000780c */ /* 0x040fe80001704270 */
[----:B------:R-:W-:Y:S01]  /*3f40*/  ISETP.LT.OR P0, PT, R177, 0x2, P0 ;  /* 0x00000002b100780c */ /* 0x000fe20000701670 */
[C---:B----4-:R-:W-:Y:S07]  /*3f50*/  HMMA.16816.F32 R12, R148.reuse, R160, R12 ;  /* 0x000000a0940c723c */ /* 0x050fee000000180c */
[----:B------:R-:W-:Y:S01]  /*3f60*/  FSEL R160, R189, -INF , !P0 ;  /* 0xff800000bda07808 */ /* 0x000fe20004000000 */
[----:B------:R-:W-:Y:S03]  /*3f70*/  HMMA.16816.F32 R16, R148, R162, R16 ;  /* 0x000000a29410723c */ /* 0x000fe60000001810 */
[----:B------:R-:W-:Y:S01]  /*3f80*/  ISETP.GT.AND P0, PT, R176, 0x10, P2 ;  /* 0x00000010b000780c */ /* 0x000fe20001704270 */
[--C-:B------:R-:W-:Y:S03]  /*3f90*/  FFMA.FTZ R160, R160, c[0x0][0x29c], -R180.reuse ;  /* 0x0000a700a0a07a23 */ /* 0x100fe600000108b4 */
[----:B------:R-:W-:Y:S01]  /*3fa0*/  ISETP.LT.OR P0, PT, R177, 0x11, P0 ;  /* 0x00000011b100780c */ /* 0x000fe20000701670 */
[C---:B--2---:R-:W-:Y:S01]  /*3fb0*/  HMMA.16816.F32 R4, R168.reuse, R172, R4 ;  /* 0x000000aca804723c */ /* 0x044fe20000001804 */
[----:B------:R1:W2:Y:S04]  /*3fc0*/  MUFU.EX2 R182, R160 ;  /* 0x000000a000b67308 */ /* 0x0002a80000000800 */
[--C-:B------:R-:W-:Y:S02]  /*3fd0*/  FFMA.FTZ R148, R156, c[0x0][0x29c], -R180.reuse ;  /* 0x0000a7009c947a23 */ /* 0x100fe400000108b4 */
[----:B------:R-:W-:Y:S01]  /*3fe0*/  LDSM.16.M88.4 R156, [R229+0xe080] ;  /* 0x00e08000e59c783b */ /* 0x000fe20000000200 */
[C---:B------:R-:W-:Y:S03]  /*3ff0*/  HMMA.16816.F32 R8, R168.reuse, R174, R8 ;  /* 0x000000aea808723c */ /* 0x040fe60000001808 */
[----:B------:R4:W-:Y:S05]  /*4000*/  MUFU.EX2 R183, R148 ;  /* 0x0000009400b77308 */ /* 0x0009ea0000000800 */
[C---:B---3--:R-:W-:Y:S08]  /*4010*/  HMMA.16816.F32 R12, R168.reuse, R152, R12 ;  /* 0x00000098a80c723c */ /* 0x048ff0000000180c */
[----:B------:R-:W-:Y:S04]  /*4020*/  HMMA.16816.F32 R16, R168, R154, R16 ;  /* 0x0000009aa810723c */ /* 0x000fe80000001810 */
[----:B-1----:R-:W-:Y:S02]  /*4030*/  FSEL R160, R191, -INF , !P0 ;  /* 0xff800000bfa07808 */ /* 0x002fe40004000000 */
[----:B------:R-:W-:Y:S03]  /*4040*/  ISETP.GT.AND P0, PT, R176, 0x11, P2 ;  /* 0x00000011b000780c */ /* 0x000fe60001704270 */
[--C-:B------:R-:W-:Y:S01]  /*4050*/  FFMA.FTZ R160, R160, c[0x0][0x29c], -R180.reuse ;  /* 0x0000a700a0a07a23 */ /* 0x100fe200000108b4 */
[C---:B------:R-:W-:Y:S01]  /*4060*/  ISETP.LT.OR P0, PT, R177.reuse, 0x12, P0 ;  /* 0x00000012b100780c */ /* 0x040fe20000701670 */
[----:B----4-:R-:W1:Y:S02]  /*4070*/  LDSM.16.M88.4 R148, [R234+0x1e080] ;  /* 0x01e08000ea94783b */ /* 0x010e640000000200 */
[----:B------:R3:W4:Y:S02]  /*4080*/  MUFU.EX2 R173, R160 ;  /* 0x000000a000ad7308 */ /* 0x0007240000000800 */
[----:B---3--:R-:W-:Y:S02]  /*4090*/  FSEL R160, R188, -INF , !P0 ;  /* 0xff800000bca07808 */ /* 0x008fe40004000000 */
[----:B------:R-:W-:Y:S03]  /*40a0*/  ISETP.GT.AND P0, PT, R176, 0x20, P2 ;  /* 0x00000020b000780c */ /* 0x000fe60001704270 */
[--C-:B------:R-:W-:Y:S01]  /*40b0*/  FFMA.FTZ R152, R160, c[0x0][0x29c], -R180.reuse ;  /* 0x0000a700a0987a23 */ /* 0x100fe200000108b4 */
[----:B------:R-:W-:Y:S01]  /*40c0*/  ISETP.LT.OR P0, PT, R177, 0x21, P0 ;  /* 0x00000021b100780c */ /* 0x000fe20000701670 */
[----:B------:R-:W3:Y:S02]  /*40d0*/  LDSM.16.M88.4 R160, [R229+0xf080] ;  /* 0x00f08000e5a0783b */ /* 0x000ee40000000200 */
[----:B------:R5:W-:Y:S01]  /*40e0*/  MUFU.EX2 R172, R152 ;  /* 0x0000009800ac7308 */ /* 0x000be20000000800 */
[C---:B-1----:R-:W-:Y:S08]  /*40f0*/  HMMA.16816.F32 R4, R148.reuse, R156, R4 ;  /* 0x0000009c9404723c */ /* 0x042ff00000001804 */
[C---:B------:R-:W-:Y:S04]  /*4100*/  HMMA.16816.F32 R8, R148.reuse, R158, R8 ;  /* 0x0000009e9408723c */ /* 0x040fe80000001808 */
[----:B-----5:R-:W-:Y:S02]  /*4110*/  FSEL R152, R187, -INF , !P0 ;  /* 0xff800000bb987808 */ /* 0x020fe40004000000 */
[----:B------:R-:W-:Y:S03]  /*4120*/  ISETP.GT.AND P0, PT, R176, 0x21, P2 ;  /* 0x00000021b000780c */ /* 0x000fe60001704270 */
[--C-:B------:R-:W-:Y:S01]  /*4130*/  FFMA.FTZ R152, R152, c[0x0][0x29c], -R180.reuse ;  /* 0x0000a70098987a23 */ /* 0x100fe200000108b4 */
[C---:B------:R-:W-:Y:S03]  /*4140*/  ISETP.LT.OR P0, PT, R177.reuse, 0x22, P0 ;  /* 0x00000022b100780c */ /* 0x040fe60000701670 */
[----:B------:R1:W-:Y:S01]  /*4150*/  MUFU.EX2 R170, R152 ;  /* 0x0000009800aa7308 */ /* 0x0003e20000000800 */
[C---:B---3--:R-:W-:Y:S08]  /*4160*/  HMMA.16816.F32 R12, R148.reuse, R160, R12 ;  /* 0x000000a0940c723c */ /* 0x048ff0000000180c */
[----:B------:R-:W-:Y:S01]  /*4170*/  HMMA.16816.F32 R16, R148, R162, R16 ;  /* 0x000000a29410723c */ /* 0x000fe20000001810 */
[----:B------:R-:W-:Y:S03]  /*4180*/  LDS R148, [R241.X4+0x20180] ;  /* 0x02018000f1947984 */ /* 0x000fe60000004800 */
[----:B-1----:R-:W-:Y:S02]  /*4190*/  FSEL R152, R186, -INF , !P0 ;  /* 0xff800000ba987808 */ /* 0x002fe40004000000 */
[----:B------:R-:W-:Y:S03]  /*41a0*/  ISETP.GT.AND P0, PT, R176, 0x30, P2 ;  /* 0x00000030b000780c */ /* 0x000fe60001704270 */
[--C-:B------:R-:W-:Y:S01]  /*41b0*/  FFMA.FTZ R156, R152, c[0x0][0x29c], -R180.reuse ;  /* 0x0000a700989c7a23 */ /* 0x100fe200000108b4 */
[----:B------:R-:W-:Y:S01]  /*41c0*/  ISETP.LT.OR P0, PT, R177, 0x31, P0 ;  /* 0x00000031b100780c */ /* 0x000fe20000701670 */
[----:B------:R-:W1:Y:S02]  /*41d0*/  LDSM.16.M88.4 R152, [R233+0x1e080] ;  /* 0x01e08000e998783b */ /* 0x000e640000000200 */
[----:B------:R3:W-:Y:S02]  /*41e0*/  MUFU.EX2 R169, R156 ;  /* 0x0000009c00a97308 */ /* 0x0007e40000000800 */
[----:B---3--:R-:W-:Y:S02]  /*41f0*/  FSEL R156, R185, -INF , !P0 ;  /* 0xff800000b99c7808 */ /* 0x008fe40004000000 */
[----:B------:R-:W-:Y:S03]  /*4200*/  ISETP.GT.AND P0, PT, R176, 0x31, P2 ;  /* 0x00000031b000780c */ /* 0x000fe60001704270 */
[----:B------:R-:W-:Y:S01]  /*4210*/  FFMA.FTZ R156, R156, c[0x0][0x29c], -R180 ;  /* 0x0000a7009c9c7a23 */ /* 0x000fe200000108b4 */
[----:B------:R-:W-:Y:S03]  /*4220*/  ISETP.LT.OR P0, PT, R177, 0x32, P0 ;  /* 0x00000032b100780c */ /* 0x000fe60000701670 */
[----:B------:R3:W-:Y:S01]  /*4230*/  MUFU.EX2 R168, R156 ;  /* 0x0000009c00a87308 */ /* 0x0007e20000000800 */
[C---:B-1----:R-:W-:Y:S08]  /*4240*/  HMMA.16816.F32 R4, R152.reuse, R164, R4 ;  /* 0x000000a49804723c */ /* 0x042ff00000001804 */
[C---:B------:R-:W-:Y:S04]  /*4250*/  HMMA.16816.F32 R8, R152.reuse, R166, R8 ;  /* 0x000000a69808723c */ /* 0x040fe80000001808 */
[----:B---3--:R-:W-:Y:S02]  /*4260*/  FSEL R156, R184, -INF , !P0 ;  /* 0xff800000b89c7808 */ /* 0x008fe40004000000 */
        /* <DEDUP_REMOVED lines=8> */
[----:B------:R-:W3:Y:S01]  /*42f0*/  MUFU.EX2 R180, R180 ;  /* 0x000000b400b47308 */ /* 0x000ee20000000800 */
        /* <DEDUP_REMOVED lines=12> */
[----:B-----5:R-:W-:Y:S02]  /*43c0*/  FSEL R149, R197, -INF , !P0 ;  /* 0xff800000c5957808 */ /* 0x020fe40004000000 */
[----:B------:R-:W-:Y:S01]  /*43d0*/  ISETP.GT.AND P0, PT, R178, 0x11, P2 ;  /* 0x00000011b200780c */ /* 0x000fe20001704270 */
[----:B--2---:R-:W-:Y:S02]  /*43e0*/  FMUL.FTZ R154, R182, R5 ;  /* 0x00000005b69a7220 */ /* 0x004fe40000410000 */
[--C-:B------:R-:W-:Y:S01]  /*43f0*/  FFMA.FTZ R149, R149, c[0x0][0x29c], -R181.reuse ;  /* 0x0000a70095957a23 */ /* 0x100fe200000108b5 */
[----:B------:R-:W-:Y:S02]  /*4400*/  ISETP.LT.OR P0, PT, R179, 0x12, P0 ;  /* 0x00000012b300780c */ /* 0x000fe40000701670 */
[----:B------:R-:W-:Y:S01]  /*4410*/  FFMA.FTZ R5, -R189, R189, 1 ;  /* 0x3f800000bd057423 */ /* 0x000fe200000101bd */
[----:B------:R1:W-:Y:S01]  /*4420*/  MUFU.EX2 R161, R149 ;  /* 0x0000009500a17308 */ /* 0x0003e20000000800 */
[----:B----4-:R-:W-:Y:S02]  /*4430*/  FMUL.FTZ R153, R173, R8 ;  /* 0x00000008ad997220 */ /* 0x010fe40000410000 */
[----:B------:R-:W-:Y:S02]  /*4440*/  FMUL.FTZ R154, R154, R5 ;  /* 0x000000059a9a7220 */ /* 0x000fe40000410000 */
[----:B------:R-:W-:Y:S02]  /*4450*/  FFMA.FTZ R8, -R191, R191, 1 ;  /* 0x3f800000bf087423 */ /* 0x000fe400000101bf */
[----:B------:R-:W-:Y:S02]  /*4460*/  FFMA.FTZ R5, -R188, R188, 1 ;  /* 0x3f800000bc057423 */ /* 0x000fe400000101bc */
[----:B------:R-:W-:Y:S02]  /*4470*/  FMUL.FTZ R155, R183, R4 ;  /* 0x00000004b79b7220 */ /* 0x000fe40000410000 */
[--C-:B------:R-:W-:Y:S02]  /*4480*/  FADD.FTZ R16, R16, -R148.reuse ;  /* 0x8000009410107221 */ /* 0x100fe40000010000 */
[--C-:B------:R-:W-:Y:S02]  /*4490*/  FADD.FTZ R17, R17, -R148.reuse ;  /* 0x8000009411117221 */ /* 0x100fe40000010000 */
[----:B------:R-:W-:Y:S02]  /*44a0*/  FFMA.FTZ R4, -R190, R190, 1 ;  /* 0x3f800000be047423 */ /* 0x000fe400000101be */
[----:B------:R-:W-:Y:S02]  /*44b0*/  FMUL.FTZ R153, R153, R8 ;  /* 0x0000000899997220 */ /* 0x000fe40000410000 */
[----:B---3--:R-:W-:Y:S02]  /*44c0*/  FMUL.FTZ R17, R180, R17 ;  /* 0x00000011b4117220 */ /* 0x008fe40000410000 */
[----:B------:R-:W-:Y:S02]  /*44d0*/  FFMA.FTZ R8, -R185, R185, 1 ;  /* 0x3f800000b9087423 */ /* 0x000fe400000101b9 */
[--C-:B------:R-:W-:Y:S01]  /*44e0*/  FADD.FTZ R12, R12, -R148.reuse ;  /* 0x800000940c0c7221 */ /* 0x100fe20000010000 */
[----:B-1----:R-:W-:Y:S01]  /*44f0*/  FSEL R149, R196, -INF , !P0 ;  /* 0xff800000c4957808 */ /* 0x002fe20004000000 */
[----:B------:R-:W-:Y:S01]  /*4500*/  FADD.FTZ R13, R13, -R148 ;  /* 0x800000940d0d7221 */ /* 0x000fe20000010000 */
[----:B------:R-:W-:Y:S01]  /*4510*/  ISETP.GT.AND P0, PT, R178, 0x20, P2 ;  /* 0x00000020b200780c */ /* 0x000fe20001704270 */
[----:B------:R-:W-:Y:S02]  /*4520*/  FMUL.FTZ R148, R168, R16 ;  /* 0x00000010a8947220 */ /* 0x000fe40000410000 */
[--C-:B------:R-:W-:Y:S01]  /*4530*/  FFMA.FTZ R149, R149, c[0x0][0x29c], -R181.reuse ;  /* 0x0000a70095957a23 */ /* 0x100fe200000108b5 */
[----:B------:R-:W-:Y:S01]  /*4540*/  ISETP.LT.OR P1, PT, R179, 0x21, P0 ;  /* 0x00000021b300780c */ /* 0x000fe20000721670 */
[----:B------:R-:W-:Y:S01]  /*4550*/  FMUL.FTZ R155, R155, R4 ;  /* 0x000000049b9b7220 */ /* 0x000fe20000410000 */
[----:B------:R-:W-:Y:S01]  /*4560*/  ISETP.GT.AND P0, PT, R178, 0x31, P2 ;  /* 0x00000031b200780c */ /* 0x000fe20001704270 */
[----:B------:R1:W-:Y:S01]  /*4570*/  MUFU.EX2 R160, R149 ;  /* 0x0000009500a07308 */ /* 0x0003e20000000800 */
[C---:B------:R-:W-:Y:S01]  /*4580*/  ISETP.LT.OR P2, PT, R179.reuse, 0x22, P3 ;  /* 0x00000022b300780c */ /* 0x040fe20001f41670 */
[----:B------:R-:W2:Y:S01]  /*4590*/  LDS R4, [R241.X4+0x201a0] ;  /* 0x0201a000f1047984 */ /* 0x000ea20000004800 */
[----:B------:R-:W-:Y:S01]  /*45a0*/  ISETP.LT.OR P0, PT, R179, 0x32, P0 ;  /* 0x00000032b300780c */ /* 0x000fe20000701670 */
[----:B------:R-:W-:Y:S01]  /*45b0*/  FMUL.FTZ R8, R148, R8 ;  /* 0x0000000894087220 */ /* 0x000fe20000410000 */
[----:B------:R-:W-:Y:S01]  /*45c0*/  FSEL R151, R195, -INF , !P2 ;  /* 0xff800000c3977808 */ /* 0x000fe20005000000 */
[----:B------:R-:W-:Y:S01]  /*45d0*/  FMUL.FTZ R156, R169, R13 ;  /* 0x0000000da99c7220 */ /* 0x000fe20000410000 */
[----:B------:R-:W-:Y:S01]  /*45e0*/  F2FP.PACK_AB R13, R180, R168 ;  /* 0x000000a8b40d723e */ /* 0x000fe200000000ff */
[----:B------:R-:W-:Y:S02]  /*45f0*/  FFMA.FTZ R16, -R187, R187, 1 ;  /* 0x3f800000bb107423 */ /* 0x000fe400000101bb */
[--C-:B------:R-:W-:Y:S01]  /*4600*/  FFMA.FTZ R152, R151, c[0x0][0x29c], -R181.reuse ;  /* 0x0000a70097987a23 */ /* 0x100fe200000108b5 */
[----:B------:R-:W-:Y:S03]  /*4610*/  F2FP.PACK_AB R151, R182, R183 ;  /* 0x000000b7b697723e */ /* 0x000fe600000000ff */
[----:B------:R3:W-:Y:S02]  /*4620*/  MUFU.EX2 R158, R152 ;  /* 0x00000098009e7308 */ /* 0x0007e40000000800 */
[----:B------:R-:W-:Y:S01]  /*4630*/  STS [R244+0x20280], R151 ;  /* 0x02028097f4007388 */ /* 0x000fe20000000800 */
[----:B-1----:R-:W-:Y:S02]  /*4640*/  FSEL R149, R194, -INF , !P1 ;  /* 0xff800000c2957808 */ /* 0x002fe40004800000 */
[----:B------:R-:W-:Y:S03]  /*4650*/  ISETP.LT.OR P1, PT, R179, 0x31, P4 ;  /* 0x00000031b300780c */ /* 0x000fe60002721670 */
[--C-:B------:R-:W-:Y:S01]  /*4660*/  FFMA.FTZ R150, R149, c[0x0][0x29c], -R181.reuse ;  /* 0x0000a70095967a23 */ /* 0x100fe200000108b5 */
[----:B------:R-:W-:Y:S03]  /*4670*/  FSEL R149, R193, -INF , !P1 ;  /* 0xff800000c1957808 */ /* 0x000fe60004800000 */
[----:B------:R1:W4:Y:S02]  /*4680*/  MUFU.EX2 R159, R150 ;  /* 0x00000096009f7308 */ /* 0x0003240000000800 */
[--C-:B------:R-:W-:Y:S02]  /*4690*/  FFMA.FTZ R149, R149, c[0x0][0x29c], -R181.reuse ;  /* 0x0000a70095957a23 */ /* 0x100fe400000108b5 */
[----:B---3--:R-:W-:Y:S01]  /*46a0*/  FMUL.FTZ R152, R172, R9 ;  /* 0x00000009ac987220 */ /* 0x008fe20000410000 */
[----:B------:R-:W-:Y:S03]  /*46b0*/  F2FP.PACK_AB R9, R169, R170 ;  /* 0x000000aaa909723e */ /* 0x000fe600000000ff */
[----:B------:R-:W-:Y:S02]  /*46c0*/  FMUL.FTZ R152, R152, R5 ;  /* 0x0000000598987220 */ /* 0x000fe40000410000 */
[----:B------:R3:W5:Y:S01]  /*46d0*/  MUFU.EX2 R157, R149 ;  /* 0x00000095009d7308 */ /* 0x0007620000000800 */
[----:B------:R-:W-:Y:S02]  /*46e0*/  FFMA.FTZ R5, -R184, R184, 1 ;  /* 0x3f800000b8057423 */ /* 0x000fe400000101b8 */
[--C-:B--2---:R-:W-:Y:S02]  /*46f0*/  FADD.FTZ R6, R6, -R4.reuse ;  /* 0x8000000406067221 */ /* 0x104fe40000010000 */
[----:B------:R-:W-:Y:S01]  /*4700*/  FMUL.FTZ R148, R17, R5 ;  /* 0x0000000511947220 */ /* 0x000fe20000410000 */
[----:B------:R-:W-:Y:S01]  /*4710*/  F2FP.PACK_AB R5, R162, R163 ;  /* 0x000000a3a205723e */ /* 0x000fe200000000ff */
[--C-:B------:R-:W-:Y:S01]  /*4720*/  FADD.FTZ R7, R7, -R4.reuse ;  /* 0x8000000407077221 */ /* 0x100fe20000010000 */
[----:B------:R-:W-:Y:S01]  /*4730*/  F2FP.PACK_AB R17, R152, R153 ;  /* 0x000000999811723e */ /* 0x000fe200000000ff */
[--C-:B------:R-:W-:Y:S01]  /*4740*/  FADD.FTZ R11, R11, -R4.reuse ;  /* 0x800000040b0b7221 */ /* 0x100fe20000010000 */
[----:B------:R-:W-:Y:S01]  /*4750*/  F2FP.PACK_AB R148, R148, R8 ;  /* 0x000000089494723e */ /* 0x000fe200000000ff */
[----:B------:R2:W-:Y:S01]  /*4760*/  STS [R244+0x20680], R5 ;  /* 0x02068005f4007388 */ /* 0x0005e20000000800 */
[--C-:B------:R-:W-:Y:S01]  /*4770*/  FADD.FTZ R14, R14, -R4.reuse ;  /* 0x800000040e0e7221 */ /* 0x100fe20000010000 */
[----:B-1----:R-:W-:Y:S01]  /*4780*/  FSEL R150, R192, -INF , !P0 ;  /* 0xff800000c0967808 */ /* 0x002fe20004000000 */
[--C-:B------:R-:W-:Y:S01]  /*4790*/  FADD.FTZ R15, R15, -R4.reuse ;  /* 0x800000040f0f7221 */ /* 0x100fe20000010000 */
[----:B----4-:R-:W-:Y:S01]  /*47a0*/  F2FP.PACK_AB R8, R158, R159 ;  /* 0x0000009f9e08723e */ /* 0x010fe200000000ff */
[--C-:B------:R-:W-:Y:S01]  /*47b0*/  FADD.FTZ R10, R10, -R4.reuse ;  /* 0x800000040a0a7221 */ /* 0x100fe20000010000 */
[----:B------:R-:W-:Y:S01]  /*47c0*/  PLOP3.LUT P0, PT, PT, PT, UP0, 0x80, 0x0 ;  /* 0x000000000000781c */ /* 0x000fe20003f0f008 */
[----:B------:R-:W-:Y:S01]  /*47d0*/  FFMA.FTZ R181, R150, c[0x0][0x29c], -R181 ;  /* 0x0000a70096b57a23 */ /* 0x000fe200000108b5 */
[----:B------:R-:W-:Y:S01]  /*47e0*/  F2FP.PACK_AB R150, R172, R173 ;  /* 0x000000adac96723e */ /* 0x000fe200000000ff */
[--C-:B------:R-:W-:Y:S02]  /*47f0*/  FADD.FTZ R18, R18, -R4.reuse ;  /* 0x8000000412127221 */ /* 0x100fe40000010000 */
[----:B------:R-:W-:Y:S02]  /*4800*/  FADD.FTZ R19, R19, -R4 ;  /* 0x8000000413137221 */ /* 0x000fe40000010000 */
[----:B------:R-:W2:Y:S01]  /*4810*/  MUFU.EX2 R181, R181 ;  /* 0x000000b500b57308 */ /* 0x000ea20000000800 */
[----:B---3--:R-:W-:Y:S01]  /*4820*/  FMUL.FTZ R149, R170, R12 ;  /* 0x0000000caa957220 */ /* 0x008fe20000410000 */
[----:B------:R-:W-:Y:S01]  /*4830*/  STS [R247+0x20280], R150 ;  /* 0x02028096f7007388 */ /* 0x000fe20000000800 */
[----:B------:R-:W-:Y:S02]  /*4840*/  FFMA.FTZ R12, -R186, R186, 1 ;  /* 0x3f800000ba0c7423 */ /* 0x000fe400000101ba */
[----:B------:R-:W-:Y:S01]  /*4850*/  FMUL.FTZ R149, R149, R16 ;  /* 0x0000001095957220 */ /* 0x000fe20000410000 */
[----:B------:R-:W-:Y:S01]  /*4860*/  F2FP.PACK_AB R16, R154, R155 ;  /* 0x0000009b9a10723e */ /* 0x000fe200000000ff */
[----:B------:R-:W-:Y:S02]  /*4870*/  FMUL.FTZ R12, R156, R12 ;  /* 0x0000000c9c0c7220 */ /* 0x000fe40000410000 */
[----:B------:R-:W-:Y:S02]  /*4880*/  FFMA.FTZ R4, -R196, R196, 1 ;  /* 0x3f800000c4047423 */ /* 0x000fe400000101c4 */
[----:B-----5:R-:W-:Y:S01]  /*4890*/  FMUL.FTZ R18, R157, R18 ;  /* 0x000000129d127220 */ /* 0x020fe20000410000 */
[----:B------:R-:W-:Y:S02]  /*48a0*/  F2FP.PACK_AB R149, R12, R149 ;  /* 0x000000950c95723e */ /* 0x000fe400000000ff */
[C---:B------:R-:W-:Y:S05]  /*48b0*/  F2FP.PACK_AB R12, R160.reuse, R161 ;  /* 0x000000a1a00c723e */ /* 0x040fea00000000ff */
[----:B------:R1:W-:Y:S01]  /*48c0*/  STS [R247+0x20680], R12 ;  /* 0x0206800cf7007388 */ /* 0x0003e20000000800 */
[C---:B--2---:R-:W-:Y:S05]  /*48d0*/  F2FP.PACK_AB R5, R181.reuse, R157 ;  /* 0x0000009db505723e */ /* 0x044fea00000000ff */
[----:B------:R2:W-:Y:S01]  /*48e0*/  STS [R245], R9 ;  /* 0x00000009f5007388 */ /* 0x0005e20000000800 */
[----:B------:R-:W-:Y:S05]  /*48f0*/  FMUL.FTZ R19, R181, R19 ;  /* 0x00000013b5137220 */ /* 0x000fea0000410000 */
        /* <DEDUP_REMOVED lines=13> */
[----:B-----5:R-:W-:Y:S01]  /*49d0*/  FMUL.FTZ R13, R161, R10 ;  /* 0x0000000aa10d7220 */ /* 0x020fe20000410000 */
        /* <DEDUP_REMOVED lines=28> */
[----:B------:R-:W5:Y:S06]  /*4ba0*/  LDSM.16.MT88.4 R152, [R0+0x1e080] ;  /* 0x01e080000098783b */ /* 0x000f6c0000004200 */
        /* <DEDUP_REMOVED lines=26> */
[----:B------:R-:W4:Y:S06]  /*4d50*/  LDSM.16.MT88.4 R4, [R235+0x21280] ;  /* 0x02128000eb04783b */ /* 0x000f2c0000004200 */
[----:B------:R-:W5:Y:S01]  /*4d60*/  LDSM.16.MT88.4 R152, [R0+0x1b080] ;  /* 0x01b080000098783b */ /* 0x000f620000004200 */
        /* <DEDUP_REMOVED lines=27> */
[-C--:B-----5:R-:W-:Y:S08]  /*4f20*/  HMMA.16816.F32 R36, R4, R152.reuse, R36 ;  /* 0x000000980424723c */ /* 0x0a0ff00000001824 */
        /* <DEDUP_REMOVED lines=40> */
[----:B-123--:R-:W2:Y:S01]  /*51b0*/  LDL.64 R204, [R1+0x18] ;  /* 0x0000180001cc7983 */ /* 0x00eea20000100a00 */
[----:B------:R-:W-:Y:S01]  /*51c0*/  ULDC.64 UR4, c[0x0][0x208] ;  /* 0x0000820000047ab9 */ /* 0x000fe20000000a00 */
[----:B------:R-:W-:Y:S01]  /*51d0*/  LOP3.LUT P5, RZ, R242, 0x1, RZ, 0xc0, !PT ;  /* 0x00000001f2ff7812 */ /* 0x000fe200078ac0ff */
[----:B------:R-:W-:Y:S01]  /*51e0*/  USHF.L.U32 UR18, UR11, 0x6, URZ ;  /* 0x000000060b127899 */ /* 0x000fe2000800063f */
[----:B------:R-:W3:Y:S01]  /*51f0*/  LDL.64 R202, [R1] ;  /* 0x0000000001ca7983 */ /* 0x000ee20000100a00 */
[----:B------:R-:W-:Y:S01]  /*5200*/  USHF.R.S32.HI UR15, URZ, 0x1f, UR11 ;  /* 0x0000001f3f0f7899 */ /* 0x000fe2000801140b */
[----:B------:R-:W-:Y:S01]  /*5210*/  IMAD.U32 R11, RZ, RZ, UR9 ;  /* 0x00000009ff0b7e24 */ /* 0x000fe2000f8e00ff */
[----:B------:R-:W-:Y:S01]  /*5220*/  UIMAD.WIDE.U32 UR20, UR11, UR4, URZ ;  /* 0x000000040b1472a5 */ /* 0x000fe2000f8e003f */
[----:B------:R-:W4:Y:S01]  /*5230*/  LDL R201, [R1+0x30] ;  /* 0x0000300001c97983 */ /* 0x000f220000100800 */
[----:B------:R-:W-:Y:S01]  /*5240*/  UIMAD UR15, UR15, UR4, URZ ;  /* 0x000000040f0f72a4 */ /* 0x000fe2000f8e023f */
[----:B------:R-:W-:Y:S01]  /*5250*/  IMAD.U32 R8, RZ, RZ, UR18 ;  /* 0x00000012ff087e24 */ /* 0x000fe2000f8e00ff */
[----:B------:R-:W-:Y:S01]  /*5260*/  USHF.L.U32 UR4, UR20, 0x6, URZ ;  /* 0x0000000614047899 */ /* 0x000fe2000800063f */
[----:B------:R-:W5:Y:S01]  /*5270*/  LDL R200, [R1+0x10] ;  /* 0x0000100001c87983 */ /* 0x000f620000100800 */
[----:B------:R-:W-:Y:S01]  /*5280*/  UIMAD UR15, UR11, UR5, UR15 ;  /* 0x000000050b0f72a4 */ /* 0x000fe2000f8e020f */
[----:B------:R-:W-:Y:S01]  /*5290*/  IMAD.U32 R15, RZ, RZ, UR18 ;  /* 0x00000012ff0f7e24 */ /* 0x000fe2000f8e00ff */
[----:B------:R-:W-:Y:S01]  /*52a0*/  IADD3 R8, -R248, UR13, -R8 ;  /* 0x0000000df8087c10 */ /* 0x000fe2000fffe908 */
[----:B------:R-:W-:Y:S01]  /*52b0*/  IMAD.U32 R17, RZ, RZ, UR8 ;  /* 0x00000008ff117e24 */ /* 0x000fe2000f8e00ff */
[----:B------:R-:W-:Y:S02]  /*52c0*/  UIADD3 UR15, UR21, UR15, URZ ;  /* 0x0000000f150f7290 */ /* 0x000fe4000fffe03f */
[----:B------:R-:W-:Y:S02]  /*52d0*/  ISETP.LT.OR P4, PT, R8, 0x1, !P5 ;  /* 0x000000010800780c */ /* 0x000fe40006f81670 */
[----:B------:R-:W-:Y:S01]  /*52e0*/  USHF.L.U64.HI UR15, UR20, 0x6, UR15 ;  /* 0x00000006140f7899 */ /* 0x000fe2000801020f */
[----:B--2---:R-:W-:Y:S02]  /*52f0*/  IADD3 R13, P0, R204, UR18, RZ ;  /* 0x00000012cc0d7c10 */ /* 0x004fe4000ff1e0ff */
[C---:B---3--:R-:W-:Y:S02]  /*5300*/  IADD3 R9, P3, R202.reuse, UR4, RZ ;  /* 0x00000004ca097c10 */ /* 0x048fe4000ff7e0ff */
[----:B------:R-:W-:Y:S02]  /*5310*/  IADD3 R11, P2, P1, R202, UR4, R11 ;  /* 0x00000004ca0b7c10 */ /* 0x000fe4000f95e00b */
[----:B----4-:R-:W-:Y:S02]  /*5320*/  LEA.HI.X.SX32 R15, R15, R201, 0x1, P0 ;  /* 0x000000c90f0f7211 */ /* 0x010fe400000f0eff */
[C---:B------:R-:W-:Y:S02]  /*5330*/  LEA R14, P0, R13.reuse, c[0x0][0x280], 0x2 ;  /* 0x0000a0000d0e7a11 */ /* 0x040fe400078010ff */
[----:B-----5:R-:W-:Y:S02]  /*5340*/  IADD3.X R16, R200, UR15, RZ, P3, !PT ;  /* 0x0000000fc8107c10 */ /* 0x020fe40009ffe4ff */
[----:B------:R-:W-:Y:S02]  /*5350*/  LOP3.LUT P3, RZ, R242, 0x2, RZ, 0xc0, !PT ;  /* 0x00000002f2ff7812 */ /* 0x000fe4000786c0ff */
[----:B------:R-:W-:Y:S02]  /*5360*/  LEA.HI.X R15, R13, c[0x0][0x284], R15, 0x2, P0 ;  /* 0x0000a1000d0f7a11 */ /* 0x000fe400000f140f */
[----:B------:R-:W-:Y:S02]  /*5370*/  ISETP.LT.OR P0, PT, R8, 0x1, !P3 ;  /* 0x000000010800780c */ /* 0x000fe40005f01670 */
[----:B------:R-:W-:Y:S02]  /*5380*/  IADD3.X R17, R200, UR15, R17, P2, P1 ;  /* 0x0000000fc8117c10 */ /* 0x000fe400097e2411 */
[----:B------:R-:W1:Y:S01]  /*5390*/  S2R R200, SR_TID.X ;  /* 0x0000000000c87919 */ /* 0x000e620000002100 */
[----:B------:R-:W-:Y:S02]  /*53a0*/  LEA R12, P2, R9, c[0x0][0x1f0], 0x1 ;  /* 0x00007c00090c7a11 */ /* 0x000fe400078408ff */
[----:B------:R-:W-:Y:S02]  /*53b0*/  LEA R10, P1, R11, c[0x0][0x1f0], 0x1 ;  /* 0x00007c000b0a7a11 */ /* 0x000fe400078208ff */
[----:B------:R-:W-:Y:S02]  /*53c0*/  LEA.HI.X R13, R9, c[0x0][0x1f4], R16, 0x1, P2 ;  /* 0x00007d00090d7a11 */ /* 0x000fe400010f0c10 */
[----:B------:R-:W-:Y:S02]  /*53d0*/  LEA.HI.X R11, R11, c[0x0][0x1f4], R17, 0x1, P1 ;  /* 0x00007d000b0b7a11 */ /* 0x000fe400008f0c11 */
[----:B------:R-:W-:Y:S01]  /*53e0*/  LOP3.LUT P1, RZ, R242, 0x4, RZ, 0xc0, !PT ;  /* 0x00000004f2ff7812 */ /* 0x000fe2000782c0ff */
[----:B------:R-:W-:Y:S01]  /*53f0*/  @!PT LDS RZ, [RZ] ;  /* 0x00000000fffff984 */ /* 0x000fe20000000800 */
[----:B------:R-:W-:Y:S01]  /*5400*/  @!PT LDS RZ, [RZ] ;  /* 0x00000000fffff984 */ /* 0x000fe20000000800 */
[----:B------:R-:W-:Y:S01]  /*5410*/  @!PT LDS RZ, [RZ] ;  /* 0x00000000fffff984 */ /* 0x000fe20000000800 */
[----:B------:R2:W-:Y:S01]  /*5420*/  LDGSTS.E.BYPASS.LTC128B.128 [R240+0x18080], [R12.64], !P4 ;  /* 0x180800000cf07fae */ /* 0x0005e2000e101d50 */
[C---:B------:R-:W-:Y:S02]  /*5430*/  ISETP.LT.OR P3, PT, R8.reuse, 0x21, !P3 ;  /* 0x000000210800780c */ /* 0x040fe40005f61670 */
[----:B------:R-:W-:Y:S01]  /*5440*/  ISETP.LT.OR P2, PT, R8, 0x1, !P1 ;  /* 0x000000010800780c */ /* 0x000fe20004f41670 */
[----:B------:R2:W-:Y:S01]  /*5450*/  LDGSTS.E.BYPASS.LTC128B.128 [R240+0x1a080], [R12.64+0x80], !P0 ;  /* 0x1a0800800cf07fae */ /* 0x0005e2000c101d50 */
[----:B------:R-:W-:Y:S02]  /*5460*/  LOP3.LUT P0, RZ, R242, 0x8, RZ, 0xc0, !PT ;  /* 0x00000008f2ff7812 */ /* 0x000fe4000780c0ff */
[C---:B------:R-:W-:Y:S02]  /*5470*/  ISETP.LT.OR P1, PT, R8.reuse, 0x21, !P1 ;  /* 0x000000210800780c */ /* 0x040fe40004f21670 */
[C---:B------:R-:W-:Y:S02]  /*5480*/  ISETP.LT.OR P4, PT, R8.reuse, 0x1, !P0 ;  /* 0x000000010800780c */ /* 0x040fe40004781670 */
[C---:B------:R-:W-:Y:S05]  /*5490*/  ISETP.LT.OR P0, PT, R8.reuse, 0x21, !P0 ;  /* 0x000000210800780c */ /* 0x040fea0004701670 */
[----:B------:R2:W-:Y:S01]  /*54a0*/  LDGSTS.E.BYPASS.LTC128B.128 [R240+0x1c080], [R12.64+0x100], !P2 ;  /* 0x1c0801000cf07fae */ /* 0x0005e2000d101d50 */
[----:B------:R-:W-:Y:S02]  /*54b0*/  ISETP.LT.OR P2, PT, R8, 0x21, !P5 ;  /* 0x000000210800780c */ /* 0x000fe40006f41670 */
[C---:B-1----:R-:W-:Y:S03]  /*54c0*/  ISETP.GT.AND P5, PT, R200.reuse, 0xf, PT ;  /* 0x0000000fc800780c */ /* 0x042fe60003fa4270 */
[----:B------:R2:W-:Y:S08]  /*54d0*/  LDGSTS.E.BYPASS.LTC128B.128 [R240+0x1e080], [R12.64+0x180], !P4 ;  /* 0x1e0801800cf07fae */ /* 0x0005f0000e101d50 */
[----:B------:R2:W-:Y:S02]  /*54e0*/  LDGSTS.E.BYPASS.LTC128B.128 [R240+0x19080], [R10.64], !P2 ;  /* 0x190800000af07fae */ /* 0x0005e4000d101d50 */
[----:B------:R-:W-:Y:S02]  /*54f0*/  @!P5 IMAD.SHL.U32 R8, R200, 0x10, RZ ;  /* 0x00000010c808d824 */ /* 0x000fe400078e00ff */
[----:B------:R2:W-:Y:S04]  /*5500*/  LDGSTS.E.BYPASS.LTC128B.128 [R240+0x1b080], [R10.64+0x80], !P3 ;  /* 0x1b0800800af07fae */ /* 0x0005e8000d901d50 */
[----:B------:R2:W-:Y:S04]  /*5510*/  LDGSTS.E.BYPASS.LTC128B.128 [R240+0x1d080], [R10.64+0x100], !P1 ;  /* 0x1d0801000af07fae */ /* 0x0005e8000c901d50 */
[----:B------:R2:W-:Y:S04]  /*5520*/  LDGSTS.E.BYPASS.LTC128B.128 [R240+0x1f080], [R10.64+0x180], !P0 ;  /* 0x1f0801800af07fae */ /* 0x0005e8000c101d50 */
[----:B------:R2:W-:Y:S02]  /*5530*/  @!P5 LDGSTS.E.BYPASS.LTC128B.128 [R8+0x20180], [R14.64] ;  /* 0x201800000e08dfae */ /* 0x0005e4000b901d50 */
.L_x_805:
        /* <DEDUP_REMOVED lines=92> */
[----:B--2---:R-:W2:Y:S01]  /*5b00*/  LDL.64 R180, [R1+0x20] ;  /* 0x0000200001b47983 */ /* 0x004ea20000100a00 */
[----:B------:R-:W-:Y:S01]  /*5b10*/  ULDC.64 UR4, c[0x0][0x178] ;  /* 0x00005e0000047ab9 */ /* 0x000fe20000000a00 */
[----:B------:R-:W-:Y:S01]  /*5b20*/  LOP3.LUT P4, RZ, R243, 0x1, RZ, 0xc0, !PT ;  /* 0x00000001f3ff7812 */ /* 0x000fe2000788c0ff */
[----:B------:R-:W-:Y:S01]  /*5b30*/  USHF.L.U32 UR15, UR11, 0x6, URZ ;  /* 0x000000060b0f7899 */ /* 0x000fe2000800063f */
[----:B------:R-:W5:Y:S01]  /*5b40*/  LDL R225, [R1+0x38] ;  /* 0x0000380001e17983 */ /* 0x000f620000100800 */
[----:B------:R-:W-:Y:S02]  /*5b50*/  USHF.R.S32.HI UR18, URZ, 0x1f, UR11 ;  /* 0x0000001f3f127899 */ /* 0x000fe4000801140b */
[----:B------:R-:W-:Y:S01]  /*5b60*/  UIMAD.WIDE.U32 UR22, UR11, UR4, URZ ;  /* 0x000000040b1672a5 */ /* 0x000fe2000f8e003f */
[----:B----4-:R-:W4:Y:S01]  /*5b70*/  LDL.64 R226, [R1+0x8] ;  /* 0x0000080001e27983 */ /* 0x010f220000100a00 */
[----:B------:R-:W-:Y:S01]  /*5b80*/  UIMAD UR18, UR18, UR4, URZ ;  /* 0x00000004121272a4 */ /* 0x000fe2000f8e023f */
[----:B------:R-:W-:Y:S01]  /*5b90*/  IMAD.U32 R4, RZ, RZ, UR15 ;  /* 0x0000000fff047e24 */ /* 0x000fe2000f8e00ff */
[----:B------:R-:W-:Y:S01]  /*5ba0*/  USHF.L.U32 UR19, UR22, 0x6, URZ ;  /* 0x0000000616137899 */ /* 0x000fe2000800063f */
[----:B---3--:R-:W3:Y:S01]  /*5bb0*/  LDL R224, [R1+0x14] ;  /* 0x0000140001e07983 */ /* 0x008ee20000100800 */
[----:B------:R-:W-:Y:S01]  /*5bc0*/  UIMAD UR18, UR11, UR5, UR18 ;  /* 0x000000050b1272a4 */ /* 0x000fe2000f8e0212 */
[----:B------:R-:W-:Y:S01]  /*5bd0*/  IMAD.U32 R11, RZ, RZ, UR15 ;  /* 0x0000000fff0b7e24 */ /* 0x000fe2000f8e00ff */
[----:B------:R-:W-:Y:S01]  /*5be0*/  IADD3 R4, -R248, UR13, -R4 ;  /* 0x0000000df8047c10 */ /* 0x000fe2000fffe904 */
[----:B------:R-:W-:Y:S02]  /*5bf0*/  ULEA UR20, UP0, UR4, UR19, 0x5 ;  /* 0x0000001304147291 */ /* 0x000fe4000f80283f */
[----:B------:R-:W-:Y:S01]  /*5c00*/  UIADD3 UR18, UR23, UR18, URZ ;  /* 0x0000001217127290 */ /* 0x000fe2000fffe03f */
[----:B------:R-:W-:Y:S03]  /*5c10*/  ISETP.LT.OR P3, PT, R4, 0x1, !P4 ;  /* 0x000000010400780c */ /* 0x000fe60006761670 */
[----:B------:R-:W-:Y:S04]  /*5c20*/  USHF.L.U64.HI UR18, UR22, 0x6, UR18 ;  /* 0x0000000616127899 */ /* 0x000fe80008010212 */
[----:B------:R-:W-:Y:S01]  /*5c30*/  ULEA.HI.X UR4, UR4, UR18, UR5, 0x5, UP0 ;  /* 0x0000001204047291 */ /* 0x000fe200080f2c05 */
[----:B--2---:R-:W-:Y:S04]  /*5c40*/  IADD3 R9, P0, R180, UR15, RZ ;  /* 0x0000000fb4097c10 */ /* 0x004fe8000ff1e0ff */
[----:B-----5:R-:W-:Y:S02]  /*5c50*/  LEA.HI.X.SX32 R11, R11, R225, 0x1, P0 ;  /* 0x000000e10b0b7211 */ /* 0x020fe400000f0eff */
[C---:B------:R-:W-:Y:S02]  /*5c60*/  LEA R10, P2, R9.reuse, c[0x0][0x258], 0x2 ;  /* 0x00009600090a7a11 */ /* 0x040fe400078410ff */
[C---:B----4-:R-:W-:Y:S02]  /*5c70*/  IADD3 R7, P0, R226.reuse, UR20, RZ ;  /* 0x00000014e2077c10 */ /* 0x050fe4000ff1e0ff */
[----:B------:R-:W-:Y:S02]  /*5c80*/  IADD3 R5, P1, R226, UR19, RZ ;  /* 0x00000013e2057c10 */ /* 0x000fe4000ff3e0ff */
[----:B------:R-:W-:Y:S02]  /*5c90*/  LEA.HI.X R11, R9, c[0x0][0x25c], R11, 0x2, P2 ;  /* 0x00009700090b7a11 */ /* 0x000fe400010f140b */
[C---:B---3--:R-:W-:Y:S02]  /*5ca0*/  IADD3.X R13, R224.reuse, UR4, RZ, P0, !PT ;  /* 0x00000004e00d7c10 */ /* 0x048fe400087fe4ff */
[----:B------:R-:W-:Y:S02]  /*5cb0*/  LEA R6, P0, R7, c[0x0][0x160], 0x1 ;  /* 0x0000580007067a11 */ /* 0x000fe400078008ff */
[----:B------:R-:W-:Y:S02]  /*5cc0*/  LOP3.LUT P2, RZ, R243, 0x2, RZ, 0xc0, !PT ;  /* 0x00000002f3ff7812 */ /* 0x000fe4000784c0ff */
[----:B------:R-:W-:Y:S02]  /*5cd0*/  IADD3.X R12, R224, UR18, RZ, P1, !PT ;  /* 0x00000012e00c7c10 */ /* 0x000fe40008ffe4ff */
[----:B------:R-:W2:Y:S01]  /*5ce0*/  S2R R224, SR_TID.X ;  /* 0x0000000000e07919 */ /* 0x000ea20000002100 */
[----:B------:R-:W-:Y:S02]  /*5cf0*/  LEA R8, P1, R5, c[0x0][0x160], 0x1 ;  /* 0x0000580005087a11 */ /* 0x000fe400078208ff */
[----:B------:R-:W-:Y:S02]  /*5d00*/  LEA.HI.X R7, R7, c[0x0][0x164], R13, 0x1, P0 ;  /* 0x0000590007077a11 */ /* 0x000fe400000f0c0d */
[C---:B------:R-:W-:Y:S02]  /*5d10*/  ISETP.LT.OR P0, PT, R4.reuse, 0x1, !P2 ;  /* 0x000000010400780c */ /* 0x040fe40005701670 */
[----:B------:R-:W-:Y:S02]  /*5d20*/  LEA.HI.X R9, R5, c[0x0][0x164], R12, 0x1, P1 ;  /* 0x0000590005097a11 */ /* 0x000fe400008f0c0c */
[C---:B------:R-:W-:Y:S02]  /*5d30*/  LOP3.LUT P1, RZ, R243.reuse, 0x4, RZ, 0xc0, !PT ;  /* 0x00000004f3ff7812 */ /* 0x040fe4000782c0ff */
[C---:B------:R-:W-:Y:S01]  /*5d40*/  ISETP.LT.OR P2, PT, R4.reuse, 0x21, !P2 ;  /* 0x000000210400780c */ /* 0x040fe20005741670 */
[----:B------:R-:W-:Y:S01]  /*5d50*/  @!PT LDS RZ, [RZ] ;  /* 0x00000000fffff984 */ /* 0x000fe20000000800 */
[----:B------:R-:W-:Y:S01]  /*5d60*/  @!PT LDS RZ, [RZ] ;  /* 0x00000000fffff984 */ /* 0x000fe20000000800 */
[----:B------:R-:W-:Y:S01]  /*5d70*/  @!PT LDS RZ, [RZ] ;  /* 0x00000000fffff984 */ /* 0x000fe20000000800 */
[----:B------:R3:W-:Y:S01]  /*5d80*/  LDGSTS.E.BYPASS.LTC128B.128 [R240+0x10080], [R8.64], !P3 ;  /* 0x1008000008f07fae */ /* 0x0007e2000d901d50 */
[C---:B------:R-:W-:Y:S02]  /*5d90*/  ISETP.LT.OR P3, PT, R4.reuse, 0x1, !P1 ;  /* 0x000000010400780c */ /* 0x040fe40004f61670 */
[C---:B------:R-:W-:Y:S03]  /*5da0*/  ISETP.LT.OR P1, PT, R4.reuse, 0x21, !P1 ;  /* 0x000000210400780c */ /* 0x040fe60004f21670 */
[----:B------:R3:W-:Y:S01]  /*5db0*/  LDGSTS.E.BYPASS.LTC128B.128 [R240+0x12080], [R8.64+0x80], !P0 ;  /* 0x1208008008f07fae */ /* 0x0007e2000c101d50 */
[----:B------:R-:W-:Y:S04]  /*5dc0*/  LOP3.LUT P0, RZ, R243, 0x8, RZ, 0xc0, !PT ;  /* 0x00000008f3ff7812 */ /* 0x000fe8000780c0ff */
[C---:B------:R-:W-:Y:S02]  /*5dd0*/  ISETP.LT.OR P5, PT, R4.reuse, 0x1, !P0 ;  /* 0x000000010400780c */ /* 0x040fe400047a1670 */
[C---:B------:R-:W-:Y:S01]  /*5de0*/  ISETP.LT.OR P0, PT, R4.reuse, 0x21, !P0 ;  /* 0x000000210400780c */ /* 0x040fe20004701670 */
[----:B------:R3:W-:Y:S01]  /*5df0*/  LDGSTS.E.BYPASS.LTC128B.128 [R240+0x14080], [R8.64+0x100], !P3 ;  /* 0x1408010008f07fae */ /* 0x0007e2000d901d50 */
[----:B------:R-:W-:Y:S02]  /*5e00*/  ISETP.LT.OR P3, PT, R4, 0x21, !P4 ;  /* 0x000000210400780c */ /* 0x000fe40006761670 */
[C---:B--2---:R-:W-:Y:S07]  /*5e10*/  ISETP.GT.AND P4, PT, R224.reuse, 0xf, PT ;  /* 0x0000000fe000780c */ /* 0x044fee0003f84270 */
[----:B------:R3:W-:Y:S04]  /*5e20*/  LDGSTS.E.BYPASS.LTC128B.128 [R240+0x16080], [R8.64+0x180], !P5 ;  /* 0x1608018008f07fae */ /* 0x0007e8000e901d50 */
[----:B------:R3:W-:Y:S02]  /*5e30*/  LDGSTS.E.BYPASS.LTC128B.128 [R240+0x11080], [R6.64], !P3 ;  /* 0x1108000006f07fae */ /* 0x0007e4000d901d50 */
[----:B------:R-:W-:Y:S02]  /*5e40*/  @!P4 IMAD.SHL.U32 R4, R224, 0x10, RZ ;  /* 0x00000010e004c824 */ /* 0x000fe400078e00ff */
[----:B------:R3:W-:Y:S04]  /*5e50*/  LDGSTS.E.BYPASS.LTC128B.128 [R240+0x13080], [R6.64+0x80], !P2 ;  /* 0x1308008006f07fae */ /* 0x0007e8000d101d50 */
[----:B------:R3:W-:Y:S04]  /*5e60*/  LDGSTS.E.BYPASS.LTC128B.128 [R240+0x15080], [R6.64+0x100], !P1 ;  /* 0x1508010006f07fae */ /* 0x0007e8000c901d50 */
[----:B------:R3:W-:Y:S04]  /*5e70*/  LDGSTS.E.BYPASS.LTC128B.128 [R240+0x17080], [R6.64+0x180], !P0 ;  /* 0x1708018006f07fae */ /* 0x0007e8000c101d50 */
[----:B------:R3:W-:Y:S02]  /*5e80*/  @!P4 LDGSTS.E.BYPASS.LTC128B.128 [R4+0x20080], [R10.64] ;  /* 0x200800000a04cfae */ /* 0x0007e4000b901d50 */
.L_x_806:
[-C--:B--23--:R-:W-:Y:S01]  /*5e90*/  HMMA.16816.F32 R4, R192, R16.reuse, RZ ;  /* 0x00000010c004723c */ /* 0x08cfe200000018ff */
[----:B------:R-:W-:Y:S01]  /*5ea0*/  LDSM.16.MT88.4 R224, [R0+0x3080] ;  /* 0x0030800000e0783b */ /* 0x000fe20000004200 */
        /* <DEDUP_REMOVED lines=39> */
[----:B------:R-:W5:Y:S04]  /*6120*/  LDSM.16.MT88.4 R200, [R0+0x7080] ;  /* 0x0070800000c8783b */ /* 0x000f680000004200 */
        /* <DEDUP_REMOVED lines=16> */
[-C--:B-----5:R-:W-:Y:S08]  /*6230*/  HMMA.16816.F32 R180, R196, R200.reuse, R180 ;  /* 0x000000c8c4b4723c */ /* 0x0a0ff000000018b4 */
[C---:B------:R-:W-:Y:S01]  /*6240*/  HMMA.16816.F32 R184, R212.reuse, R200, R184 ;  /* 0x000000c8d4b8723c */ /* 0x040fe200000018b8 */
[----:B------:R-:W5:Y:S07]  /*6250*/  LDL R201, [R1+0x34] ;  /* 0x0000340001c97983 */ /* 0x000f6e0000100800 */
[-C--:B------:R-:W-:Y:S01]  /*6260*/  HMMA.16816.F32 R188, R212, R202.reuse, R188 ;  /* 0x000000cad4bc723c */ /* 0x080fe200000018bc */
[----:B------:R-:W4:Y:S07]  /*6270*/  LDSM.16.MT88.4 R212, [R0+0x7880] ;  /* 0x0078800000d4783b */ /* 0x000f2e0000004200 */
[----:B------:R-:W-:Y:S01]  /*6280*/  HMMA.16816.F32 R192, R196, R202, R192 ;  /* 0x000000cac4c0723c */ /* 0x000fe200000018c0 */
[----:B------:R-:W5:Y:S06]  /*6290*/  LDL.64 R202, [R1+0x28] ;  /* 0x0000280001ca7983 */ /* 0x000f6c0000100a00 */
        /* <DEDUP_REMOVED lines=13> */
[-C--:B----4-:R-:W-:Y:S08]  /*6370*/  HMMA.16816.F32 R180, R204, R212.reuse, R180 ;  /* 0x000000d4ccb4723c */ /* 0x090ff000000018b4 */
[C---:B------:R-:W-:Y:S08]  /*6380*/  HMMA.16816.F32 R184, R220.reuse, R212, R184 ;  /* 0x000000d4dcb8723c */ /* 0x040ff000000018b8 */
[-C--:B------:R-:W-:Y:S08]  /*6390*/  HMMA.16816.F32 R188, R220, R214.reuse, R188 ;  /* 0x000000d6dcbc723c */ /* 0x080ff000000018bc */
[----:B------:R-:W-:Y:S04]  /*63a0*/  HMMA.16816.F32 R192, R204, R214, R192 ;  /* 0x000000d6ccc0723c */ /* 0x000fe800000018c0 */
[----:B-----5:R-:W-:Y:S01]  /*63b0*/  IADD3 R197, P0, R202, UR6, RZ ;  /* 0x00000006cac57c10 */ /* 0x020fe2000ff1e0ff */
[----:B------:R-:W-:Y:S03]  /*63c0*/  UMOV UR6, UR11 ;  /* 0x0000000b00067c82 */ /* 0x000fe60008000000 */
        /* <DEDUP_REMOVED lines=134> */
.L_x_796:
        /* <DEDUP_REMOVED lines=17> */
[----:B-1----:R-:W-:Y:S02]  /*6d40*/  SHF.R.S32.HI R5, RZ, 0x1f, R117 ;  /* 0x0000001fff057819 */ /* 0x002fe40000011475 */
[----:B------:R-:W-:Y:S02]  /*6d50*/  F2FP.PACK_AB R48, R49, R48 ;  /* 0x000000303130723e */ /* 0x000fe400000000ff */
[----:B------:R-:W-:-:S02]  /*6d60*/  LEA.HI R3, R5, R117, RZ, 0x2 ;  /* 0x0000007505037211 */ /* 0x000fc400078f10ff */
[----:B------:R-:W-:Y:S02]  /*6d70*/  LEA.HI R37, R5, R117, RZ, 0x5 ;  /* 0x0000007505257211 */ /* 0x000fe400078f28ff */
[--C-:B------:R-:W-:Y:S02]  /*6d80*/  SHF.R.S32.HI R6, RZ, 0x2, R3.reuse ;  /* 0x00000002ff067819 */ /* 0x100fe40000011403 */
[----:B------:R-:W-:Y:S02]  /*6d90*/  SHF.R.S32.HI R0, RZ, 0x1f, R3 ;  /* 0x0000001fff007819 */ /* 0x000fe40000011403 */
[----:B------:R-:W-:Y:S02]  /*6da0*/  SHF.R.S32.HI R25, RZ, 0x5, R37 ;  /* 0x00000005ff197819 */ /* 0x000fe40000011425 */
[----:B------:R-:W-:Y:S02]  /*6db0*/  LEA.HI R0, R0, R6, RZ, 0x3 ;  /* 0x0000000600007211 */ /* 0x000fe400078f18ff */
[----:B------:R-:W-:-:S02]  /*6dc0*/  LEA.HI R2, R37, R25, RZ, 0x1 ;  /* 0x0000001925027211 */ /* 0x000fc400078f08ff */
[----:B------:R-:W-:Y:S02]  /*6dd0*/  LOP3.LUT R0, R0, 0xfffffff8, RZ, 0xc0, !PT ;  /* 0xfffffff800007812 */ /* 0x000fe400078ec0ff */
[----:B------:R-:W-:Y:S02]  /*6de0*/  LEA.HI R5, R5, R117, RZ, 0x6 ;  /* 0x0000007505057211 */ /* 0x000fe400078f30ff */
[----:B------:R-:W-:Y:S01]  /*6df0*/  LOP3.LUT R3, R3, 0x3ffffffc, RZ, 0xc0, !PT ;  /* 0x3ffffffc03037812 */ /* 0x000fe200078ec0ff */
[----:B------:R-:W-:Y:S01]  /*6e00*/  IMAD.IADD R6, R6, 0x1, -R0 ;  /* 0x0000000106067824 */ /* 0x000fe200078e0a00 */
[----:B------:R-:W-:Y:S02]  /*6e10*/  LOP3.LUT R4, R2, 0x1ffffe, RZ, 0xc0, !PT ;  /* 0x001ffffe02047812 */ /* 0x000fe400078ec0ff */
[----:B------:R-:W-:Y:S01]  /*6e20*/  SHF.R.U32.HI R5, RZ, 0x3, R5 ;  /* 0x00000003ff057819 */ /* 0x000fe20000011605 */
[C---:B------:R-:W-:Y:S01]  /*6e30*/  IMAD.SHL.U32 R0, R6.reuse, 0x40, RZ ;  /* 0x0000004006007824 */ /* 0x040fe200078e00ff */
[----:B------:R-:W-:Y:S01]  /*6e40*/  LOP3.LUT P0, RZ, R6, 0x4, RZ, 0xc0, !PT ;  /* 0x0000000406ff7812 */ /* 0x000fe2000780c0ff */
[----:B------:R-:W-:Y:S01]  /*6e50*/  IMAD.IADD R2, R117, 0x1, -R3 ;  /* 0x0000000175027824 */ /* 0x000fe200078e0a03 */
[----:B------:R-:W-:Y:S01]  /*6e60*/  F2FP.PACK_AB R50, R51, R50 ;  /* 0x000000323332723e */ /* 0x000fe200000000ff */
[----:B------:R-:W-:Y:S01]  /*6e70*/  IMAD.IADD R3, R25, 0x1, -R4 ;  /* 0x0000000119037824 */ /* 0x000fe200078e0a04 */
[----:B------:R-:W-:-:S02]  /*6e80*/  LOP3.LUT R0, R0, 0x1c0, RZ, 0xc0, !PT ;  /* 0x000001c000007812 */ /* 0x000fc400078ec0ff */
[----:B------:R-:W-:Y:S01]  /*6e90*/  F2FP.PACK_AB R40, R41, R40 ;  /* 0x000000282928723e */ /* 0x000fe200000000ff */
[----:B------:R-:W-:Y:S01]  /*6ea0*/  IMAD R2, R3, 0x200, R2 ;  /* 0x0000020003027824 */ /* 0x000fe200078e0202 */
[----:B------:R-:W-:Y:S02]  /*6eb0*/  LOP3.LUT R4, R0, 0x18, R5, 0xf8, !PT ;  /* 0x0000001800047812 */ /* 0x000fe400078ef805 */
[----:B------:R-:W-:Y:S02]  /*6ec0*/  SHF.R.U32.HI R0, RZ, 0x3, R0 ;  /* 0x00000003ff007819 */ /* 0x000fe40000011600 */
[----:B------:R-:W-:Y:S02]  /*6ed0*/  F2FP.PACK_AB R42, R43, R42 ;  /* 0x0000002a2b2a723e */ /* 0x000fe400000000ff */
[----:B------:R-:W-:Y:S02]  /*6ee0*/  LOP3.LUT R0, R4, R0, RZ, 0x3c, !PT ;  /* 0x0000000004007212 */ /* 0x000fe400078e3cff */
[----:B------:R-:W-:-:S02]  /*6ef0*/  F2FP.PACK_AB R44, R45, R44 ;  /* 0x0000002c2d2c723e */ /* 0x000fc400000000ff */
[----:B------:R-:W-:Y:S01]  /*6f00*/  F2FP.PACK_AB R46, R47, R46 ;  /* 0x0000002e2f2e723e */ /* 0x000fe200000000ff */
[----:B------:R-:W-:Y:S01]  /*6f10*/  IMAD.U32 R0, R2, 0x2, R0 ;  /* 0x0000000202007824 */ /* 0x000fe200078e0000 */
[----:B------:R-:W-:Y:S02]  /*6f20*/  F2FP.PACK_AB R52, R53, R52 ;  /* 0x000000343534723e */ /* 0x000fe400000000ff */
[----:B------:R-:W-:Y:S01]  /*6f30*/  F2FP.PACK_AB R54, R55, R54 ;  /* 0x000000363736723e */ /* 0x000fe200000000ff */
[----:B------:R-:W-:Y:S01]  /*6f40*/  IMAD.SHL.U32 R0, R0, 0x2, RZ ;  /* 0x0000000200007824 */ /* 0x000fe200078e00ff */
[----:B------:R-:W-:Y:S01]  /*6f50*/  BAR.SYNC.DEFER_BLOCKING 0x1, 0x100 ;  /* 0x0044000000007b1d */ /* 0x000fe20000010000 */
[----:B------:R-:W-:Y:S02]  /*6f60*/  F2FP.PACK_AB R64, R65, R64 ;  /* 0x000000404140723e */ /* 0x000fe400000000ff */
[----:B------:R-:W-:Y:S02]  /*6f70*/  F2FP.PACK_AB R66, R67, R66 ;  /* 0x000000424342723e */ /* 0x000fe400000000ff */
[----:B------:R-:W-:-:S02]  /*6f80*/  IADD3 R2, R0, 0x40, RZ ;  /* 0x0000004000027810 */ /* 0x000fc40007ffe0ff */
[----:B------:R-:W-:Y:S02]  /*6f90*/  @P0 IADD3 R2, R0, -0x40, RZ ;  /* 0xffffffc000020810 */ /* 0x000fe40007ffe0ff */
        /* <DEDUP_REMOVED lines=123> */
.L_x_809:
        /* <DEDUP_REMOVED lines=61> */
.L_x_811:
[----:B--234-:R-:W-:Y:S05]  /*7b20*/  BSYNC B0 ;  /* 0x0000000000007941 */ /* 0x01cfea0003800000 */
.L_x_810:
        /* <DEDUP_REMOVED lines=17> */
.L_x_813:
[----:B------:R-:W-:Y:S05]  /*7c40*/  BSYNC B0 ;  /* 0x0000000000007941 */ /* 0x000fea0003800000 */
.L_x_812:
        /* <DEDUP_REMOVED lines=17> */
.L_x_815:
[----:B------:R-:W-:Y:S05]  /*7d60*/  BSYNC B0 ;  /* 0x0000000000007941 */ /* 0x000fea0003800000 */
.L_x_814:
        /* <DEDUP_REMOVED lines=16> */
.L_x_817:
[----:B------:R-:W-:Y:S05]  /*7e70*/  BSYNC B0 ;  /* 0x0000000000007941 */ /* 0x000fea0003800000 */
.L_x_816:
        /* <DEDUP_REMOVED lines=16> */
.L_x_819:
[----:B------:R-:W-:Y:S05]  /*7f80*/  BSYNC B0 ;  /* 0x0000000000007941 */ /* 0x000fea0003800000 */
.L_x_818:
        /* <DEDUP_REMOVED lines=16> */
.L_x_821:
[----:B------:R-:W-:Y:S05]  /*8090*/  BSYNC B0 ;  /* 0x0000000000007941 */ /* 0x000fea0003800000 */
.L_x_820:
        /* <DEDUP_REMOVED lines=16> */
.L_x_823:
[----:B------:R-:W-:Y:S05]  /*81a0*/  BSYNC B0 ;  /* 0x0000000000007941 */ /* 0x000fea0003800000 */
.L_x_822:
        /* <DEDUP_REMOVED lines=16> */
.L_x_825:
[----:B------:R-:W-:Y:S05]  /*82b0*/  BSYNC B0 ;  /* 0x0000000000007941 */ /* 0x000fea0003800000 */
.L_x_824:
        /* <DEDUP_REMOVED lines=19> */
.L_x_827:
[----:B------:R-:W-:Y:S05]  /*83f0*/  BSYNC B0 ;  /* 0x0000000000007941 */ /* 0x000fea0003800000 */
.L_x_826:
        /* <DEDUP_REMOVED lines=15> */
.L_x_829:
[----:B------:R-:W-:Y:S05]  /*84f0*/  BSYNC B0 ;  /* 0x0000000000007941 */ /* 0x000fea0003800000 */
.L_x_828:
        /* <DEDUP_REMOVED lines=15> */
.L_x_831:
[----:B------:R-:W-:Y:S05]  /*85f0*/  BSYNC B0 ;  /* 0x0000000000007941 */ /* 0x000fea0003800000 */
.L_x_830:
        /* <DEDUP_REMOVED lines=14> */
.L_x_833:
[----:B------:R-:W-:Y:S05]  /*86e0*/  BSYNC B0 ;  /* 0x0000000000007941 */ /* 0x000fea0003800000 */
.L_x_832:
        /* <DEDUP_REMOVED lines=14> */
.L_x_835:
[----:B------:R-:W-:Y:S05]  /*87d0*/  BSYNC B0 ;  /* 0x0000000000007941 */ /* 0x000fea0003800000 */
.L_x_834:
        /* <DEDUP_REMOVED lines=14> */
.L_x_837:
[----:B------:R-:W-:Y:S05]  /*88c0*/  BSYNC B0 ;  /* 0x0000000000007941 */ /* 0x000fea0003800000 */
.L_x_836:
        /* <DEDUP_REMOVED lines=14> */
.L_x_839:
[----:B------:R-:W-:Y:S05]  /*89b0*/  BSYNC B0 ;  /* 0x0000000000007941 */ /* 0x000fea0003800000 */
.L_x_838:
        /* <DEDUP_REMOVED lines=14> */
.L_x_808:
        /* <DEDUP_REMOVED lines=19> */
.L_x_840:
        /* <DEDUP_REMOVED lines=38> */
.L_x_842:
[----:B------:R-:W-:Y:S05]  /*8e30*/  BSYNC B0 ;  /* 0x0000000000007941 */ /* 0x000fea0003800000 */
.L_x_841:
        /* <DEDUP_REMOVED lines=17> */
.L_x_844:
[----:B------:R-:W-:Y:S05]  /*8f50*/  BSYNC B0 ;  /* 0x0000000000007941 */ /* 0x000fea0003800000 */
.L_x_843:
        /* <DEDUP_REMOVED lines=17> */
.L_x_846:
[----:B------:R-:W-:Y:S05]  /*9070*/  BSYNC B0 ;  /* 0x0000000000007941 */ /* 0x000fea0003800000 */
.L_x_845:
        /* <DEDUP_REMOVED lines=16> */
.L_x_848:
[----:B------:R-:W-:Y:S05]  /*9180*/  BSYNC B0 ;  /* 0x0000000000007941 */ /* 0x000fea0003800000 */
.L_x_847:
        /* <DEDUP_REMOVED lines=16> */
.L_x_850:
[----:B------:R-:W-:Y:S05]  /*9290*/  BSYNC B0 ;  /* 0x0000000000007941 */ /* 0x000fea0003800000 */
.L_x_849:
        /* <DEDUP_REMOVED lines=16> */
.L_x_852:
[----:B------:R-:W-:Y:S05]  /*93a0*/  BSYNC B0 ;  /* 0x0000000000007941 */ /* 0x000fea0003800000 */
.L_x_851:
        /* <DEDUP_REMOVED lines=16> */
.L_x_854:
[----:B------:R-:W-:Y:S05]  /*94b0*/  BSYNC B0 ;  /* 0x0000000000007941 */ /* 0x000fea0003800000 */
.L_x_853:
        /* <DEDUP_REMOVED lines=16> */
.L_x_856:
[----:B------:R-:W-:Y:S05]  /*95c0*/  BSYNC B0 ;  /* 0x0000000000007941 */ /* 0x000fea0003800000 */
.L_x_855:
        /* <DEDUP_REMOVED lines=19> */
.L_x_858:
[----:B------:R-:W-:Y:S05]  /*9700*/  BSYNC B0 ;  /* 0x0000000000007941 */ /* 0x000fea0003800000 */
.L_x_857:
        /* <DEDUP_REMOVED lines=15> */
.L_x_860:
[----:B------:R-:W-:Y:S05]  /*9800*/  BSYNC B0 ;  /* 0x0000000000007941 */ /* 0x000fea0003800000 */
.L_x_859:
        /* <DEDUP_REMOVED lines=15> */
.L_x_862:
[----:B------:R-:W-:Y:S05]  /*9900*/  BSYNC B0 ;  /* 0x0000000000007941 */ /* 0x000fea0003800000 */
.L_x_861:
        /* <DEDUP_REMOVED lines=14> */
.L_x_864:
[----:B------:R-:W-:Y:S05]  /*99f0*/  BSYNC B0 ;  /* 0x0000000000007941 */ /* 0x000fea0003800000 */
.L_x_863:
        /* <DEDUP_REMOVED lines=14> */
.L_x_866:
[----:B------:R-:W-:Y:S05]  /*9ae0*/  BSYNC B0 ;  /* 0x0000000000007941 */ /* 0x000fea0003800000 */
.L_x_865:
        /* <DEDUP_REMOVED lines=14> */
.L_x_868:
[----:B------:R-:W-:Y:S05]  /*9bd0*/  BSYNC B0 ;  /* 0x0000000000007941 */ /* 0x000fea0003800000 */
.L_x_867:
        /* <DEDUP_REMOVED lines=14> */
.L_x_870:
[----:B------:R-:W-:Y:S05]  /*9cc0*/  BSYNC B0 ;  /* 0x0000000000007941 */ /* 0x000fea0003800000 */
.L_x_869:
        /* <DEDUP_REMOVED lines=14> */
.L_x_871:
        /* <DEDUP_REMOVED lines=13> */
.L_x_1167:


//--------------------- .text._ZN7cutlass13device_kernelIN5flash19enable_sm80_to_sm89INS1_16FlashAttnBwdSm80INS1_25CollectiveMainloopBwdSm80ILi1ELi1EN4cute5tupleIJNS5_1CILi64EEES8_NS7_ILi256EEEEEENS_6half_tEfNS_4arch4Sm80ELb0ELb1ELb1ELb1ELb0ELb0ELb0ELb0ELi2ELi4ELi2ELi2ELb0EEENS1_24CollectiveEpilogueBwdGQAISA_fSD_Li256ELb1ELb0EEENS1_19SingleTileSchedulerILb1ELb0ELb0ELi64EEEEEEEEEvNT_6ParamsE --------------------------
	.section	.text._ZN7cutlass13device_kernelIN5flash19enable_sm80_to_sm89INS1_16FlashAttnBwdSm80INS1_25CollectiveMainloopBwdSm80ILi1ELi1EN4cute5tupleIJNS5_1CILi64EEES8_NS7_ILi256EEEEEENS_6half_tEfNS_4arch4Sm80ELb0ELb1ELb1ELb1ELb0ELb0ELb0ELb0ELi2ELi4ELi2ELi2ELb0EEENS1_24CollectiveEpilogueBwdGQAISA_fSD_Li256ELb1ELb0EEENS1_19SingleTileSchedulerILb1ELb0ELb0ELi64EEEEEEEEEvNT_6ParamsE,"ax",@progbits
	.sectioninfo	@"SHI_REGISTERS=255"
	.align	128
.text._ZN7cutlass13device_kernelIN5flash19enable_sm80_to_sm89INS1_16FlashAttnBwdSm80INS1_25CollectiveMainloopBwdSm80ILi1ELi1EN4cute5tupleIJNS5_1CILi64EEES8_NS7_ILi256EEEEEENS_6half_tEfNS_4arch4Sm80ELb0ELb1ELb1ELb1ELb0ELb0ELb0ELb0ELi2ELi4ELi2ELi2ELb0EEENS1_24CollectiveEpilogueBwdGQAISA_fSD_Li256ELb1ELb0EEENS1_19SingleTileSchedulerILb1ELb0ELb0ELi64EEEEEEEEEvNT_6ParamsE:
        .type           _ZN7cutlass13device_kernelIN5flash19enable_sm80_to_sm89INS1_16FlashAttnBwdSm80INS1_25CollectiveMainloopBwdSm80ILi1ELi1EN4cute5tupleIJNS5_1CILi64EEES8_NS7_ILi256EEEEEENS_6half_tEfNS_4arch4Sm80ELb0ELb1ELb1ELb1ELb0ELb0ELb0ELb0ELi2ELi4ELi2ELi2ELb0EEENS1_24CollectiveEpilogueBwdGQAISA_fSD_Li256ELb1ELb0EEENS1_19SingleTileSchedulerILb1ELb0ELb0ELi64EEEEEEEEEvNT_6ParamsE,@function
        .size           _ZN7cutlass13device_kernelIN5flash19enable_sm80_to_sm89INS1_16FlashAttnBwdSm80INS1_25CollectiveMainloopBwdSm80ILi1ELi1EN4cute5tupleIJNS5_1CILi64EEES8_NS7_ILi256EEEEEENS_6half_tEfNS_4arch4Sm80ELb0ELb1ELb1ELb1ELb0ELb0ELb0ELb0ELi2ELi4ELi2ELi2ELb0EEENS1_24CollectiveEpilogueBwdGQAISA_fSD_Li256ELb1ELb0EEENS1_19SingleTileSchedulerILb1ELb0ELb0ELi64EEEEEEEEEvNT_6ParamsE,(.L_x_1168 - _ZN7cutlass13device_kernelIN5flash19enable_sm80_to_sm89INS1_16FlashAttnBwdSm80INS1_25CollectiveMainloopBwdSm80ILi1ELi1EN4cute5tupleIJNS5_1CILi64EEES8_NS7_ILi256EEEEEENS_6half_tEfNS_4arch4Sm80ELb0ELb1ELb1ELb1ELb0ELb0ELb0ELb0ELi2ELi4ELi2ELi2ELb0EEENS1_24CollectiveEpilogueBwdGQAISA_fSD_Li256ELb1ELb0EEENS1_19SingleTileSchedulerILb1ELb0ELb0ELi64EEEEEEEEEvNT_6ParamsE)
        .other          _ZN7cutlass13device_kernelIN5flash19enable_sm80_to_sm89INS1_16FlashAttnBwdSm80INS1_25CollectiveMainloopBwdSm80ILi1ELi1EN4cute5tupleIJNS5_1CILi64EEES8_NS7_ILi256EEEEEENS_6half_tEfNS_4arch4Sm80ELb0ELb1ELb1ELb1ELb0ELb0ELb0ELb0ELi2ELi4ELi2ELi2ELb0EEENS1_24CollectiveEpilogueBwdGQAISA_fSD_Li256ELb1ELb0EEENS1_19SingleTileSchedulerILb1ELb0ELb0ELi64EEEEEEEEEvNT_6ParamsE,@"STO_CUDA_ENTRY STV_DEFAULT"
_ZN7cutlass13device_kernelIN5flash19enable_sm80_to_sm89INS1_16FlashAttnBwdSm80INS1_25CollectiveMainloopBwdSm80ILi1ELi1EN4cute5tupleIJNS5_1CILi64EEES8_NS7_ILi256EEEEEENS_6half_tEfNS_4arch4Sm80ELb0ELb1ELb1ELb1ELb0ELb0ELb0ELb0ELi2ELi4ELi2ELi2ELb0EEENS1_24CollectiveEpilogueBwdGQAISA_fSD_Li256ELb1ELb0EEENS1_19SingleTileSchedulerILb1ELb0ELb0ELi64EEEEEEEEEvNT_6ParamsE:
        /* <DEDUP_REMOVED lines=18> */
.L_x_873:
        /* <DEDUP_REMOVED lines=8> */
.L_x_875:
[----:B------:R-:W-:Y:S02]  /*01a0*/  MOV R0, c[0x0][0x3ac] ;  /* 0x0000eb0000007a02 */ /* 0x000fe40000000f00 */
.L_x_874:
[----:B------:R-:W-:-:S06]  /*01b0*/  USHF.L.U32 UR9, UR6, 0x6, URZ ;  /* 0x0000000606097899 */ /* 0x000fcc000800063f */
[----:B-----5:R-:W-:-:S04]  /*01c0*/  ISETP.LE.AND P0, PT, R0, UR9, PT ;  /* 0x0000000900007c0c */ /* 0x020fc8000bf03270 */
[----:B------:R-:W-:-:S05]  /*01d0*/  SEL R0, R5, 0xffffffff, !P0 ;  /* 0xffffffff05007807 */ /* 0x000fca0004000000 */
[----:B------:R2:W-:Y:S01]  /*01e0*/  STL [R1+0x3c], R0 ;  /* 0x00003c0001007387 */ /* 0x0005e20000100800 */
[----:B------:R-:W-:Y:S05]  /*01f0*/  BRA `(.L_x_876) ;  /* 0x0000012000007947 */ /* 0x000fea0003800000 */
.L_x_872:
[----:B--2-4-:R-:W-:-:S04]  /*0200*/  ISETP.NE.U32.AND P0, PT, RZ, c[0x0][0x3c8], PT ;  /* 0x0000f200ff007a0c */ /* 0x014fc80003f05070 */
[----:B------:R-:W-:-:S13]  /*0210*/  ISETP.NE.AND.EX P0, PT, RZ, c[0x0][0x3cc], PT, P0 ;  /* 0x0000f300ff007a0c */ /* 0x000fda0003f05300 */
[----:B------:R-:W-:Y:S05]  /*0220*/  @!P0 BRA `(.L_x_877) ;  /* 0x0000002000008947 */ /* 0x000fea0003800000 */
[----:B------:R1:W5:Y:S01]  /*0230*/  LDG.E R0, [R2.64] ;  /* 0x0000000c02007981 */ /* 0x000362000c1e1900 */
[----:B------:R-:W-:Y:S05]  /*0240*/  BRA `(.L_x_878) ;  /* 0x0000009000007947 */ /* 0x000fea0003800000 */
.L_x_877:
        /* <DEDUP_REMOVED lines=8> */
.L_x_879:
[----:B------:R-:W-:Y:S02]  /*02d0*/  MOV R0, c[0x0][0x3ac] ;  /* 0x0000eb0000007a02 */ /* 0x000fe40000000f00 */
.L_x_878:
[----:B------:R-:W-:-:S06]  /*02e0*/  USHF.L.U32 UR9, UR6, 0x6, URZ ;  /* 0x0000000606097899 */ /* 0x000fcc000800063f */
[----:B-----5:R-:W-:-:S04]  /*02f0*/  ISETP.LE.AND P0, PT, R0, UR9, PT ;  /* 0x0000000900007c0c */ /* 0x020fc8000bf03270 */
[----:B------:R-:W-:-:S05]  /*0300*/  SEL R0, R5, 0xffffffff, !P0 ;  /* 0xffffffff05007807 */ /* 0x000fca0004000000 */
[----:B------:R2:W-:Y:S04]  /*0310*/  STL [R1+0x3c], R0 ;  /* 0x00003c0001007387 */ /* 0x0005e80000100800 */
.L_x_876:
        /* <DEDUP_REMOVED lines=19> */
[----:B------:R-:W-:Y:S01]  /*0450*/  CS2R R14, SRZ ;  /* 0x00000000000e7805 */ /* 0x000fe2000001ff00 */
[----:B------:R-:W-:Y:S02]  /*0460*/  IMAD.MOV.U32 R84, RZ, RZ, RZ ;  /* 0x000000ffff547224 */ /* 0x000fe400078e00ff */
        /* <DEDUP_REMOVED lines=16> */
.L_x_880:
[----:B--2---:R-:W-:-:S04]  /*0570*/  ISETP.NE.U32.AND P0, PT, RZ, c[0x0][0x2e0], PT ;  /* 0x0000b800ff007a0c */ /* 0x004fc80003f05070 */
[----:B------:R-:W-:-:S13]  /*0580*/  ISETP.NE.AND.EX P0, PT, RZ, c[0x0][0x2e4], PT, P0 ;  /* 0x0000b900ff007a0c */ /* 0x000fda0003f05300 */
[----:B------:R-:W-:Y:S05]  /*0590*/  @!P0 BRA `(.L_x_881) ;  /* 0x0000004000008947 */ /* 0x000fea0003800000 */
[----:B------:R-:W-:-:S05]  /*05a0*/  IMAD.WIDE R2, R149, R9, c[0x0][0x2e0] ;  /* 0x0000b80095027625 */ /* 0x000fca00078e0209 */
[----:B------:R-:W2:Y:S02]  /*05b0*/  LDG.E R0, [R2.64] ;  /* 0x0000000c02007981 */ /* 0x000ea4000c1e1900 */
[----:B--2---:R1:W2:Y:S02]  /*05c0*/  R2UR UR14, R0 ;  /* 0x00000000000e73c2 */ /* 0x0042a400000e0000 */
[----:B-12---:R-:W-:Y:S05]  /*05d0*/  BRA `(.L_x_882) ;  /* 0x0000006000007947 */ /* 0x006fea0003800000 */
.L_x_881:
[----:B------:R-:W-:Y:S05]  /*05e0*/  @!P2 BRA `(.L_x_882) ;  /* 0x000000500000a947 */ /* 0x000fea0003800000 */
[----:B------:R1:W2:Y:S04]  /*05f0*/  LDG.E R0, [R2.64] ;  /* 0x0000000c02007981 */ /* 0x0002a8000c1e1900 */
[----:B-1----:R-:W3:Y:S01]  /*0600*/  LDG.E R2, [R2.64+0x4] ;  /* 0x0000040c02027981 */ /* 0x002ee2000c1e1900 */
[----:B--2---:R-:W1:Y:S08]  /*0610*/  R2UR UR14, R0 ;  /* 0x00000000000e73c2 */ /* 0x004e7000000e0000 */
[----:B---3--:R-:W1:Y:S02]  /*0620*/  R2UR UR4, R2 ;  /* 0x00000000020473c2 */ /* 0x008e6400000e0000 */
[----:B-1----:R-:W-:-:S06]  /*0630*/  UIADD3 UR14, -UR14, UR4, URZ ;  /* 0x000000040e0e7290 */ /* 0x002fcc000fffe13f */
.L_x_882:
        /* <DEDUP_REMOVED lines=15> */
.L_x_883:
        /* <DEDUP_REMOVED lines=81> */
[----:B------:R-:W-:Y:S01]  /*0c40*/  IMAD.SHL.U32 R20, R150, 0x4, RZ ;  /* 0x0000000496147824 */ /* 0x000fe200078e00ff */
[----:B------:R-:W-:Y:S01]  /*0c50*/  ISETP.NE.AND P0, PT, R0, 0x1, PT ;  /* 0x000000010000780c */ /* 0x000fe20003f05270 */
[----:B------:R-:W-:Y:S01]  /*0c60*/  IMAD.MOV.U32 R0, RZ, RZ, R148 ;  /* 0x000000ffff007224 */ /* 0x000fe200078e0094 */
[-C--:B------:R-:W-:Y:S01]  /*0c70*/  LEA.HI R10, R35, R150.reuse, RZ, 0x3 ;  /* 0x00000096230a7211 */ /* 0x080fe200078f18ff */
[----:B------:R-:W-:Y:S01]  /*0c80*/  USHF.R.S32.HI UR10, URZ, 0x1f, UR11 ;  /* 0x0000001f3f0a7899 */ /* 0x000fe2000801140b */
[C---:B------:R-:W-:Y:S01]  /*0c90*/  SEL R11, R149.reuse, RZ, !P2 ;  /* 0x000000ff950b7207 */ /* 0x040fe20005000000 */
[----:B------:R-:W-:Y:S01]  /*0ca0*/  ULDC.64 UR4, c[0x0][0x178] ;  /* 0x00005e0000047ab9 */ /* 0x000fe20000000a00 */
        /* <DEDUP_REMOVED lines=8> */
[----:B------:R-:W-:Y:S01]  /*0d30*/  SEL R21, R149, RZ, !P1 ;  /* 0x000000ff95157207 */ /* 0x000fe20004800000 */
[----:B------:R-:W-:Y:S01]  /*0d40*/  UIMAD UR5, UR11, UR5, UR15 ;  /* 0x000000050b0572a4 */ /* 0x000fe2000f8e020f */
[----:B------:R-:W-:Y:S01]  /*0d50*/  LEA.HI R33, R35, R150, RZ, 0x2 ;  /* 0x0000009623217211 */ /* 0x000fe200078f10ff */
[----:B------:R-:W-:Y:S01]  /*0d60*/  IMAD.SHL.U32 R2, R32, 0x8, RZ ;  /* 0x0000000820027824 */ /* 0x000fe200078e00ff */
[----:B------:R-:W-:Y:S01]  /*0d70*/  @P0 SHF.R.U32.HI R0, RZ, c[0x0][0x250], R3 ;  /* 0x00009400ff000a19 */ /* 0x000fe20000011603 */
[----:B------:R-:W-:Y:S01]  /*0d80*/  UIADD3 UR5, UR19, UR5, URZ ;  /* 0x0000000513057290 */ /* 0x000fe2000fffe03f */
[----:B------:R-:W-:Y:S01]  /*0d90*/  IADD3 R10, P0, R248, R14, RZ ;  /* 0x0000000ef80a7210 */ /* 0x000fe20007f1e0ff */
[----:B------:R-:W-:Y:S01]  /*0da0*/  USHF.L.U32 UR17, UR11, 0x6, URZ ;  /* 0x000000060b117899 */ /* 0x000fe2000800063f */
[----:B------:R-:W-:Y:S01]  /*0db0*/  SHF.R.S32.HI R4, RZ, 0x1f, R0 ;  /* 0x0000001fff047819 */ /* 0x000fe20000011400 */
[----:B------:R-:W-:Y:S01]  /*0dc0*/  IMAD.MOV.U32 R246, RZ, RZ, 0x20 ;  /* 0x00000020fff67424 */ /* 0x000fe200078e00ff */
[----:B------:R-:W-:Y:S01]  /*0dd0*/  SHF.R.S32.HI R3, RZ, 0x1f, R2 ;  /* 0x0000001fff037819 */ /* 0x000fe20000011402 */
[----:B------:R-:W-:Y:S01]  /*0de0*/  USHF.R.S32.HI UR15, URZ, 0x1f, UR17 ;  /* 0x0000001f3f0f7899 */ /* 0x000fe20008011411 */
[----:B------:R-:W-:Y:S01]  /*0df0*/  IADD3 R29, R2, 0x40, RZ ;  /* 0x00000040021d7810 */ /* 0x000fe20007ffe0ff */
[----:B------:R-:W-:Y:S01]  /*0e00*/  IMAD R5, R4, c[0x0][0x1e0], RZ ;  /* 0x0000780004057a24 */ /* 0x000fe200078e02ff */
[----:B------:R-:W-:Y:S01]  /*0e10*/  ISETP.GE.AND P5, PT, R2, c[0x0][0x1cc], PT ;  /* 0x0000730002007a0c */ /* 0x000fe20003fa6270 */
[----:B------:R-:W-:Y:S01]  /*0e20*/  IMAD R4, R4, c[0x0][0x1b0], RZ ;  /* 0x00006c0004047a24 */ /* 0x000fe200078e02ff */
[----:B------:R-:W-:Y:S01]  /*0e30*/  ISETP.GE.AND P4, PT, R29, c[0x0][0x1cc], PT ;  /* 0x000073001d007a0c */ /* 0x000fe20003f86270 */
[----:B------:R-:W-:Y:S01]  /*0e40*/  IMAD R8, R0, c[0x0][0x1e4], R5 ;  /* 0x0000790000087a24 */ /* 0x000fe200078e0205 */
[----:B------:R-:W-:Y:S01]  /*0e50*/  IADD3 R28, R2, 0x80, RZ ;  /* 0x00000080021c7810 */ /* 0x000fe20007ffe0ff */
[----:B------:R-:W-:Y:S01]  /*0e60*/  IMAD R9, R0, c[0x0][0x1b4], R4 ;  /* 0x00006d0000097a24 */ /* 0x000fe200078e0204 */
[----:B------:R-:W-:Y:S01]  /*0e70*/  IADD3 R27, R2, 0xc0, RZ ;  /* 0x000000c0021b7810 */ /* 0x000fe20007ffe0ff */
[--C-:B------:R-:W-:Y:S01]  /*0e80*/  IMAD.WIDE.U32 R6, R0, c[0x0][0x1e0], R2.reuse ;  /* 0x0000780000067a25 */ /* 0x100fe200078e0002 */
[----:B------:R-:W-:Y:S01]  /*0e90*/  ISETP.GE.AND P3, PT, R28, c[0x0][0x1cc], PT ;  /* 0x000073001c007a0c */ /* 0x000fe20003f66270 */
[----:B------:R-:W-:Y:S01]  /*0ea0*/  CS2R R146, SRZ ;  /* 0x0000000000927805 */ /* 0x000fe2000001ff00 */
[----:B------:R-:W-:Y:S01]  /*0eb0*/  CS2R R144, SRZ ;  /* 0x0000000000907805 */ /* 0x000fe2000001ff00 */
[----:B------:R-:W-:Y:S01]  /*0ec0*/  IMAD.WIDE.U32 R4, R0, c[0x0][0x1b0], R2 ;  /* 0x00006c0000047a25 */ /* 0x000fe200078e0002 */
[C---:B------:R-:W-:Y:S01]  /*0ed0*/  SEL R0, R19.reuse, RZ, !P2 ;  /* 0x000000ff13007207 */ /* 0x040fe20005000000 */
[----:B------:R-:W-:Y:S01]  /*0ee0*/  CS2R R142, SRZ ;  /* 0x00000000008e7805 */ /* 0x000fe2000001ff00 */
[----:B------:R-:W-:Y:S01]  /*0ef0*/  SEL R19, R19, RZ, !P1 ;  /* 0x000000ff13137207 */ /* 0x000fe20004800000 */
[----:B------:R-:W-:Y:S01]  /*0f00*/  IMAD.IADD R7, R7, 0x1, R8 ;  /* 0x0000000107077824 */ /* 0x000fe200078e0208 */
[----:B------:R-:W-:Y:S01]  /*0f10*/  ISETP.GE.AND P1, PT, R27, c[0x0][0x19c], PT ;  /* 0x000067001b007a0c */ /* 0x000fe20003f26270 */
        /* <DEDUP_REMOVED lines=15> */
[----:B------:R-:W-:Y:S01]  /*1010*/  CS2R R124, SRZ ;  /* 0x00000000007c7805 */ /* 0x000fe2000001ff00 */
[----:B------:R-:W-:Y:S01]  /*1020*/  CS2R R122, SRZ ;  /* 0x00000000007a7805 */ /* 0x000fe2000001ff00 */
[----:B------:R-:W-:Y:S01]  /*1030*/  CS2R R120, SRZ ;  /* 0x0000000000787805 */ /* 0x000fe2000001ff00 */
[----:B------:R-:W-:Y:S01]  /*1040*/  IMAD.X R11, R18, 0x1, R15, P0 ;  /* 0x00000001120b7824 */ /* 0x000fe200000e060f */
[C---:B------:R-:W-:Y:S01]  /*1050*/  IADD3 R16, P0, R248.reuse, R16, RZ ;  /* 0x00000010f8107210 */ /* 0x040fe20007f1e0ff */
[----:B------:R-:W-:Y:S01]  /*1060*/  IMAD.U32 R4, RZ, RZ, UR6 ;  /* 0x00000006ff047e24 */ /* 0x000fe2000f8e00ff */
[----:B------:R-:W-:Y:S01]  /*1070*/  CS2R R118, SRZ ;  /* 0x0000000000767805 */ /* 0x000fe2000001ff00 */
[----:B------:R-:W-:Y:S01]  /*1080*/  IMAD.IADD R7, R7, 0x1, R0 ;  /* 0x0000000107077824 */ /* 0x000fe200078e0200 */
[----:B------:R-:W-:Y:S01]  /*1090*/  CS2R R116, SRZ ;  /* 0x0000000000747805 */ /* 0x000fe2000001ff00 */
[----:B------:R-:W-:Y:S01]  /*10a0*/  IMAD.SHL.U32 R0, R248, 0x40, RZ ;  /* 0x00000040f8007824 */ /* 0x000fe200078e00ff */
[----:B------:R-:W-:Y:S01]  /*10b0*/  CS2R R114, SRZ ;  /* 0x0000000000727805 */ /* 0x000fe2000001ff00 */
        /* <DEDUP_REMOVED lines=23> */
[----:B------:R-:W-:Y:S01]  /*1230*/  CS2R R94, SRZ ;  /* 0x00000000005e7805 */ /* 0x000fe2000001ff00 */
[----:B------:R-:W-:Y:S01]  /*1240*/  IMAD.X R17, R18, 0x1, R17, P0 ;  /* 0x0000000112117824 */ /* 0x000fe200000e0611 */
[----:B------:R-:W-:Y:S01]  /*1250*/  LEA R6, P0, R8, c[0x0][0x190], 0x1 ;  /* 0x0000640008067a11 */ /* 0x000fe200078008ff */
[----:B------:R-:W-:Y:S01]  /*1260*/  IMAD.IADD R7, R9, 0x1, R13 ;  /* 0x0000000109077824 */ /* 0x000fe200078e020d */
[----:B------:R-:W-:Y:S01]  /*1270*/  LEA.HI.X R5, R10, c[0x0][0x1c4], R0, 0x1, P2 ;  /* 0x000071000a057a11 */ /* 0x000fe200010f0c00 */
[----:B------:R-:W-:Y:S01]  /*1280*/  IMAD.MOV.U32 R9, RZ, RZ, c[0x0][0x1d8] ;  /* 0x00007600ff097624 */ /* 0x000fe200078e00ff */
[----:B------:R-:W-:Y:S01]  /*1290*/  LEA.HI R10, R35, R150, RZ, 0x6 ;  /* 0x00000096230a7211 */ /* 0x000fe200078f30ff */
[----:B------:R-:W-:Y:S01]  /*12a0*/  IMAD.MOV.U32 R11, RZ, RZ, c[0x0][0x1dc] ;  /* 0x00007700ff0b7624 */ /* 0x000fe200078e00ff */
[----:B------:R-:W-:Y:S01]  /*12b0*/  LEA.HI.X R7, R8, c[0x0][0x194], R7, 0x1, P0 ;  /* 0x0000650008077a11 */ /* 0x000fe200000f0c07 */
[----:B------:R-:W-:Y:S01]  /*12c0*/  IMAD.MOV.U32 R14, RZ, RZ, c[0x0][0x1a8] ;  /* 0x00006a00ff0e7624 */ /* 0x000fe200078e00ff */
[----:B------:R-:W-:Y:S01]  /*12d0*/  LEA R8, P0, R9, R4, 0x6 ;  /* 0x0000000409087211 */ /* 0x000fe200078030ff */
[----:B------:R-:W-:Y:S01]  /*12e0*/  IMAD R15, R22, c[0x0][0x180], RZ ;  /* 0x00006000160f7a24 */ /* 0x000fe200078e02ff */
[----:B------:R-:W-:Y:S01]  /*12f0*/  SHF.R.S32.HI R30, RZ, 0x6, R10 ;  /* 0x00000006ff1e7819 */ /* 0x000fe2000001140a */
[----:B------:R-:W-:Y:S01]  /*1300*/  IMAD R10, R17, c[0x0][0x178], RZ ;  /* 0x00005e00110a7a24 */ /* 0x000fe200078e02ff */
[----:B------:R-:W-:Y:S01]  /*1310*/  IADD3 R0, -R248, UR16, RZ ;  /* 0x00000010f8007c10 */ /* 0x000fe2000fffe1ff */
[----:B------:R-:W-:Y:S01]  /*1320*/  IMAD R15, R148, c[0x0][0x184], R15 ;  /* 0x00006100940f7a24 */ /* 0x000fe200078e020f */
[----:B------:R-:W-:Y:S01]  /*1330*/  LEA.HI.X R9, R9, R5, R11, 0x6, P0 ;  /* 0x0000000509097211 */ /* 0x000fe200000f340b */
[----:B------:R-:W-:Y:S01]  /*1340*/  IMAD R11, R30, 0x200, R12 ;  /* 0x000002001e0b7824 */ /* 0x000fe200078e020c */
[----:B------:R-:W-:Y:S01]  /*1350*/  ISETP.LT.OR P0, PT, R0, 0x1, P5 ;  /* 0x000000010000780c */ /* 0x000fe20002f01670 */
[----:B------:R-:W-:Y:S01]  /*1360*/  IMAD R10, R16, c[0x0][0x17c], R10 ;  /* 0x00005f00100a7a24 */ /* 0x000fe200078e020a */
[----:B------:R-:W-:Y:S01]  /*1370*/  ISETP.LT.OR P6, PT, R0, 0x1, P4 ;  /* 0x000000010000780c */ /* 0x000fe200027c1670 */
[----:B------:R-:W-:Y:S01]  /*1380*/  IMAD.WIDE.U32 R12, R16, c[0x0][0x178], R2 ;  /* 0x00005e00100c7a25 */ /* 0x000fe200078e0002 */
[C---:B------:R-:W-:Y:S01]  /*1390*/  ISETP.LT.OR P5, PT, R0.reuse, 0x21, P5 ;  /* 0x000000210000780c */ /* 0x040fe20002fa1670 */
[----:B------:R-:W-:Y:S01]  /*13a0*/  CS2R R92, SRZ ;  /* 0x00000000005c7805 */ /* 0x000fe2000001ff00 */
[----:B------:R-:W-:Y:S01]  /*13b0*/  ISETP.LT.OR P4, PT, R0, 0x21, P4 ;  /* 0x000000210000780c */ /* 0x000fe20002781670 */
[----:B------:R-:W-:Y:S01]  /*13c0*/  IMAD.SHL.U32 R240, R11, 0x2, RZ ;  /* 0x000000020bf07824 */ /* 0x000fe200078e00ff */
[----:B------:R-:W-:Y:S01]  /*13d0*/  SHF.R.S32.HI R18, RZ, 0x1f, R84 ;  /* 0x0000001fff127819 */ /* 0x000fe20000011454 */
[----:B------:R-:W-:Y:S01]  /*13e0*/  IMAD.IADD R13, R13, 0x1, R10 ;  /* 0x000000010d0d7824 */ /* 0x000fe200078e020a */
[----:B------:R-:W-:Y:S01]  /*13f0*/  LEA R10, P2, R14, R6, 0x6 ;  /* 0x000000060e0a7211 */ /* 0x000fe200078430ff */
[----:B------:R-:W-:Y:S01]  /*1400*/  IMAD.MOV.U32 R11, RZ, RZ, c[0x0][0x1ac] ;  /* 0x00006b00ff0b7624 */ /* 0x000fe200078e00ff */
[----:B------:R-:W-:Y:S01]  /*1410*/  CS2R R90, SRZ ;  /* 0x00000000005a7805 */ /* 0x000fe2000001ff00 */
[----:B------:R-:W-:Y:S01]  /*1420*/  @!PT LDS RZ, [RZ] ;  /* 0x00000000fffff984 */ /* 0x000fe20000000800 */
[----:B------:R-:W-:Y:S01]  /*1430*/  @!PT LDS RZ, [RZ] ;  /* 0x00000000fffff984 */ /* 0x000fe20000000800 */
[----:B------:R-:W-:Y:S01]  /*1440*/  @!PT LDS RZ, [RZ] ;  /* 0x00000000fffff984 */ /* 0x000fe20000000800 */
[----:B------:R1:W-:Y:S01]  /*1450*/  LDGSTS.E.BYPASS.LTC128B.128 [R240+0x8080], [R4.64], !P0 ;  /* 0x0808000004f07fae */ /* 0x0003e2000c101d4c */
[----:B------:R-:W-:Y:S01]  /*1460*/  ISETP.LT.OR P0, PT, R0, 0x1, P3 ;  /* 0x000000010000780c */ /* 0x000fe20001f01670 */
[----:B------:R-:W-:Y:S01]  /*1470*/  IMAD.WIDE.U32 R12, R148, c[0x0][0x180], R12 ;  /* 0x00006000940c7a25 */ /* 0x000fe200078e000c */
[----:B------:R-:W-:Y:S01]  /*1480*/  LEA.HI.X R11, R14, R7, R11, 0x6, P2 ;  /* 0x000000070e0b7211 */ /* 0x000fe200010f340b */
[----:B------:R1:W-:Y:S01]  /*1490*/  LDGSTS.E.BYPASS.LTC128B.128 [R240+0xa080], [R4.64+0x80], !P6 ;  /* 0x0a08008004f07fae */ /* 0x0003e2000f101d4c */
[----:B------:R-:W-:Y:S01]  /*14a0*/  ISETP.GE.AND P2, PT, R27, c[0x0][0x1cc], PT ;  /* 0x000073001b007a0c */ /* 0x000fe20003f46270 */
[----:B------:R-:W-:Y:S01]  /*14b0*/  IMAD.IADD R13, R13, 0x1, R15 ;  /* 0x000000010d0d7824 */ /* 0x000fe200078e020f */
[C---:B------:R-:W-:Y:S01]  /*14c0*/  ISETP.LT.OR P3, PT, R0.reuse, 0x21, P3 ;  /* 0x000000210000780c */ /* 0x040fe20001f61670 */
[----:B------:R-:W-:Y:S01]  /*14d0*/  IMAD R17, R17, c[0x0][0x208], RZ ;  /* 0x0000820011117a24 */ /* 0x000fe200078e02ff */
[C---:B------:R-:W-:Y:S01]  /*14e0*/  ISETP.LT.OR P6, PT, R0.reuse, 0x1, P2 ;  /* 0x000000010000780c */ /* 0x040fe200017c1670 */
[----:B------:R-:W-:Y:S01]  /*14f0*/  IMAD.WIDE.U32 R24, R21, c[0x0][0x188], R12 ;  /* 0x0000620015187a25 */ /* 0x000fe200078e000c */
[----:B------:R-:W-:Y:S01]  /*1500*/  ISETP.LT.OR P2, PT, R0, 0x21, P2 ;  /* 0x000000210000780c */ /* 0x000fe20001741670 */
[----:B------:R-:W-:Y:S01]  /*1510*/  CS2R R88, SRZ ;  /* 0x0000000000587805 */ /* 0x000fe2000001ff00 */
[----:B------:R-:W-:Y:S01]  /*1520*/  CS2R R86, SRZ ;  /* 0x0000000000567805 */ /* 0x000fe2000001ff00 */
[----:B------:R1:W-:Y:S01]  /*1530*/  LDGSTS.E.BYPASS.LTC128B.128 [R240+0xc080], [R4.64+0x100], !P0 ;  /* 0x0c08010004f07fae */ /* 0x0003e2000c101d4c */
[C---:B------:R-:W-:Y:S01]  /*1540*/  IADD3 R14, P0, R20.reuse, R84, RZ ;  /* 0x00000054140e7210 */ /* 0x040fe20007f1e0ff */
[----:B------:R-:W-:Y:S01]  /*1550*/  CS2R R82, SRZ ;  /* 0x0000000000527805 */ /* 0x000fe2000001ff00 */
[----:B------:R-:W-:Y:S01]  /*1560*/  CS2R R80, SRZ ;  /* 0x0000000000507805 */ /* 0x000fe2000001ff00 */
[----:B------:R2:W-:Y:S01]  /*1570*/  STL.64 [R1+0x8], R24 ;  /* 0x0000081801007387 */ /* 0x0005e20000100a00 */
[----:B------:R-:W-:Y:S01]  /*1580*/  LEA.HI.X.SX32 R15, R20, R18, 0x1, P0 ;  /* 0x00000012140f7211 */ /* 0x000fe200000f0eff */
[C---:B------:R-:W-:Y:S01]  /*1590*/  IMAD R20, R16.reuse, c[0x0][0x20c], R17 ;  /* 0x0000830010147a24 */ /* 0x040fe200078e0211 */
[----:B------:R-:W-:Y:S01]  /*15a0*/  CS2R R78, SRZ ;  /* 0x00000000004e7805 */ /* 0x000fe2000001ff00 */
[----:B------:R1:W-:Y:S01]  /*15b0*/  LDGSTS.E.BYPASS.LTC128B.128 [R240+0xe080], [R4.64+0x180], !P6 ;  /* 0x0e08018004f07fae */ /* 0x0003e2000f101d4c */
[----:B------:R-:W-:Y:S01]  /*15c0*/  IMAD.WIDE.U32 R16, R16, c[0x0][0x208], R2 ;  /* 0x0000820010107a25 */ /* 0x000fe200078e0002 */
[----:B------:R-:W-:Y:S01]  /*15d0*/  CS2R R76, SRZ ;  /* 0x00000000004c7805 */ /* 0x000fe2000001ff00 */
[----:B------:R-:W-:Y:S01]  /*15e0*/  CS2R R74, SRZ ;  /* 0x00000000004a7805 */ /* 0x000fe2000001ff00 */
[----:B------:R3:W-:Y:S01]  /*15f0*/  LDGSTS.E.BYPASS.LTC128B.128 [R240+0x9080], [R8.64], !P5 ;  /* 0x0908000008f07fae */ /* 0x0007e2000e901d4c */
[----:B------:R-:W-:Y:S01]  /*1600*/  IMAD R3, R19, c[0x0][0x188], RZ ;  /* 0x0000620013037a24 */ /* 0x000fe200078e02ff */
[----:B------:R-:W-:Y:S01]  /*1610*/  CS2R R72, SRZ ;  /* 0x0000000000487805 */ /* 0x000fe2000001ff00 */
[----:B------:R-:W-:Y:S01]  /*1620*/  IMAD R18, R22, c[0x0][0x270], RZ ;  /* 0x00009c0016127a24 */ /* 0x000fe200078e02ff */
        /* <DEDUP_REMOVED lines=10> */
[----:B------:R-:W-:Y:S01]  /*16d0*/  IMAD R18, R148, c[0x0][0x274], R18 ;  /* 0x00009d0094127a24 */ /* 0x000fe200078e0212 */
[C---:B------:R-:W-:Y:S01]  /*16e0*/  ISETP.LT.OR P0, PT, R0.reuse, 0x1, P3 ;  /* 0x000000010000780c */ /* 0x040fe20001f01670 */
[----:B------:R4:W-:Y:S01]  /*16f0*/  STL [R1+0x14], R23 ;  /* 0x0000141701007387 */ /* 0x0009e20000100800 */
[C---:B------:R-:W-:Y:S01]  /*1700*/  ISETP.LT.OR P6, PT, R0.reuse, 0x1, P2 ;  /* 0x000000010000780c */ /* 0x040fe200017c1670 */
[----:B------:R-:W-:Y:S01]  /*1710*/  CS2R R68, SRZ ;  /* 0x0000000000447805 */ /* 0x000fe2000001ff00 */
[C---:B------:R-:W-:Y:S01]  /*1720*/  ISETP.LT.OR P4, PT, R0.reuse, 0x21, P4 ;  /* 0x000000210000780c */ /* 0x040fe20002781670 */
[----:B------:R-:W-:Y:S01]  /*1730*/  CS2R R66, SRZ ;  /* 0x0000000000427805 */ /* 0x000fe2000001ff00 */
[C---:B------:R-:W-:Y:S01]  /*1740*/  ISETP.LT.OR P3, PT, R0.reuse, 0x21, P3 ;  /* 0x000000210000780c */ /* 0x040fe20001f61670 */
[----:B------:R5:W-:Y:S01]  /*1750*/  LDGSTS.E.BYPASS.LTC128B.128 [R240+0x80], [R6.64], !P5 ;  /* 0x0008000006f07fae */ /* 0x000be2000e901d4c */
[C---:B------:R-:W-:Y:S01]  /*1760*/  ISETP.LT.OR P5, PT, R0.reuse, 0x1, P1 ;  /* 0x000000010000780c */ /* 0x040fe20000fa1670 */
[----:B-1----:R-:W-:Y:S01]  /*1770*/  IMAD.U32 R4, RZ, RZ, UR18 ;  /* 0x00000012ff047e24 */ /* 0x002fe2000f8e00ff */
[C---:B------:R-:W-:Y:S01]  /*1780*/  ISETP.LT.OR P2, PT, R0.reuse, 0x21, P2 ;  /* 0x000000210000780c */ /* 0x040fe20001741670 */
[----:B------:R-:W-:Y:S01]  /*1790*/  IMAD.U32 R5, RZ, RZ, UR19 ;  /* 0x00000013ff057e24 */ /* 0x000fe2000f8e00ff */
[----:B------:R-:W-:Y:S01]  /*17a0*/  ISETP.LT.OR P1, PT, R0, 0x21, P1 ;  /* 0x000000210000780c */ /* 0x000fe20000f21670 */
[----:B------:R-:W-:Y:S01]  /*17b0*/  IMAD.U32 R5, RZ, RZ, UR5 ;  /* 0x00000005ff057e24 */ /* 0x000fe2000f8e00ff */
[----:B------:R5:W-:Y:S01]  /*17c0*/  LDGSTS.E.BYPASS.LTC128B.128 [R240+0x2080], [R6.64+0x80], !P0 ;  /* 0x0208008006f07fae */ /* 0x000be2000c101d4c */
[C---:B------:R-:W-:Y:S01]  /*17d0*/  LEA R3, P0, R4.reuse, R24, 0x6 ;  /* 0x0000001804037211 */ /* 0x040fe200078030ff */
[----:B------:R-:W-:Y:S01]  /*17e0*/  IMAD.U32 R0, RZ, RZ, UR17 ;  /* 0x00000011ff007e24 */ /* 0x000fe2000f8e00ff */
[-C--:B--2---:R-:W-:Y:S01]  /*17f0*/  LEA.HI R24, R35, R150.reuse, RZ, 0x4 ;  /* 0x0000009623187211 */ /* 0x084fe200078f20ff */
[----:B------:R5:W-:Y:S01]  /*1800*/  LDGSTS.E.BYPASS.LTC128B.128 [R240+0x4080], [R6.64+0x100], !P6 ;  /* 0x0408010006f07fae */ /* 0x000be2000f101d4c */
[----:B------:R-:W-:Y:S01]  /*1810*/  LEA.HI.X R5, R4, R23, R5, 0x6, P0 ;  /* 0x0000001704057211 */ /* 0x000fe200000f3405 */
[----:B------:R-:W-:Y:S01]  /*1820*/  ULDC.64 UR4, c[0x0][0x208] ;  /* 0x0000820000047ab9 */ /* 0x000fe20000000a00 */
[C---:B------:R-:W-:Y:S01]  /*1830*/  LEA R4, P0, R3.reuse, c[0x0][0x160], 0x1 ;  /* 0x0000580003047a11 */ /* 0x040fe200078008ff */
[----:B------:R5:W-:Y:S01]  /*1840*/  LDGSTS.E.BYPASS.LTC128B.128 [R240+0x6080], [R6.64+0x180], !P5 ;  /* 0x0608018006f07fae */ /* 0x000be2000e901d4c */
[----:B------:R-:W-:Y:S01]  /*1850*/  IADD3 R0, -R0, UR8, -R248 ;  /* 0x0000000800007c10 */ /* 0x000fe2000fffe9f8 */
[----:B---3--:R-:W-:Y:S01]  /*1860*/  IMAD.WIDE.U32 R8, R148, c[0x0][0x270], R14 ;  /* 0x00009c0094087a25 */ /* 0x008fe200078e000e */
[----:B------:R-:W-:Y:S01]  /*1870*/  LEA.HI.X R5, R3, c[0x0][0x164], R5, 0x1, P0 ;  /* 0x0000590003057a11 */ /* 0x000fe200000f0c05 */
[----:B------:R1:W-:Y:S01]  /*1880*/  LDGSTS.E.BYPASS.LTC128B.128 [R240+0x1080], [R10.64], !P4 ;  /* 0x010800000af07fae */ /* 0x0003e2000e101d4c */
[----:B------:R-:W-:Y:S01]  /*1890*/  ISETP.GE.AND P6, PT, R29, c[0x0][0x16c], PT ;  /* 0x00005b001d007a0c */ /* 0x000fe20003fc6270 */
[----:B------:R-:W-:Y:S01]  /*18a0*/  IMAD.IADD R13, R9, 0x1, R18 ;  /* 0x00000001090d7824 */ /* 0x000fe200078e0212 */
[----:B------:R-:W-:Y:S01]  /*18b0*/  ISETP.GE.AND P5, PT, R28, c[0x0][0x16c], PT ;  /* 0x00005b001c007a0c */ /* 0x000fe20003fa6270 */
[----:B------:R1:W-:Y:S01]  /*18c0*/  LDGSTS.E.BYPASS.LTC128B.128 [R240+0x3080], [R10.64+0x80], !P3 ;  /* 0x030800800af07fae */ /* 0x0003e2000d901d4c */
[----:B------:R-:W-:Y:S01]  /*18d0*/  ISETP.GE.AND P4, PT, R27, c[0x0][0x16c], PT ;  /* 0x00005b001b007a0c */ /* 0x000fe20003f86270 */
[----:B------:R-:W-:Y:S01]  /*18e0*/  IMAD.MOV.U32 R12, RZ, RZ, R8 ;  /* 0x000000ffff0c7224 */ /* 0x000fe200078e0008 */
[----:B------:R-:W-:Y:S01]  /*18f0*/  ISETP.LT.OR P3, PT, R0, 0x1, P5 ;  /* 0x000000010000780c */ /* 0x000fe20002f61670 */
[----:B------:R1:W-:Y:S01]  /*1900*/  LDGSTS.E.BYPASS.LTC128B.128 [R240+0x5080], [R10.64+0x100], !P2 ;  /* 0x050801000af07fae */ /* 0x0003e2000d101d4c */
[----:B------:R-:W-:Y:S01]  /*1910*/  ISETP.GE.AND P2, PT, R2, c[0x0][0x16c], PT ;  /* 0x00005b0002007a0c */ /* 0x000fe20003f46270 */
[----:B------:R-:W-:Y:S01]  /*1920*/  IMAD.IADD R9, R17, 0x1, R20 ;  /* 0x0000000111097824 */ /* 0x000fe200078e0214 */
[----:B------:R-:W-:Y:S01]  /*1930*/  SHF.R.S32.HI R236, RZ, 0x4, R24 ;  /* 0x00000004ffec7819 */ /* 0x000fe20000011418 */
[----:B------:R1:W-:Y:S01]  /*1940*/  LDGSTS.E.BYPASS.LTC128B.128 [R240+0x7080], [R10.64+0x180], !P1 ;  /* 0x070801800af07fae */ /* 0x0003e2000c901d4c */
[C---:B------:R-:W-:Y:S01]  /*1950*/  ISETP.LT.OR P1, PT, R0.reuse, 0x1, P6 ;  /* 0x000000010000780c */ /* 0x040fe20003721670 */
[----:B------:R-:W-:Y:S01]  /*1960*/  IMAD.MOV.U32 R8, RZ, RZ, R16 ;  /* 0x000000ffff087224 */ /* 0x000fe200078e0010 */
[----:B------:R-:W-:Y:S01]  /*1970*/  ISETP.LT.OR P6, PT, R0, 0x21, P6 ;  /* 0x000000210000780c */ /* 0x000fe200037c1670 */
[----:B------:R-:W0:Y:S01]  /*1980*/  LDGDEPBAR ;  /* 0x00000000000079af */ /* 0x000e220000000000 */
[----:B----4-:R-:W-:Y:S01]  /*1990*/  IMAD R23, R22, c[0x0][0x238], RZ ;  /* 0x00008e0016177a24 */ /* 0x010fe200078e02ff */
[----:B------:R-:W-:Y:S01]  /*19a0*/  UIMAD UR10, UR10, UR4, URZ ;  /* 0x000000040a0a72a4 */ /* 0x000fe2000f8e023f */
[----:B------:R-:W-:Y:S01]  /*19b0*/  IMAD.WIDE.U32 R36, R21, c[0x0][0x278], R12 ;  /* 0x00009e0015247a25 */ /* 0x000fe200078e000c */
[----:B------:R-:W-:Y:S01]  /*19c0*/  UIMAD.WIDE.U32 UR18, UR11, UR4, URZ ;  /* 0x000000040b1272a5 */ /* 0x000fe2000f8e003f */
[----:B------:R-:W-:Y:S01]  /*19d0*/  ISETP.LT.OR P5, PT, R0, 0x21, P5 ;  /* 0x000000210000780c */ /* 0x000fe20002fa1670 */
[----:B------:R-:W-:Y:S01]  /*19e0*/  UIMAD UR10, UR11, UR5, UR10 ;  /* 0x000000050b0a72a4 */ /* 0x000fe2000f8e020a */
[----:B-----5:R-:W-:Y:S01]  /*19f0*/  IMAD.SHL.U32 R6, R84, 0x100, RZ ;  /* 0x0000010054067824 */ /* 0x020fe200078e00ff */
[----:B------:R2:W-:Y:S01]  /*1a00*/  STL.64 [R1+0x20], R36 ;  /* 0x0000202401007387 */ /* 0x0005e20000100a00 */
[C---:B------:R-:W-:Y:S01]  /*1a10*/  IMAD.WIDE.U32 R8, R148.reuse, c[0x0][0x210], R8 ;  /* 0x0000840094087a25 */ /* 0x040fe200078e0008 */
[----:B------:R-:W-:Y:S01]  /*1a20*/  SHF.R.S32.HI R25, RZ, 0x2, R33 ;  /* 0x00000002ff197819 */ /* 0x000fe20000011421 */
[----:B------:R-:W-:Y:S01]  /*1a30*/  UIADD3 UR10, UR19, UR10, URZ ;  /* 0x0000000a130a7290 */ /* 0x000fe2000fffe03f */
[----:B------:R-:W-:Y:S01]  /*1a40*/  SHF.R.S32.HI R3, RZ, 0x1f, R6 ;  /* 0x0000001fff037819 */ /* 0x000fe20000011406 */
[----:B------:R-:W-:Y:S01]  /*1a50*/  IMAD.WIDE.U32 R14, R148, c[0x0][0x288], R14 ;  /* 0x0000a200940e7a25 */ /* 0x000fe200078e000e */
[----:B------:R-:W-:Y:S01]  /*1a60*/  IADD3 R6, P0, R6, R150, RZ ;  /* 0x0000009606067210 */ /* 0x000fe20007f1e0ff */
[----:B------:R-:W-:Y:S01]  /*1a70*/  CS2R R84, SRZ ;  /* 0x0000000000547805 */ /* 0x000fe2000001ff00 */
[----:B------:R-:W-:Y:S01]  /*1a80*/  SHF.R.S32.HI R20, RZ, 0x1f, R33 ;  /* 0x0000001fff147819 */ /* 0x000fe20000011421 */
[----:B------:R-:W-:Y:S01]  /*1a90*/  IMAD R23, R148, c[0x0][0x23c], R23 ;  /* 0x00008f0094177a24 */ /* 0x000fe200078e0217 */
[----:B------:R-:W-:Y:S01]  /*1aa0*/  LEA.HI.X.SX32 R7, R150, R3, 0x1, P0 ;  /* 0x0000000396077211 */ /* 0x000fe200000f0eff */
[----:B------:R-:W-:Y:S01]  /*1ab0*/  IMAD R3, R19, c[0x0][0x278], RZ ;  /* 0x00009e0013037a24 */ /* 0x000fe200078e02ff */
[C---:B------:R-:W-:Y:S01]  /*1ac0*/  ISETP.LT.OR P0, PT, R0.reuse, 0x1, P2 ;  /* 0x000000010000780c */ /* 0x040fe20001701670 */
[----:B------:R-:W-:Y:S01]  /*1ad0*/  CS2R R64, SRZ ;  /* 0x0000000000407805 */ /* 0x000fe2000001ff00 */
[----:B------:R-:W-:Y:S01]  /*1ae0*/  ISETP.LT.OR P2, PT, R0, 0x21, P2 ;  /* 0x000000210000780c */ /* 0x000fe20001741670 */
[----:B-1----:R-:W-:Y:S01]  /*1af0*/  IMAD R10, R22, c[0x0][0x288], RZ ;  /* 0x0000a200160a7a24 */ /* 0x002fe200078e02ff */
[----:B------:R-:W-:Y:S01]  /*1b00*/  CS2R R62, SRZ ;  /* 0x00000000003e7805 */ /* 0x000fe2000001ff00 */
[----:B------:R-:W-:Y:S01]  /*1b10*/  IMAD.WIDE.U32 R16, R148, c[0x0][0x238], R6 ;  /* 0x00008e0094107a25 */ /* 0x000fe200078e0006 */
[----:B------:R-:W-:Y:S01]  /*1b20*/  CS2R R60, SRZ ;  /* 0x00000000003c7805 */ /* 0x000fe2000001ff00 */
[----:B------:R-:W-:Y:S01]  /*1b30*/  CS2R R58, SRZ ;  /* 0x00000000003a7805 */ /* 0x000fe2000001ff00 */
[----:B------:R-:W-:Y:S01]  /*1b40*/  CS2R R56, SRZ ;  /* 0x0000000000387805 */ /* 0x000fe2000001ff00 */
[----:B------:R-:W-:Y:S01]  /*1b50*/  IMAD.MOV.U32 R7, RZ, RZ, c[0x0][0x178] ;  /* 0x00005e00ff077624 */ /* 0x000fe200078e00ff */
[----:B------:R-:W-:Y:S01]  /*1b60*/  CS2R R54, SRZ ;  /* 0x0000000000367805 */ /* 0x000fe2000001ff00 */
[----:B------:R-:W-:Y:S01]  /*1b70*/  IMAD R11, R22, c[0x0][0x210], RZ ;  /* 0x00008400160b7a24 */ /* 0x000fe200078e02ff */
[----:B------:R-:W-:Y:S01]  /*1b80*/  CS2R R52, SRZ ;  /* 0x0000000000347805 */ /* 0x000fe2000001ff00 */
[----:B------:R1:W-:Y:S01]  /*1b90*/  LDGSTS.E.BYPASS.LTC128B.128 [R240+0x10080], [R4.64], !P0 ;  /* 0x1008000004f07fae */ /* 0x0003e2000c101d4c */
[----:B------:R-:W-:Y:S01]  /*1ba0*/  ISETP.GT.AND P0, PT, R150, 0xf, PT ;  /* 0x0000000f9600780c */ /* 0x000fe20003f04270 */
[----:B------:R-:W-:Y:S01]  /*1bb0*/  IMAD R22, R148, c[0x0][0x28c], R10 ;  /* 0x0000a30094167a24 */ /* 0x000fe200078e020a */
[----:B------:R-:W-:Y:S01]  /*1bc0*/  CS2R R50, SRZ ;  /* 0x0000000000327805 */ /* 0x000fe2000001ff00 */
[----:B------:R1:W-:Y:S01]  /*1bd0*/  LDGSTS.E.BYPASS.LTC128B.128 [R240+0x12080], [R4.64+0x80], !P1 ;  /* 0x1208008004f07fae */ /* 0x0003e2000c901d4c */
[C---:B------:R-:W-:Y:S01]  /*1be0*/  ISETP.LT.OR P1, PT, R0.reuse, 0x1, P4 ;  /* 0x000000010000780c */ /* 0x040fe20002721670 */
[----:B------:R-:W-:Y:S01]  /*1bf0*/  IMAD.MOV.U32 R10, RZ, RZ, c[0x0][0x17c] ;  /* 0x00005f00ff0a7624 */ /* 0x000fe200078e00ff */
[----:B------:R-:W-:Y:S01]  /*1c00*/  ISETP.LT.OR P4, PT, R0, 0x21, P4 ;  /* 0x000000210000780c */ /* 0x000fe20002781670 */
[----:B------:R1:W-:Y:S01]  /*1c10*/  LDGSTS.E.BYPASS.LTC128B.128 [R240+0x14080], [R4.64+0x100], !P3 ;  /* 0x1408010004f07fae */ /* 0x0003e2000d901d4c */
[----:B------:R-:W-:Y:S01]  /*1c20*/  LEA R6, P3, R7, R4, 0x6 ;  /* 0x0000000407067211 */ /* 0x000fe200078630ff */
[----:B------:R-:W-:Y:S01]  /*1c30*/  IMAD R3, R21, c[0x0][0x27c], R3 ;  /* 0x00009f0015037a24 */ /* 0x000fe200078e0203 */
[----:B------:R-:W-:Y:S01]  /*1c40*/  CS2R R48, SRZ ;  /* 0x0000000000307805 */ /* 0x000fe2000001ff00 */
[----:B------:R-:W-:Y:S01]  /*1c50*/  IMAD R11, R148, c[0x0][0x214], R11 ;  /* 0x00008500940b7a24 */ /* 0x000fe200078e020b */
[----:B------:R-:W-:Y:S01]  /*1c60*/  LEA.HI.X R7, R7, R5, R10, 0x6, P3 ;  /* 0x0000000507077211 */ /* 0x000fe200018f340a */
[----:B------:R-:W-:Y:S01]  /*1c70*/  IMAD.IADD R18, R37, 0x1, R3 ;  /* 0x0000000125127824 */ /* 0x000fe200078e0203 */
[----:B------:R-:W-:Y:S01]  /*1c80*/  LEA.HI R10, R24, R236, RZ, 0x1 ;  /* 0x000000ec180a7211 */ /* 0x000fe200078f08ff */
[----:B------:R-:W-:Y:S01]  /*1c90*/  IMAD.IADD R3, R9, 0x1, R11 ;  /* 0x0000000109037824 */ /* 0x000fe200078e020b */
[----:B------:R-:W-:Y:S01]  /*1ca0*/  CS2R R46, SRZ ;  /* 0x00000000002e7805 */ /* 0x000fe2000001ff00 */
[----:B------:R1:W-:Y:S01]  /*1cb0*/  LDGSTS.E.BYPASS.LTC128B.128 [R240+0x16080], [R4.64+0x180], !P1 ;  /* 0x1608018004f07fae */ /* 0x0003e2000c901d4c */
[----:B------:R-:W-:Y:S01]  /*1cc0*/  LOP3.LUT R10, R10, 0xfffffffe, RZ, 0xc0, !PT ;  /* 0xfffffffe0a0a7812 */ /* 0x000fe200078ec0ff */
[----:B------:R-:W-:Y:S01]  /*1cd0*/  CS2R R44, SRZ ;  /* 0x00000000002c7805 */ /* 0x000fe2000001ff00 */
[----:B------:R-:W-:Y:S01]  /*1ce0*/  ISETP.GE.AND P1, PT, R2, c[0x0][0x16c], PT ;  /* 0x00005b0002007a0c */ /* 0x000fe20003f26270 */
[----:B------:R3:W-:Y:S01]  /*1cf0*/  STL [R1+0x38], R18 ;  /* 0x0000381201007387 */ /* 0x0007e20000100800 */
[----:B------:R-:W-:Y:S01]  /*1d00*/  CS2R R42, SRZ ;  /* 0x00000000002a7805 */ /* 0x000fe2000001ff00 */
[----:B------:R-:W-:Y:S01]  /*1d10*/  IMAD.IADD R236, R236, 0x1, -R10 ;  /* 0x00000001ecec7824 */ /* 0x000fe200078e0a0a */
[----:B------:R-:W-:Y:S01]  /*1d20*/  SEL R34, RZ, 0x1, P1 ;  /* 0x00000001ff227807 */ /* 0x000fe20000800000 */
[----:B------:R4:W-:Y:S01]  /*1d30*/  LDGSTS.E.BYPASS.LTC128B.128 [R240+0x11080], [R6.64], !P2 ;  /* 0x1108000006f07fae */ /* 0x0009e2000d101d4c */
[C---:B------:R-:W-:Y:S01]  /*1d40*/  ISETP.GE.AND P2, PT, R2.reuse, c[0x0][0x1fc], PT ;  /* 0x00007f0002007a0c */ /* 0x040fe20003f46270 */
[----:B------:R-:W-:Y:S01]  /*1d50*/  CS2R R40, SRZ ;  /* 0x0000000000287805 */ /* 0x000fe2000001ff00 */
[----:B------:R-:W-:Y:S01]  /*1d60*/  ISETP.GE.AND P1, PT, R29, c[0x0][0x1fc], PT ;  /* 0x00007f001d007a0c */ /* 0x000fe20003f26270 */
[----:B------:R4:W-:Y:S01]  /*1d70*/  LDGSTS.E.BYPASS.LTC128B.128 [R240+0x13080], [R6.64+0x80], !P6 ;  /* 0x1308008006f07fae */ /* 0x0009e2000f101d4c */
[----:B------:R-:W-:Y:S01]  /*1d80*/  ISETP.GE.AND P6, PT, R2, c[0x0][0x1fc], PT ;  /* 0x00007f0002007a0c */ /* 0x000fe20003fc6270 */
[----:B------:R-:W-:Y:S01]  /*1d90*/  IMAD.MOV.U32 R2, RZ, RZ, R8 ;  /* 0x000000ffff027224 */ /* 0x000fe200078e0008 */
[----:B------:R-:W-:Y:S01]  /*1da0*/  UISETP.GT.AND UP2, UPT, UR6, -0x1, UPT ;  /* 0xffffffff0600788c */ /* 0x000fe2000bf44270 */
[----:B------:R-:W-:Y:S01]  /*1db0*/  IMAD R8, R19, c[0x0][0x218], RZ ;  /* 0x0000860013087a24 */ /* 0x000fe200078e02ff */
[----:B------:R4:W-:Y:S01]  /*1dc0*/  LDGSTS.E.BYPASS.LTC128B.128 [R240+0x15080], [R6.64+0x100], !P5 ;  /* 0x1508010006f07fae */ /* 0x0009e2000e901d4c */
[----:B------:R-:W-:-:S02]  /*1dd0*/  ISETP.GE.AND P5, PT, R29, c[0x0][0x16c], PT ;  /* 0x00005b001d007a0c */ /* 0x000fc40003fa6270 */
[----:B------:R-:W-:Y:S01]  /*1de0*/  IMAD R10, R21, c[0x0][0x21c], R8 ;  /* 0x00008700150a7a24 */ /* 0x000fe200078e0208 */
[----:B------:R-:W-:Y:S01]  /*1df0*/  LEA.HI R8, R20, R25, RZ, 0x3 ;  /* 0x0000001914087211 */ /* 0x000fe200078f18ff */
[----:B------:R4:W-:Y:S01]  /*1e00*/  LDGSTS.E.BYPASS.LTC128B.128 [R240+0x17080], [R6.64+0x180], !P4 ;  /* 0x1708018006f07fae */ /* 0x0009e2000e101d4c */
[----:B------:R-:W-:Y:S02]  /*1e10*/  ISETP.GE.AND P4, PT, R27, c[0x0][0x16c], PT ;  /* 0x00005b001b007a0c */ /* 0x000fe40003f86270 */
[----:B-1----:R-:W-:Y:S01]  /*1e20*/  @!P0 IADD3 R4, P3, R36, UR17, RZ ;  /* 0x0000001124048c10 */ /* 0x002fe2000ff7e0ff */
[----:B--2---:R-:W-:Y:S01]  /*1e30*/  IMAD.WIDE.U32 R36, R21, c[0x0][0x218], R2 ;  /* 0x0000860015247a25 */ /* 0x004fe200078e0002 */
[----:B------:R-:W-:Y:S02]  /*1e40*/  SEL R243, RZ, 0x8, P4 ;  /* 0x00000008fff37807 */ /* 0x000fe40002000000 */
[----:B------:R-:W-:Y:S01]  /*1e50*/  @!P0 IADD3.X R5, R18, UR15, RZ, P3, !PT ;  /* 0x0000000f12058c10 */ /* 0x000fe20009ffe4ff */
[----:B------:R-:W-:Y:S01]  /*1e60*/  IMAD.U32 R2, RZ, RZ, UR10 ;  /* 0x0000000aff027e24 */ /* 0x000fe2000f8e00ff */
[----:B---3--:R-:W-:Y:S01]  /*1e70*/  LEA.HI R18, R35, R150, RZ, 0x5 ;  /* 0x0000009623127211 */ /* 0x008fe200078f28ff */
[----:B------:R-:W-:Y:S01]  /*1e80*/  IMAD.IADD R31, R37, 0x1, R10 ;  /* 0x00000001251f7824 */ /* 0x000fe200078e020a */
[C---:B------:R-:W-:Y:S01]  /*1e90*/  @!P0 LEA R12, P3, R4.reuse, c[0x0][0x258], 0x2 ;  /* 0x00009600040c8a11 */ /* 0x040fe200078610ff */
[----:B------:R-:W-:Y:S01]  /*1ea0*/  STL.64 [R1], R36 ;  /* 0x0000002401007387 */ /* 0x000fe20000100a00 */
[--C-:B------:R-:W-:Y:S01]  /*1eb0*/  SHF.R.S32.HI R11, RZ, 0x5, R18.reuse ;  /* 0x00000005ff0b7819 */ /* 0x100fe20000011412 */
[----:B------:R-:W-:Y:S01]  /*1ec0*/  USHF.L.U64.HI UR10, UR4, 0x5, UR5 ;  /* 0x00000005040a7899 */ /* 0x000fe20008010205 */
[----:B------:R-:W-:Y:S01]  /*1ed0*/  SHF.R.S32.HI R9, RZ, 0x1f, R18 ;  /* 0x0000001fff097819 */ /* 0x000fe20000011412 */
[----:B------:R1:W-:Y:S01]  /*1ee0*/  STL [R1+0x10], R31 ;  /* 0x0000101f01007387 */ /* 0x0003e20000100800 */
[----:B------:R-:W-:Y:S01]  /*1ef0*/  @!P0 LEA.HI.X R13, R4, c[0x0][0x25c], R5, 0x2, P3 ;  /* 0x00009700040d8a11 */ /* 0x000fe200018f1405 */
[----:B------:R-:W-:Y:S01]  /*1f00*/  IMAD.U32 R5, RZ, RZ, UR19 ;  /* 0x00000013ff057e24 */ /* 0x000fe2000f8e00ff */
[----:B------:R-:W-:Y:S01]  /*1f10*/  LEA.HI R5, R9, R11, RZ, 0x2 ;  /* 0x0000000b09057211 */ /* 0x000fe200078f10ff */
[----:B------:R-:W-:Y:S01]  /*1f20*/  IMAD.U32 R4, RZ, RZ, UR18 ;  /* 0x00000012ff047e24 */ /* 0x000fe2000f8e00ff */
[----:B------:R-:W-:-:S02]  /*1f30*/  ISETP.GE.AND P4, PT, R28, c[0x0][0x1fc], PT ;  /* 0x00007f001c007a0c */ /* 0x000fc40003f86270 */
[----:B------:R-:W-:Y:S02]  /*1f40*/  LOP3.LUT R9, R5, 0xfffffffc, RZ, 0xc0, !PT ;  /* 0xfffffffc05097812 */ /* 0x000fe400078ec0ff */
[----:B------:R-:W-:Y:S01]  /*1f50*/  LOP3.LUT R5, R8, 0xfffffff8, RZ, 0xc0, !PT ;  /* 0xfffffff808057812 */ /* 0x000fe200078ec0ff */
[----:B----4-:R-:W-:Y:S01]  /*1f60*/  IMAD.IADD R7, R15, 0x1, R22 ;  /* 0x000000010f077824 */ /* 0x010fe200078e0216 */
[C---:B------:R-:W-:Y:S01]  /*1f70*/  LEA R8, P3, R4.reuse, R36, 0x6 ;  /* 0x0000002404087211 */ /* 0x040fe200078630ff */
[----:B------:R-:W-:Y:S01]  /*1f80*/  IMAD.MOV.U32 R6, RZ, RZ, R14 ;  /* 0x000000ffff067224 */ /* 0x000fe200078e000e */
[----:B------:R-:W-:Y:S01]  /*1f90*/  SEL R15, RZ, 0xffffffff, P1 ;  /* 0xffffffffff0f7807 */ /* 0x000fe20000800000 */
[----:B------:R-:W-:Y:S01]  /*1fa0*/  IMAD.IADD R25, R25, 0x1, -R5 ;  /* 0x0000000119197824 */ /* 0x000fe200078e0a05 */
[----:B------:R-:W-:Y:S01]  /*1fb0*/  LEA.HI.X R2, R4, R31, R2, 0x6, P3 ;  /* 0x0000001f04027211 */ /* 0x000fe200018f3402 */
[----:B------:R-:W-:Y:S01]  /*1fc0*/  IMAD.WIDE.U32 R38, R21, c[0x0][0x290], R6 ;  /* 0x0000a40015267a25 */ /* 0x000fe200078e0006 */
[----:B------:R-:W-:-:S02]  /*1fd0*/  ISETP.GE.AND P3, PT, R28, c[0x0][0x16c], PT ;  /* 0x00005b001c007a0c */ /* 0x000fc40003f66270 */
[----:B------:R-:W-:Y:S01]  /*1fe0*/  LEA R4, P1, R8, c[0x0][0x1f0], 0x1 ;  /* 0x00007c0008047a11 */ /* 0x000fe200078208ff */
[----:B------:R-:W-:Y:S01]  /*1ff0*/  IMAD.SHL.U32 R6, R32, 0x40, RZ ;  /* 0x0000004020067824 */ /* 0x000fe200078e00ff */
[----:B------:R-:W-:Y:S01]  /*2000*/  LEA.HI R20, R11, R11, RZ, 0x1 ;  /* 0x0000000b0b147211 */ /* 0x000fe200078f08ff */
[----:B------:R-:W-:Y:S01]  /*2010*/  IMAD.SHL.U32 R7, R236, 0x20, RZ ;  /* 0x00000020ec077824 */ /* 0x000fe200078e00ff */
[----:B------:R-:W-:Y:S01]  /*2020*/  LEA.HI.X R5, R8, c[0x0][0x1f4], R2, 0x1, P1 ;  /* 0x00007d0008057a11 */ /* 0x000fe200008f0c02 */
[----:B------:R-:W-:Y:S01]  /*2030*/  IMAD.MOV.U32 R2, RZ, RZ, R16 ;  /* 0x000000ffff027224 */ /* 0x000fe200078e0010 */
[----:B-1----:R-:W-:Y:S01]  /*2040*/  SEL R31, RZ, 0xffffffff, P5 ;  /* 0xffffffffff1f7807 */ /* 0x002fe20002800000 */
[----:B------:R1:W-:Y:S01]  /*2050*/  STL.64 [R1+0x18], R38 ;  /* 0x0000182601007387 */ /* 0x0003e20000100a00 */
[----:B------:R-:W-:Y:S02]  /*2060*/  ISETP.GE.AND P5, PT, R29, c[0x0][0x1fc], PT ;  /* 0x00007f001d007a0c */ /* 0x000fe40003fa6270 */
[----:B------:R-:W-:-:S02]  /*2070*/  SEL R29, RZ, 0x4, P3 ;  /* 0x00000004ff1d7807 */ /* 0x000fc40001800000 */
[----:B------:R-:W-:Y:S02]  /*2080*/  ISETP.GE.AND P3, PT, R28, c[0x0][0x1fc], PT ;  /* 0x00007f001c007a0c */ /* 0x000fe40003f66270 */
[----:B------:R-:W-:Y:S02]  /*2090*/  SEL R28, RZ, 0x1, P2 ;  /* 0x00000001ff1c7807 */ /* 0x000fe40001000000 */
[----:B------:R-:W-:Y:S02]  /*20a0*/  ISETP.GE.AND P2, PT, R27, c[0x0][0x1fc], PT ;  /* 0x00007f001b007a0c */ /* 0x000fe40003f46270 */
[----:B------:R-:W-:Y:S01]  /*20b0*/  LOP3.LUT R3, R20, 0xfffffffe, RZ, 0xc0, !PT ;  /* 0xfffffffe14037812 */ /* 0x000fe200078ec0ff */
[C---:B------:R-:W-:Y:S01]  /*20c0*/  IMAD.IADD R20, R11.reuse, 0x1, -R9 ;  /* 0x000000010b147824 */ /* 0x040fe200078e0a09 */
[----:B------:R-:W-:Y:S02]  /*20d0*/  SEL R242, RZ, 0x8, P2 ;  /* 0x00000008fff27807 */ /* 0x000fe40001000000 */
[C---:B------:R-:W-:Y:S01]  /*20e0*/  ISETP.LT.OR P1, PT, R0.reuse, 0x1, P6 ;  /* 0x000000010000780c */ /* 0x040fe20003721670 */
[----:B------:R-:W-:Y:S01]  /*20f0*/  IMAD.IADD R26, R11, 0x1, -R3 ;  /* 0x000000010b1a7824 */ /* 0x000fe200078e0a03 */
[----:B------:R-:W-:Y:S01]  /*2100*/  ISETP.LT.OR P2, PT, R0, 0x1, P5 ;  /* 0x000000010000780c */ /* 0x000fe20002f41670 */
[----:B------:R-:W-:Y:S01]  /*2110*/  @!P0 IMAD.SHL.U32 R11, R150, 0x10, RZ ;  /* 0x00000010960b8824 */ /* 0x000fe200078e00ff */
[----:B------:R-:W-:Y:S01]  /*2120*/  LOP3.LUT R9, R18, 0xffffffe0, RZ, 0xc0, !PT ;  /* 0xffffffe012097812 */ /* 0x000fe200078ec0ff */
[----:B------:R-:W-:Y:S01]  /*2130*/  IMAD.IADD R3, R17, 0x1, R23 ;  /* 0x0000000111037824 */ /* 0x000fe200078e0217 */
[----:B------:R-:W-:-:S02]  /*2140*/  LOP3.LUT R8, R24, 0xfffffff0, RZ, 0xc0, !PT ;  /* 0xfffffff018087812 */ /* 0x000fc400078ec0ff */
[----:B------:R-:W-:Y:S01]  /*2150*/  SEL R22, RZ, 0x4, P3 ;  /* 0x00000004ff167807 */ /* 0x000fe20001800000 */
[C---:B------:R-:W-:Y:S01]  /*2160*/  IMAD.IADD R9, R150.reuse, 0x1, -R9 ;  /* 0x0000000196097824 */ /* 0x040fe200078e0a09 */
[----:B------:R-:W-:Y:S01]  /*2170*/  ISETP.GE.AND P3, PT, R27, c[0x0][0x1fc], PT ;  /* 0x00007f001b007a0c */ /* 0x000fe20003f66270 */
[----:B------:R-:W-:Y:S01]  /*2180*/  IMAD.IADD R8, R150, 0x1, -R8 ;  /* 0x0000000196087824 */ /* 0x000fe200078e0a08 */
[----:B------:R2:W-:Y:S01]  /*2190*/  @!P0 LDGSTS.E.BYPASS.LTC128B.128 [R11+0x20080], [R12.64] ;  /* 0x200800000c0b8fae */ /* 0x0005e2000b901d4c */
[C---:B------:R-:W-:Y:S01]  /*21a0*/  ISETP.LT.OR P6, PT, R0.reuse, 0x21, P6 ;  /* 0x000000210000780c */ /* 0x040fe200037c1670 */
[----:B------:R-:W-:Y:S01]  /*21b0*/  IMAD.WIDE.U32 R148, R21, c[0x0][0x240], R2 ;  /* 0x0000900015947a25 */ /* 0x000fe200078e0002 */
[----:B------:R-:W-:Y:S01]  /*21c0*/  ISETP.LT.OR P5, PT, R0, 0x21, P5 ;  /* 0x000000210000780c */ /* 0x000fe20002fa1670 */
[----:B------:R-:W0:Y:S01]  /*21d0*/  LDGDEPBAR ;  /* 0x00000000000079af */ /* 0x000e220000000000 */
[----:B------:R-:W-:Y:S01]  /*21e0*/  SHF.R.S32.HI R10, RZ, 0x1f, R8 ;  /* 0x0000001fff0a7819 */ /* 0x000fe20000011408 */
[----:B------:R-:W-:Y:S01]  /*21f0*/  IMAD.SHL.U32 R3, R248, 0x8, RZ ;  /* 0x00000008f8037824 */ /* 0x000fe200078e00ff */
[----:B------:R-:W-:Y:S01]  /*2200*/  LEA.HI R2, R35, R150, RZ, 0x7 ;  /* 0x0000009623027211 */ /* 0x000fe200078f38ff */
[----:B------:R3:W-:Y:S01]  /*2210*/  LDGSTS.E.BYPASS.LTC128B.128 [R240+0x18080], [R4.64], !P1 ;  /* 0x1808000004f07fae */ /* 0x0007e2000c901d4c */
[----:B------:R-:W-:-:S02]  /*2220*/  ISETP.LT.OR P1, PT, R0, 0x1, P4 ;  /* 0x000000010000780c */ /* 0x000fc40002721670 */
[C---:B------:R-:W-:Y:S01]  /*2230*/  ISETP.LT.OR P4, PT, R0.reuse, 0x21, P4 ;  /* 0x000000210000780c */ /* 0x040fe20002781670 */
[----:B------:R3:W-:Y:S01]  /*2240*/  LDGSTS.E.BYPASS.LTC128B.128 [R240+0x1a080], [R4.64+0x80], !P2 ;  /* 0x1a08008004f07fae */ /* 0x0007e2000d101d4c */
[C---:B------:R-:W-:Y:S02]  /*2250*/  ISETP.LT.OR P2, PT, R0.reuse, 0x1, P3 ;  /* 0x000000010000780c */ /* 0x040fe40001f41670 */
[----:B------:R-:W-:Y:S01]  /*2260*/  ISETP.LT.OR P3, PT, R0, 0x21, P3 ;  /* 0x000000210000780c */ /* 0x000fe20001f61670 */
[C---:B------:R-:W-:Y:S01]  /*2270*/  IMAD R0, R19.reuse, c[0x0][0x240], RZ ;  /* 0x0000900013007a24 */ /* 0x040fe200078e02ff */
[----:B------:R-:W-:Y:S01]  /*2280*/  LEA.HI R230, R10, R8, RZ, 0x3 ;  /* 0x000000080ae67211 */ /* 0x000fe200078f18ff */
[----:B------:R-:W-:Y:S01]  /*2290*/  IMAD R10, R19, c[0x0][0x290], RZ ;  /* 0x0000a400130a7a24 */ /* 0x000fe200078e02ff */
[----:B------:R-:W-:Y:S01]  /*22a0*/  LOP3.LUT R3, R3, 0x8, RZ, 0xc0, !PT ;  /* 0x0000000803037812 */ /* 0x000fe200078ec0ff */
[C---:B------:R-:W-:Y:S01]  /*22b0*/  IMAD R19, R21.reuse, c[0x0][0x244], R0 ;  /* 0x0000910015137a24 */ /* 0x040fe200078e0200 */
[----:B------:R-:W-:Y:S01]  /*22c0*/  STL.64 [R1+0x30], R148 ;  /* 0x0000309401007387 */ /* 0x000fe20000100a00 */
[----:B------:R-:W-:-:S03]  /*22d0*/  IMAD R14, R21, c[0x0][0x294], R10 ;  /* 0x0000a500150e7a24 */ /* 0x000fc600078e020a */
[----:B------:R3:W-:Y:S01]  /*22e0*/  LDGSTS.E.BYPASS.LTC128B.128 [R240+0x1c080], [R4.64+0x100], !P1 ;  /* 0x1c08010004f07fae */ /* 0x0007e2000c901d4c */
[----:B------:R-:W-:Y:S01]  /*22f0*/  IMAD.IADD R36, R39, 0x1, R14 ;  /* 0x0000000127247824 */ /* 0x000fe200078e020e */
[----:B--2---:R-:W-:Y:S02]  /*2300*/  SHF.R.S32.HI R12, RZ, 0x1f, R9 ;  /* 0x0000001fff0c7819 */ /* 0x004fe40000011409 */
[----:B------:R-:W-:Y:S01]  /*2310*/  LOP3.LUT R11, R230, 0xfffffff8, RZ, 0xc0, !PT ;  /* 0xfffffff8e60b7812 */ /* 0x000fe200078ec0ff */
[----:B------:R3:W-:Y:S01]  /*2320*/  LDGSTS.E.BYPASS.LTC128B.128 [R240+0x1e080], [R4.64+0x180], !P2 ;  /* 0x1e08018004f07fae */ /* 0x0007e2000d101d4c */
[----:B------:R-:W-:Y:S01]  /*2330*/  LEA.HI R17, R12, R9, RZ, 0x2 ;  /* 0x000000090c117211 */ /* 0x000fe200078f10ff */
[----:B------:R-:W-:Y:S02]  /*2340*/  IMAD.SHL.U32 R230, R230, 0x40, RZ ;  /* 0x00000040e6e67824 */ /* 0x000fe400078e00ff */
[----:B------:R-:W-:Y:S01]  /*2350*/  IMAD.IADD R16, R8, 0x1, -R11 ;  /* 0x0000000108107824 */ /* 0x000fe200078e0a0b */
[----:B------:R-:W-:Y:S01]  /*2360*/  LOP3.LUT R0, R17, 0x7ffffffc, RZ, 0xc0, !PT ;  /* 0x7ffffffc11007812 */ /* 0x000fe200078ec0ff */
[----:B------:R-:W-:Y:S01]  /*2370*/  IMAD.SHL.U32 R11, R30, 0x8, RZ ;  /* 0x000000081e0b7824 */ /* 0x000fe200078e00ff */
[----:B------:R-:W-:Y:S01]  /*2380*/  LOP3.LUT R230, R230, 0xfffffe00, RZ, 0xc0, !PT ;  /* 0xfffffe00e6e67812 */ /* 0x000fe200078ec0ff */
[----:B------:R2:W-:Y:S02]  /*2390*/  STL [R1+0x28], R36 ;  /* 0x0000282401007387 */ /* 0x0005e40000100800 */
[----:B------:R-:W-:Y:S01]  /*23a0*/  IMAD.IADD R12, R9, 0x1, -R0 ;  /* 0x00000001090c7824 */ /* 0x000fe200078e0a00 */
[----:B------:R-:W-:-:S02]  /*23b0*/  SHF.R.S32.HI R0, RZ, 0x7, R2 ;  /* 0x00000007ff007819 */ /* 0x000fc40000011402 */
[----:B------:R-:W-:Y:S01]  /*23c0*/  LOP3.LUT R2, R6, 0x1c0, RZ, 0xc0, !PT ;  /* 0x000001c006027812 */ /* 0x000fe200078ec0ff */
[----:B------:R-:W-:Y:S01]  /*23d0*/  IMAD.SHL.U32 R6, R26, 0x10, RZ ;  /* 0x000000101a067824 */ /* 0x000fe200078e00ff */
[----:B------:R-:W-:Y:S01]  /*23e0*/  LEA.HI R13, R0, R0, RZ, 0x1 ;  /* 0x00000000000d7211 */ /* 0x000fe200078f08ff */
[----:B------:R-:W-:Y:S01]  /*23f0*/  IMAD R10, R236, 0x2, R0 ;  /* 0x00000002ec0a7824 */ /* 0x000fe200078e0200 */
[----:B------:R-:W-:Y:S02]  /*2400*/  SHF.R.U32.HI R9, RZ, 0x3, R2 ;  /* 0x00000003ff097819 */ /* 0x000fe40000011602 */
[----:B------:R-:W-:Y:S02]  /*2410*/  LOP3.LUT R8, R2, 0x10, R6, 0xf8, !PT ;  /* 0x0000001002087812 */ /* 0x000fe400078ef806 */
[C---:B------:R-:W-:Y:S02]  /*2420*/  LOP3.LUT R2, R9.reuse, R3, R2, 0x1e, !PT ;  /* 0x0000000309027212 */ /* 0x040fe400078e1e02 */
[----:B------:R-:W-:Y:S01]  /*2430*/  LOP3.LUT R18, R9, R8, R3, 0x1e, !PT ;  /* 0x0000000809127212 */ /* 0x000fe200078e1e03 */
[----:B------:R-:W-:Y:S01]  /*2440*/  IMAD.U32 R9, RZ, RZ, UR5 ;  /* 0x00000005ff097e24 */ /* 0x000fe2000f8e00ff */
[----:B------:R-:W-:Y:S01]  /*2450*/  LOP3.LUT R3, R13, 0x1ffffffe, RZ, 0xc0, !PT ;  /* 0x1ffffffe0d037812 */ /* 0x000fe200078ec0ff */
[----:B------:R-:W-:Y:S01]  /*2460*/  IMAD.U32 R2, R10, 0x200, R2 ;  /* 0x000002000a027824 */ /* 0x000fe200078e0002 */
[----:B------:R-:W-:Y:S01]  /*2470*/  LOP3.LUT R6, R7, 0x20, RZ, 0xc0, !PT ;  /* 0x0000002007067812 */ /* 0x000fe200078ec0ff */
[----:B------:R-:W-:Y:S01]  /*2480*/  IMAD.U32 R7, RZ, RZ, UR4 ;  /* 0x00000004ff077e24 */ /* 0x000fe2000f8e00ff */
[----:B------:R-:W-:Y:S01]  /*2490*/  UIADD3 UR5, UR14, 0x1, -UR9 ;  /* 0x000000010e057890 */ /* 0x000fe2000fffe809 */
[----:B------:R-:W-:Y:S01]  /*24a0*/  IMAD.IADD R3, R0, 0x1, -R3 ;  /* 0x0000000100037824 */ /* 0x000fe200078e0a03 */
[----:B------:R-:W-:Y:S01]  /*24b0*/  LOP3.LUT R13, R6, 0x18, R11, 0xf8, !PT ;  /* 0x00000018060d7812 */ /* 0x000fe200078ef80b */
[----:B------:R-:W-:Y:S01]  /*24c0*/  IMAD.SHL.U32 R6, R31, 0x2, RZ ;  /* 0x000000021f067824 */ /* 0x000fe200078e00ff */
[----:B------:R-:W-:Y:S01]  /*24d0*/  LEA R8, P1, R7, R4, 0x6 ;  /* 0x0000000407087211 */ /* 0x000fe200078230ff */
[----:B------:R-:W-:Y:S01]  /*24e0*/  IMAD R250, R3, 0x4, R12 ;  /* 0x0000000403fa7824 */ /* 0x000fe200078e020c */
[----:B---3--:R-:W-:Y:S01]  /*24f0*/  SHF.R.S32.HI R4, RZ, 0x2, R17 ;  /* 0x00000002ff047819 */ /* 0x008fe20000011411 */
[----:B------:R-:W-:Y:S01]  /*2500*/  IMAD.SHL.U32 R3, R25, 0x40, RZ ;  /* 0x0000004019037824 */ /* 0x000fe200078e00ff */
[----:B------:R-:W-:Y:S01]  /*2510*/  LOP3.LUT R11, R6, 0x2, R34, 0xe2, !PT ;  /* 0x00000002060b7812 */ /* 0x000fe200078ee222 */
[----:B------:R-:W-:Y:S01]  /*2520*/  IMAD.SHL.U32 R6, R0, 0x8, RZ ;  /* 0x0000000800067824 */ /* 0x000fe200078e00ff */
[----:B------:R-:W-:Y:S01]  /*2530*/  LEA.HI.X R9, R7, R5, R9, 0x6, P1 ;  /* 0x0000000507097211 */ /* 0x000fe200008f3409 */
[----:B------:R-:W-:Y:S01]  /*2540*/  IMAD.SHL.U32 R10, R15, 0x2, RZ ;  /* 0x000000020f0a7824 */ /* 0x000fe200078e00ff */
[----:B------:R-:W-:Y:S01]  /*2550*/  LOP3.LUT R3, R3, 0x1c0, RZ, 0xc0, !PT ;  /* 0x000001c003037812 */ /* 0x000fe200078ec0ff */
[----:B------:R-:W-:Y:S01]  /*2560*/  IMAD R241, R20, 0x10, R4 ;  /* 0x0000001014f17824 */ /* 0x000fe200078e0204 */
[----:B------:R-:W-:Y:S01]  /*2570*/  IADD3 R0, P1, R38, UR17, RZ ;  /* 0x0000001126007c10 */ /* 0x000fe2000ff3e0ff */
[----:B------:R3:W-:Y:S01]  /*2580*/  LDGSTS.E.BYPASS.LTC128B.128 [R240+0x19080], [R8.64], !P6 ;  /* 0x1908000008f07fae */ /* 0x0007e2000f101d4c */
[----:B------:R-:W-:Y:S01]  /*2590*/  LOP3.LUT R7, R3, 0x8, R6, 0xf8, !PT ;  /* 0x0000000803077812 */ /* 0x000fe200078ef806 */
[----:B------:R-:W-:Y:S01]  /*25a0*/  IMAD.SHL.U32 R250, R250, 0x2, RZ ;  /* 0x00000002fafa7824 */ /* 0x000fe200078e00ff */
[----:B------:R-:W-:Y:S01]  /*25b0*/  SHF.R.U32.HI R6, RZ, 0x3, R3 ;  /* 0x00000003ff067819 */ /* 0x000fe20000011603 */
[----:B------:R3:W-:Y:S01]  /*25c0*/  LDGSTS.E.BYPASS.LTC128B.128 [R240+0x1b080], [R8.64+0x80], !P5 ;  /* 0x1b08008008f07fae */ /* 0x0007e2000e901d4c */
[----:B------:R-:W-:Y:S01]  /*25d0*/  IADD3.X R3, R36, UR15, RZ, P1, !PT ;  /* 0x0000000f24037c10 */ /* 0x000fe20008ffe4ff */
[----:B------:R-:W-:Y:S01]  /*25e0*/  USHF.L.U32 UR15, UR4, 0x5, URZ ;  /* 0x00000005040f7899 */ /* 0x000fe2000800063f */
[----:B------:R-:W-:Y:S01]  /*25f0*/  LEA R14, P1, R0, c[0x0][0x280], 0x2 ;  /* 0x0000a000000e7a11 */ /* 0x000fe200078210ff */
[----:B------:R3:W-:Y:S01]  /*2600*/  LDGSTS.E.BYPASS.LTC128B.128 [R240+0x1d080], [R8.64+0x100], !P4 ;  /* 0x1d08010008f07fae */ /* 0x0007e2000e101d4c */
[----:B------:R-:W-:Y:S01]  /*2610*/  LOP3.LUT R10, R10, 0x2, R28, 0xe2, !PT ;  /* 0x000000020a0a7812 */ /* 0x000fe200078ee21c */
[----:B------:R-:W-:Y:S01]  /*2620*/  ULDC UR4, c[0x0][0x2a0] ;  /* 0x0000a80000047ab9 */ /* 0x000fe20000000800 */
[----:B------:R-:W-:Y:S01]  /*2630*/  LEA.HI.X R15, R0, c[0x0][0x284], R3, 0x2, P1 ;  /* 0x0000a100000f7a11 */ /* 0x000fe200008f1403 */
[----:B------:R-:W-:Y:S01]  /*2640*/  IMAD.SHL.U32 R3, R16, 0x40, RZ ;  /* 0x0000004010037824 */ /* 0x000fe200078e00ff */
[----:B------:R-:W-:Y:S01]  /*2650*/  LOP3.LUT R0, R33, 0x3ffffffc, RZ, 0xc0, !PT ;  /* 0x3ffffffc21007812 */ /* 0x000fe200078ec0ff */
[----:B------:R3:W-:Y:S01]  /*2660*/  LDGSTS.E.BYPASS.LTC128B.128 [R240+0x1f080], [R8.64+0x180], !P3 ;  /* 0x1f08018008f07fae */ /* 0x0007e2000d901d4c */
[----:B------:R-:W-:Y:S01]  /*2670*/  LOP3.LUT R243, R243, R11, R29, 0xfe, !PT ;  /* 0x0000000bf3f37212 */ /* 0x000fe200078efe1d */
[----:B------:R-:W-:Y:S01]  /*2680*/  IMAD.MOV.U32 R11, RZ, RZ, 0x10 ;  /* 0x00000010ff0b7424 */ /* 0x000fe200078e00ff */
[----:B------:R-:W-:Y:S01]  /*2690*/  LOP3.LUT R12, R7, R6, RZ, 0x3c, !PT ;  /* 0x00000006070c7212 */ /* 0x000fe200078e3cff */
[----:B------:R-:W-:Y:S01]  /*26a0*/  IMAD.IADD R7, R150, 0x1, -R0 ;  /* 0x0000000196077824 */ /* 0x000fe200078e0a00 */
[----:B------:R-:W-:Y:S01]  /*26b0*/  LOP3.LUT R242, R242, R10, R22, 0xfe, !PT ;  /* 0x0000000af2f27212 */ /* 0x000fe200078efe16 */
[----:B------:R-:W-:Y:S01]  /*26c0*/  IMAD.SHL.U32 R10, R20, 0x400, RZ ;  /* 0x00000400140a7824 */ /* 0x000fe200078e00ff */
[----:B------:R-:W-:Y:S01]  /*26d0*/  R2P PR, R16, 0x6 ;  /* 0x0000000610007804 */ /* 0x000fe20000000000 */
[C---:B------:R-:W-:Y:S01]  /*26e0*/  IMAD R0, R236.reuse, 0x200, R18 ;  /* 0x00000200ec007824 */ /* 0x040fe200078e0212 */
[----:B------:R-:W-:Y:S01]  /*26f0*/  LOP3.LUT R3, R3, 0x1c0, RZ, 0xc0, !PT ;  /* 0x000001c003037812 */ /* 0x000fe200078ec0ff */
[----:B------:R-:W-:Y:S01]  /*2700*/  IMAD.SHL.U32 R236, R236, 0x8, RZ ;  /* 0x00000008ecec7824 */ /* 0x000fe200078e00ff */
[----:B------:R-:W-:Y:S01]  /*2710*/  ULOP3.LUT UR4, URZ, UR4, URZ, 0x33, !UPT ;  /* 0x000000043f047292 */ /* 0x000fe2000f8e333f */
[----:B------:R-:W-:Y:S01]  /*2720*/  SEL R5, R11, 0xfffffff0, !P1 ;  /* 0xfffffff00b057807 */ /* 0x000fe20004800000 */
[----:B------:R-:W-:Y:S01]  /*2730*/  IMAD R7, R7, 0x2, R10 ;  /* 0x0000000207077824 */ /* 0x000fe200078e020a */
[----:B------:R-:W-:Y:S01]  /*2740*/  SEL R4, R246, 0xffffffe0, !P2 ;  /* 0xffffffe0f6047807 */ /* 0x000fe20005000000 */
[----:B------:R-:W-:Y:S01]  /*2750*/  IMAD.SHL.U32 R2, R2, 0x2, RZ ;  /* 0x0000000202027824 */ /* 0x000fe200078e00ff */
[----:B------:R-:W-:Y:S01]  /*2760*/  R2P PR, R32, 0x6 ;  /* 0x0000000620007804 */ /* 0x000fe20000000000 */
[----:B------:R-:W-:Y:S01]  /*2770*/  IMAD.IADD R12, R12, 0x1, R7 ;  /* 0x000000010c0c7824 */ /* 0x000fe200078e0207 */
[--C-:B------:R-:W-:Y:S01]  /*2780*/  SHF.R.U32.HI R6, RZ, 0x3, R3.reuse ;  /* 0x00000003ff067819 */ /* 0x100fe20000011603 */
[----:B------:R-:W-:Y:S01]  /*2790*/  IMAD.SHL.U32 R235, R0, 0x2, RZ ;  /* 0x0000000200eb7824 */ /* 0x000fe200078e00ff */
[----:B------:R-:W-:Y:S01]  /*27a0*/  LOP3.LUT R236, R3, 0x8, R236, 0xf8, !PT ;  /* 0x0000000803ec7812 */ /* 0x000fe200078ef8ec */
[----:B------:R-:W-:Y:S01]  /*27b0*/  IMAD.SHL.U32 R244, R12, 0x2, RZ ;  /* 0x000000020cf47824 */ /* 0x000fe200078e00ff */
[----:B------:R-:W-:Y:S01]  /*27c0*/  LOP3.LUT R7, R6, R13, R3, 0x1e, !PT ;  /* 0x0000000d06077212 */ /* 0x000fe200078e1e03 */
[----:B-1----:R-:W-:Y:S01]  /*27d0*/  CS2R R38, SRZ ;  /* 0x0000000000267805 */ /* 0x002fe2000001ff00 */
[----:B------:R-:W-:Y:S01]  /*27e0*/  SEL R3, R11, 0xfffffff0, !P1 ;  /* 0xfffffff00b037807 */ /* 0x000fe20004800000 */
[----:B------:R-:W-:Y:S01]  /*27f0*/  IMAD R11, R26, 0x400, R230 ;  /* 0x000004001a0b7824 */ /* 0x000fe200078e02e6 */
[----:B------:R-:W-:Y:S01]  /*2800*/  SEL R228, R246, 0xffffffe0, !P2 ;  /* 0xffffffe0f6e47807 */ /* 0x000fe20005000000 */
[----:B---3--:R-:W-:Y:S01]  /*2810*/  IMAD.IADD R8, R149, 0x1, R19 ;  /* 0x0000000195087824 */ /* 0x008fe200078e0213 */
[----:B------:R-:W-:Y:S01]  /*2820*/  R2P PR, R25, 0x6 ;  /* 0x0000000619007804 */ /* 0x000fe20000000000 */
[----:B------:R-:W-:Y:S01]  /*2830*/  IMAD R3, R3, 0x2, R2 ;  /* 0x0000000203037824 */ /* 0x000fe200078e0202 */
[----:B------:R-:W-:Y:S01]  /*2840*/  ISETP.GE.AND P6, PT, R150, 0x10, PT ;  /* 0x000000109600780c */ /* 0x000fe20003fc6270 */
[----:B------:R-:W-:Y:S01]  /*2850*/  IMAD.IADD R232, R0, 0x1, R228 ;  /* 0x0000000100e87824 */ /* 0x000fe200078e02e4 */
[----:B------:R-:W-:Y:S01]  /*2860*/  LOP3.LUT R236, R236, R6, RZ, 0x3c, !PT ;  /* 0x00000006ecec7212 */ /* 0x000fe200078e3cff */
[----:B------:R1:W-:Y:S01]  /*2870*/  STL [R1+0x2c], R8 ;  /* 0x00002c0801007387 */ /* 0x0003e20000100800 */
[-C--:B------:R-:W-:Y:S01]  /*2880*/  LOP3.LUT R6, R7, R230.reuse, RZ, 0xfc, !PT ;  /* 0x000000e607067212 */ /* 0x080fe200078efcff */
[----:B------:R-:W-:Y:S01]  /*2890*/  IMAD R229, R228, 0x2, R2 ;  /* 0x00000002e4e57824 */ /* 0x000fe200078e0202 */
[C---:B------:R-:W-:Y:S01]  /*28a0*/  IADD3 R7, R244.reuse, 0x20280, RZ ;  /* 0x00020280f4077810 */ /* 0x040fe20007ffe0ff */
[----:B--2---:R-:W-:Y:S01]  /*28b0*/  CS2R R36, SRZ ;  /* 0x0000000000247805 */ /* 0x004fe2000001ff00 */
[----:B------:R-:W-:Y:S01]  /*28c0*/  IADD3 R245, R244, 0x202c0, RZ ;  /* 0x000202c0f4f57810 */ /* 0x000fe20007ffe0ff */
[----:B------:R-:W-:Y:S01]  /*28d0*/  CS2R R34, SRZ ;  /* 0x0000000000227805 */ /* 0x000fe2000001ff00 */
[C---:B------:R-:W-:Y:S01]  /*28e0*/  IADD3 R230, R236.reuse, R230, R10 ;  /* 0x000000e6ece67210 */ /* 0x040fe20007ffe00a */
[----:B------:R-:W-:Y:S01]  /*28f0*/  IMAD.IADD R236, R236, 0x1, R11 ;  /* 0x00000001ecec7824 */ /* 0x000fe200078e020b */
[----:B------:R-:W-:Y:S01]  /*2900*/  @P2 IADD3 R245, R7, -0x40, RZ ;  /* 0xffffffc007f52810 */ /* 0x000fe20007ffe0ff */
[----:B------:R-:W-:Y:S01]  /*2910*/  @!P6 IMAD.SHL.U32 R7, R150, 0x10, RZ ;  /* 0x000000109607e824 */ /* 0x000fe200078e00ff */
[----:B------:R-:W-:Y:S01]  /*2920*/  SEL R246, R246, 0xffffffe0, !P1 ;  /* 0xffffffe0f6f67807 */ /* 0x000fe20004800000 */
[----:B------:R-:W-:Y:S01]  /*2930*/  IMAD.SHL.U32 R230, R230, 0x2, RZ ;  /* 0x00000002e6e67824 */ /* 0x000fe200078e00ff */
[----:B------:R-:W-:Y:S01]  /*2940*/  LEA R236, R236, 0x22280, 0x1 ;  /* 0x00022280ecec7811 */ /* 0x000fe200078e08ff */
[----:B------:R-:W-:Y:S01]  /*2950*/  CS2R R32, SRZ ;  /* 0x0000000000207805 */ /* 0x000fe2000001ff00 */
[----:B------:R2:W-:Y:S01]  /*2960*/  @!P6 LDGSTS.E.BYPASS.LTC128B.128 [R7+0x20180], [R14.64] ;  /* 0x201800000e07efae */ /* 0x0005e2000b901d4c */
[C---:B------:R-:W-:Y:S01]  /*2970*/  IMAD R231, R5.reuse, 0x2, R230 ;  /* 0x0000000205e77824 */ /* 0x040fe200078e02e6 */
[----:B------:R-:W-:Y:S01]  /*2980*/  CS2R R30, SRZ ;  /* 0x00000000001e7805 */ /* 0x000fe2000001ff00 */
[----:B------:R-:W-:Y:S01]  /*2990*/  IMAD R237, R5, 0x2, R236 ;  /* 0x0000000205ed7824 */ /* 0x000fe200078e02ec */
[----:B------:R-:W0:Y:S01]  /*29a0*/  LDGDEPBAR ;  /* 0x00000000000079af */ /* 0x000e220000000000 */
[----:B------:R-:W-:Y:S01]  /*29b0*/  IMAD.IADD R247, R244, 0x1, R246 ;  /* 0x00000001f4f77824 */ /* 0x000fe200078e02f6 */
[----:B------:R-:W-:Y:S01]  /*29c0*/  CS2R R28, SRZ ;  /* 0x00000000001c7805 */ /* 0x000fe2000001ff00 */
[----:B------:R-:W-:Y:S01]  /*29d0*/  CS2R R26, SRZ ;  /* 0x00000000001a7805 */ /* 0x000fe2000001ff00 */
[----:B------:R-:W-:Y:S01]  /*29e0*/  CS2R R24, SRZ ;  /* 0x0000000000187805 */ /* 0x000fe2000001ff00 */
[----:B------:R-:W-:Y:S01]  /*29f0*/  CS2R R22, SRZ ;  /* 0x0000000000167805 */ /* 0x000fe2000001ff00 */
[----:B------:R-:W-:Y:S01]  /*2a00*/  CS2R R20, SRZ ;  /* 0x0000000000147805 */ /* 0x000fe2000001ff00 */
[----:B------:R-:W-:Y:S01]  /*2a10*/  IADD3 R252, -R250, UR16, RZ ;  /* 0x00000010fafc7c10 */ /* 0x000fe2000fffe1ff */
[----:B------:R-:W-:Y:S01]  /*2a20*/  IMAD.SHL.U32 R0, R6, 0x2, RZ ;  /* 0x0000000206007824 */ /* 0x000fe200078e00ff */
[----:B------:R-:W-:Y:S01]  /*2a30*/  ULDC UR17, c[0x0][0x2a8] ;  /* 0x0000aa0000117ab9 */ /* 0x000fe20000000800 */
[----:B------:R-:W-:Y:S01]  /*2a40*/  IMAD R228, R228, 0x2, R3 ;  /* 0x00000002e4e47824 */ /* 0x000fe200078e0203 */
[----:B------:R-:W-:Y:S01]  /*2a50*/  UIADD3 UR14, UR14, -UR8, URZ ;  /* 0x800000080e0e7290 */ /* 0x000fe2000fffe03f */
[----:B------:R-:W-:Y:S01]  /*2a60*/  IMAD.SHL.U32 R232, R232, 0x2, RZ ;  /* 0x00000002e8e87824 */ /* 0x000fe200078e00ff */
[----:B------:R-:W-:Y:S01]  /*2a70*/  UISETP.GE.AND UP1, UPT, UR17, 0x1, UPT ;  /* 0x000000011100788c */ /* 0x000fe2000bf26270 */
[----:B------:R-:W-:-:S02]  /*2a80*/  IMAD.IADD R246, R246, 0x1, R245 ;  /* 0x00000001f6f67824 */ /* 0x000fc400078e02f5 */
[C---:B------:R-:W-:Y:S02]  /*2a90*/  IMAD R234, R4.reuse, 0x2, R230 ;  /* 0x0000000204ea7824 */ /* 0x040fe400078e02e6 */
[C---:B------:R-:W-:Y:S02]  /*2aa0*/  IMAD R239, R4.reuse, 0x2, R236 ;  /* 0x0000000204ef7824 */ /* 0x040fe400078e02ec */
[C---:B------:R-:W-:Y:S02]  /*2ab0*/  IMAD R233, R4.reuse, 0x2, R231 ;  /* 0x0000000204e97824 */ /* 0x040fe400078e02e7 */
[----:B------:R-:W-:Y:S02]  /*2ac0*/  IMAD R238, R4, 0x2, R237 ;  /* 0x0000000204ee7824 */ /* 0x000fe400078e02ed */
[----:B--2---:R-:W-:-:S05]  /*2ad0*/  IMAD.U32 R7, RZ, RZ, UR5 ;  /* 0x00000005ff077e24 */ /* 0x004fca000f8e00ff */
[----:B------:R-:W-:-:S04]  /*2ae0*/  IADD3 R7, R7, -UR8, -R250 ;  /* 0x8000000807077c10 */ /* 0x000fc8000fffe8fa */
[C---:B------:R-:W-:Y:S02]  /*2af0*/  IADD3 R249, R7.reuse, c[0x0][0x2a4], RZ ;  /* 0x0000a90007f97a10 */ /* 0x040fe40007ffe0ff */
[----:B-1----:R-:W-:Y:S02]  /*2b00*/  IADD3 R251, R7, UR4, RZ ;  /* 0x0000000407fb7c10 */ /* 0x002fe4000fffe0ff */
.L_x_895:
[----:B------:R-:W-:Y:S04]  /*2b10*/  DEPBAR.LE SB0, 0x0 ;  /* 0x000080000000791a */ /* 0x000fe80000000000 */
[----:B------:R-:W-:Y:S01]  /*2b20*/  BAR.SYNC.DEFER_BLOCKING 0x0 ;  /* 0x0000000000007b1d */ /* 0x000fe20000010000 */
[----:B------:R-:W-:Y:S05]  /*2b30*/  PLOP3.LUT P1, PT, PT, PT, UP1, 0x40, 0x0 ;  /* 0x000000000000781c */ /* 0x000fea0003f2e818 */
        /* <DEDUP_REMOVED lines=152> */
[----:B------:R-:W-:-:S05]  /*34c0*/  @P1 BRA `(.L_x_885) ;  /* 0x0000019000001947 */ /* 0x000fca0003800000 */
        /* <DEDUP_REMOVED lines=13> */
.L_x_887:
[----:B------:R-:W-:Y:S04]  /*35a0*/  MOV R6, c[0x0][0x2a8] ;  /* 0x0000aa0000067a02 */ /* 0x000fe80000000f00 */
[----:B------:R-:W-:Y:S11]  /*35b0*/  ISETP.NE.AND P1, PT, R6, 0x1, PT ;  /* 0x000000010600780c */ /* 0x000ff60003f25270 */
[----:B------:R-:W-:Y:S02]  /*35c0*/  @!UPT UIADD3 URZ, URZ, URZ, URZ ;  /* 0x0000003f3f3ff290 */ /* 0x000fe4000fffe03f */
[----:B------:R-:W-:Y:S05]  /*35d0*/  @P1 IMAD.HI.U32 R6, R4, c[0x0][0x2ac], RZ ;  /* 0x0000ab0004061a27 */ /* 0x000fea00078e00ff */
[----:B------:R-:W-:Y:S02]  /*35e0*/  @P1 SHF.R.U32.HI R4, RZ, c[0x0][0x2b0], R6 ;  /* 0x0000ac00ff041a19 */ /* 0x000fe40000011606 */
.L_x_888:
[----:B------:R-:W-:Y:S05]  /*35f0*/  BSYNC B0 ;  /* 0x0000000000007941 */ /* 0x000fea0003800000 */
.L_x_886:
[----:B------:R-:W-:Y:S04]  /*3600*/  IMAD.MOV.U32 R6, RZ, RZ, c[0x0][0x2a8] ;  /* 0x0000aa00ff067624 */ /* 0x000fe800078e00ff */
[----:B------:R-:W-:Y:S04]  /*3610*/  IMAD R4, R4, R6, -UR9 ;  /* 0x8000000904047e24 */ /* 0x000fe8000f8e0206 */
[----:B------:R-:W-:Y:S05]  /*3620*/  IMAD.IADD R4, R4, 0x1, -R250 ;  /* 0x0000000104047824 */ /* 0x000fea00078e0afa */
[----:B------:R-:W-:Y:S02]  /*3630*/  IADD3 R6, R4, c[0x0][0x2a8], RZ ;  /* 0x0000aa0004067a10 */ /* 0x000fe40007ffe0ff */
[----:B------:R-:W-:Y:S02]  /*3640*/  IMNMX R176, R176, R4, !PT ;  /* 0x00000004b0b07217 */ /* 0x000fe40007800200 */
[----:B------:R-:W-:Y:S02]  /*3650*/  IMNMX R177, R177, R6, PT ;  /* 0x00000006b1b17217 */ /* 0x000fe40003800200 */
.L_x_885:
[----:B---34-:R-:W-:Y:S02]  /*3660*/  PLOP3.LUT P1, PT, PT, PT, UP1, 0x40, 0x0 ;  /* 0x000000000000781c */ /* 0x018fe40003f2e818 */
[----:B-1----:R-:W-:Y:S05]  /*3670*/  IADD3 R4, R5, 0x8, RZ ;  /* 0x0000000805047810 */ /* 0x002fea0007ffe0ff */
[--C-:B------:R-:W-:Y:S02]  /*3680*/  IMAD.IADD R179, R249, 0x1, R4.reuse ;  /* 0x00000001f9b37824 */ /* 0x100fe400078e0204 */
[----:B------:R-:W-:Y:S03]  /*3690*/  IMAD.IADD R178, R251, 0x1, R4 ;  /* 0x00000001fbb27824 */ /* 0x000fe600078e0204 */
[----:B------:R-:W-:Y:S01]  /*36a0*/  IMNMX R179, R252, R179, PT ;  /* 0x000000b3fcb37217 */ /* 0x000fe20003800200 */
[----:B------:R-:W-:-:S05]  /*36b0*/  @P1 BRA `(.L_x_889) ;  /* 0x0000019000001947 */ /* 0x000fca0003800000 */
        /* <DEDUP_REMOVED lines=13> */
.L_x_891:
[----:B------:R-:W-:Y:S04]  /*3790*/  MOV R5, c[0x0][0x2a8] ;  /* 0x0000aa0000057a02 */ /* 0x000fe80000000f00 */
[----:B------:R-:W-:Y:S11]  /*37a0*/  ISETP.NE.AND P1, PT, R5, 0x1, PT ;  /* 0x000000010500780c */ /* 0x000ff60003f25270 */
[----:B------:R-:W-:Y:S02]  /*37b0*/  @!UPT UIADD3 URZ, URZ, URZ, URZ ;  /* 0x0000003f3f3ff290 */ /* 0x000fe4000fffe03f */
[----:B------:R-:W-:Y:S05]  /*37c0*/  @P1 IMAD.HI.U32 R5, R4, c[0x0][0x2ac], RZ ;  /* 0x0000ab0004051a27 */ /* 0x000fea00078e00ff */
[----:B------:R-:W-:Y:S02]  /*37d0*/  @P1 SHF.R.U32.HI R4, RZ, c[0x0][0x2b0], R5 ;  /* 0x0000ac00ff041a19 */ /* 0x000fe40000011605 */
.L_x_892:
[----:B------:R-:W-:Y:S05]  /*37e0*/  BSYNC B0 ;  /* 0x0000000000007941 */ /* 0x000fea0003800000 */
.L_x_890:
[----:B------:R-:W-:Y:S04]  /*37f0*/  IMAD.MOV.U32 R5, RZ, RZ, c[0x0][0x2a8] ;  /* 0x0000aa00ff057624 */ /* 0x000fe800078e00ff */
[----:B------:R-:W-:Y:S04]  /*3800*/  IMAD R4, R4, R5, -UR9 ;  /* 0x8000000904047e24 */ /* 0x000fe8000f8e0205 */
[----:B------:R-:W-:Y:S05]  /*3810*/  IMAD.IADD R4, R4, 0x1, -R250 ;  /* 0x0000000104047824 */ /* 0x000fea00078e0afa */
[----:B------:R-:W-:Y:S02]  /*3820*/  IADD3 R5, R4, c[0x0][0x2a8], RZ ;  /* 0x0000aa0004057a10 */ /* 0x000fe40007ffe0ff */
[----:B------:R-:W-:Y:S02]  /*3830*/  IMNMX R178, R178, R4, !PT ;  /* 0x00000004b2b27217 */ /* 0x000fe40007800200 */
[----:B------:R-:W-:Y:S02]  /*3840*/  IMNMX R179, R179, R5, PT ;  /* 0x00000005b3b37217 */ /* 0x000fe40003800200 */
.L_x_889:
        /* <DEDUP_REMOVED lines=114> */
[----:B------:R1:W-:Y:S04]  /*3f70*/  MUFU.EX2 R182, R160 ;  /* 0x000000a000b67308 */ /* 0x0003e80000000800 */
[--C-:B------:R-:W-:Y:S02]  /*3f80*/  FFMA.FTZ R148, R156, c[0x0][0x29c], -R180.reuse ;  /* 0x0000a7009c947a23 */ /* 0x100fe400000108b4 */
[----:B------:R-:W-:Y:S01]  /*3f90*/  LDSM.16.M88.4 R156, [R229+0xe080] ;  /* 0x00e08000e59c783b */ /* 0x000fe20000000200 */
[C---:B------:R-:W-:Y:S03]  /*3fa0*/  HMMA.16816.F32 R8, R168.reuse, R174, R8 ;  /* 0x000000aea808723c */ /* 0x040fe60000001808 */
[----:B------:R2:W4:Y:S05]  /*3fb0*/  MUFU.EX2 R183, R148 ;  /* 0x0000009400b77308 */ /* 0x00052a0000000800 */
[C---:B---3--:R-:W-:Y:S08]  /*3fc0*/  HMMA.16816.F32 R12, R168.reuse, R152, R12 ;  /* 0x00000098a80c723c */ /* 0x048ff0000000180c */
[----:B------:R-:W-:Y:S04]  /*3fd0*/  HMMA.16816.F32 R16, R168, R154, R16 ;  /* 0x0000009aa810723c */ /* 0x000fe80000001810 */
[----:B-1----:R-:W-:Y:S02]  /*3fe0*/  FSEL R160, R191, -INF , !P2 ;  /* 0xff800000bfa07808 */ /* 0x002fe40005000000 */
[----:B------:R-:W-:Y:S03]  /*3ff0*/  ISETP.GT.AND P2, PT, R176, 0x11, P1 ;  /* 0x00000011b000780c */ /* 0x000fe60000f44270 */
[--C-:B------:R-:W-:Y:S01]  /*4000*/  FFMA.FTZ R160, R160, c[0x0][0x29c], -R180.reuse ;  /* 0x0000a700a0a07a23 */ /* 0x100fe200000108b4 */
[C---:B------:R-:W-:Y:S01]  /*4010*/  ISETP.LT.OR P2, PT, R177.reuse, 0x12, P2 ;  /* 0x00000012b100780c */ /* 0x040fe20001741670 */
[----:B--2---:R-:W1:Y:S02]  /*4020*/  LDSM.16.M88.4 R148, [R234+0x1e080] ;  /* 0x01e08000ea94783b */ /* 0x004e640000000200 */
[----:B------:R2:W3:Y:S02]  /*4030*/  MUFU.EX2 R173, R160 ;  /* 0x000000a000ad7308 */ /* 0x0004e40000000800 */
        /* <DEDUP_REMOVED lines=8> */
[----:B-----5:R-:W-:Y:S02]  /*40c0*/  FSEL R152, R187, -INF , !P2 ;  /* 0xff800000bb987808 */ /* 0x020fe40005000000 */
        /* <DEDUP_REMOVED lines=45> */
[--C-:B------:R-:W-:Y:S01]  /*43a0*/  FFMA.FTZ R152, R151, c[0x0][0x29c], -R181.reuse ;  /* 0x0000a70097987a23 */ /* 0x100fe200000108b5 */
[C---:B----4-:R-:W-:Y:S01]  /*43b0*/  F2FP.PACK_AB R151, R182.reuse, R183 ;  /* 0x000000b7b697723e */ /* 0x050fe200000000ff */
[--C-:B------:R-:W-:Y:S01]  /*43c0*/  FFMA.FTZ R149, R149, c[0x0][0x29c], -R181.reuse ;  /* 0x0000a70095957a23 */ /* 0x100fe200000108b5 */
[----:B------:R-:W-:Y:S01]  /*43d0*/  ISETP.LT.OR P2, PT, R179, 0x12, P2 ;  /* 0x00000012b300780c */ /* 0x000fe20001741670 */
[----:B------:R1:W-:Y:S01]  /*43e0*/  MUFU.EX2 R158, R152 ;  /* 0x00000098009e7308 */ /* 0x0003e20000000800 */
[----:B------:R-:W-:Y:S02]  /*43f0*/  FMUL.FTZ R154, R182, R5 ;  /* 0x00000005b69a7220 */ /* 0x000fe40000410000 */
[----:B------:R-:W-:Y:S02]  /*4400*/  FFMA.FTZ R5, -R189, R189, 1 ;  /* 0x3f800000bd057423 */ /* 0x000fe400000101bd */
[----:B---3--:R-:W-:Y:S02]  /*4410*/  FMUL.FTZ R153, R173, R8 ;  /* 0x00000008ad997220 */ /* 0x008fe40000410000 */
        /* <DEDUP_REMOVED lines=43> */
[----:B------:R2:W5:Y:S01]  /*46d0*/  MUFU.EX2 R157, R149 ;  /* 0x00000095009d7308 */ /* 0x0005620000000800 */
        /* <DEDUP_REMOVED lines=20> */
[----:B-----5:R-:W-:Y:S03]  /*4820*/  FMUL.FTZ R18, R157, R18 ;  /* 0x000000129d127220 */ /* 0x020fe60000410000 */
        /* <DEDUP_REMOVED lines=147> */
[C---:B------:R-:W-:Y:S01]  /*5160*/  LOP3.LUT P5, RZ, R242.reuse, 0x1, RZ, 0xc0, !PT ;  /* 0x00000001f2ff7812 */ /* 0x040fe200078ac0ff */
[----:B------:R-:W-:Y:S01]  /*5170*/  IMAD.U32 R16, RZ, RZ, UR10 ;  /* 0x0000000aff107e24 */ /* 0x000fe2000f8e00ff */
[----:B------:R-:W3:Y:S01]  /*5180*/  LDL R200, [R1+0x10] ;  /* 0x0000100001c87983 */ /* 0x000ee20000100800 */
[----:B------:R-:W-:Y:S01]  /*5190*/  LOP3.LUT P4, RZ, R242, 0x2, RZ, 0xc0, !PT ;  /* 0x00000002f2ff7812 */ /* 0x000fe2000788c0ff */
[----:B------:R-:W-:Y:S02]  /*51a0*/  UIMAD.WIDE.U32 UR18, UR16, UR4, URZ ;  /* 0x00000004101272a5 */ /* 0x000fe4000f8e003f */
[----:B------:R-:W4:Y:S01]  /*51b0*/  LDL.64 R204, [R1+0x18] ;  /* 0x0000180001cc7983 */ /* 0x000f220000100a00 */
[----:B------:R-:W-:Y:S03]  /*51c0*/  USHF.R.S32.HI UR17, URZ, 0x1f, UR16 ;  /* 0x0000001f3f117899 */ /* 0x000fe60008011410 */
[----:B------:R-:W5:Y:S01]  /*51d0*/  LDL R201, [R1+0x28] ;  /* 0x0000280001c97983 */ /* 0x000f620000100800 */
[----:B------:R-:W-:Y:S02]  /*51e0*/  UIMAD UR17, UR17, UR4, URZ ;  /* 0x00000004111172a4 */ /* 0x000fe4000f8e023f */
[----:B------:R-:W-:Y:S02]  /*51f0*/  USHF.L.U32 UR4, UR18, 0x6, URZ ;  /* 0x0000000612047899 */ /* 0x000fe4000800063f */
[----:B------:R-:W-:Y:S02]  /*5200*/  UIMAD UR17, UR16, UR5, UR17 ;  /* 0x00000005101172a4 */ /* 0x000fe4000f8e0211 */
[----:B------:R-:W-:Y:S02]  /*5210*/  USHF.L.U32 UR5, UR16, 0x6, URZ ;  /* 0x0000000610057899 */ /* 0x000fe4000800063f */
[----:B------:R-:W-:Y:S04]  /*5220*/  UIADD3 UR17, UR19, UR17, URZ ;  /* 0x0000001113117290 */ /* 0x000fe8000fffe03f */
[----:B------:R-:W-:Y:S01]  /*5230*/  USHF.L.U64.HI UR17, UR18, 0x6, UR17 ;  /* 0x0000000612117899 */ /* 0x000fe20008010211 */
[----:B------:R-:W-:Y:S02]  /*5240*/  IMAD.U32 R10, RZ, RZ, UR5 ;  /* 0x00000005ff0a7e24 */ /* 0x000fe4000f8e00ff */
[----:B------:R-:W-:Y:S01]  /*5250*/  IMAD.U32 R15, RZ, RZ, UR5 ;  /* 0x00000005ff0f7e24 */ /* 0x000fe2000f8e00ff */
[----:B--2---:R-:W-:Y:S04]  /*5260*/  IADD3 R8, P2, R202, UR4, RZ ;  /* 0x00000004ca087c10 */ /* 0x004fe8000ff5e0ff */
[----:B------:R-:W-:Y:S02]  /*5270*/  LEA R12, P1, R8, c[0x0][0x1f0], 0x1 ;  /* 0x00007c00080c7a11 */ /* 0x000fe400078208ff */
[----:B---3--:R-:W-:Y:S04]  /*5280*/  IADD3.X R9, R200, UR17, RZ, P2, !PT ;  /* 0x00000011c8097c10 */ /* 0x008fe800097fe4ff */
[----:B------:R-:W-:Y:S01]  /*5290*/  LEA.HI.X R13, R8, c[0x0][0x1f4], R9, 0x1, P1 ;  /* 0x00007d00080d7a11 */ /* 0x000fe200008f0c09 */
[----:B------:R-:W-:Y:S01]  /*52a0*/  IMAD.U32 R9, RZ, RZ, UR15 ;  /* 0x0000000fff097e24 */ /* 0x000fe2000f8e00ff */
[----:B------:R-:W-:Y:S02]  /*52b0*/  IADD3 R8, -R248, UR8, -R10 ;  /* 0x00000008f8087c10 */ /* 0x000fe4000fffe90a */
[----:B----4-:R-:W-:Y:S02]  /*52c0*/  IADD3 R11, P1, R204, UR5, RZ ;  /* 0x00000005cc0b7c10 */ /* 0x010fe4000ff3e0ff */
[----:B------:R-:W-:Y:S02]  /*52d0*/  ISETP.LT.OR P6, PT, R8, 0x1, !P5 ;  /* 0x000000010800780c */ /* 0x000fe40006fc1670 */
[----:B------:R-:W-:Y:S02]  /*52e0*/  IADD3 R9, P3, P2, R202, UR4, R9 ;  /* 0x00000004ca097c10 */ /* 0x000fe4000fa7e009 */
[----:B-----5:R-:W-:Y:S02]  /*52f0*/  LEA.HI.X.SX32 R15, R15, R201, 0x1, P1 ;  /* 0x000000c90f0f7211 */ /* 0x020fe400008f0eff */
[----:B------:R-:W-:Y:S02]  /*5300*/  ISETP.LT.OR P1, PT, R8, 0x1, !P4 ;  /* 0x000000010800780c */ /* 0x000fe40006721670 */
[----:B------:R-:W-:Y:S02]  /*5310*/  IADD3.X R16, R200, UR17, R16, P3, P2 ;  /* 0x00000011c8107c10 */ /* 0x000fe40009fe4410 */
[----:B------:R-:W1:Y:S01]  /*5320*/  S2R R200, SR_TID.X ;  /* 0x0000000000c87919 */ /* 0x000e620000002100 */
[----:B------:R-:W-:Y:S02]  /*5330*/  LEA R14, P2, R11, c[0x0][0x280], 0x2 ;  /* 0x0000a0000b0e7a11 */ /* 0x000fe400078410ff */
[----:B------:R-:W-:Y:S01]  /*5340*/  LEA R10, P3, R9, c[0x0][0x1f0], 0x1 ;  /* 0x00007c00090a7a11 */ /* 0x000fe200078608ff */
[----:B------:R-:W-:Y:S01]  /*5350*/  @!PT LDS RZ, [RZ] ;  /* 0x00000000fffff984 */ /* 0x000fe20000000800 */
[----:B------:R-:W-:Y:S01]  /*5360*/  @!PT LDS RZ, [RZ] ;  /* 0x00000000fffff984 */ /* 0x000fe20000000800 */
[----:B------:R-:W-:Y:S01]  /*5370*/  @!PT LDS RZ, [RZ] ;  /* 0x00000000fffff984 */ /* 0x000fe20000000800 */
[----:B------:R2:W-:Y:S01]  /*5380*/  LDGSTS.E.BYPASS.LTC128B.128 [R240+0x18080], [R12.64], !P6 ;  /* 0x180800000cf07fae */ /* 0x0005e2000f101d4c */
[----:B------:R-:W-:Y:S02]  /*5390*/  LEA.HI.X R15, R11, c[0x0][0x284], R15, 0x2, P2 ;  /* 0x0000a1000b0f7a11 */ /* 0x000fe400010f140f */
[----:B------:R-:W-:Y:S02]  /*53a0*/  LOP3.LUT P2, RZ, R242, 0x4, RZ, 0xc0, !PT ;  /* 0x00000004f2ff7812 */ /* 0x000fe4000784c0ff */
[----:B------:R2:W-:Y:S01]  /*53b0*/  LDGSTS.E.BYPASS.LTC128B.128 [R240+0x1a080], [R12.64+0x80], !P1 ;  /* 0x1a0800800cf07fae */ /* 0x0005e2000c901d4c */
[----:B------:R-:W-:Y:S02]  /*53c0*/  LEA.HI.X R11, R9, c[0x0][0x1f4], R16, 0x1, P3 ;  /* 0x00007d00090b7a11 */ /* 0x000fe400018f0c10 */
[----:B------:R-:W-:Y:S02]  /*53d0*/  ISETP.LT.OR P6, PT, R8, 0x1, !P2 ;  /* 0x000000010800780c */ /* 0x000fe400057c1670 */
[----:B------:R-:W-:Y:S02]  /*53e0*/  LOP3.LUT P3, RZ, R242, 0x8, RZ, 0xc0, !PT ;  /* 0x00000008f2ff7812 */ /* 0x000fe4000786c0ff */
[C---:B------:R-:W-:Y:S02]  /*53f0*/  ISETP.LT.OR P5, PT, R8.reuse, 0x21, !P5 ;  /* 0x000000210800780c */ /* 0x040fe40006fa1670 */
[C---:B------:R-:W-:Y:S02]  /*5400*/  ISETP.LT.OR P1, PT, R8.reuse, 0x1, !P3 ;  /* 0x000000010800780c */ /* 0x040fe40005f21670 */
[C---:B------:R-:W-:Y:S02]  /*5410*/  ISETP.LT.OR P4, PT, R8.reuse, 0x21, !P4 ;  /* 0x000000210800780c */ /* 0x040fe40006781670 */
[C---:B------:R-:W-:Y:S02]  /*5420*/  ISETP.LT.OR P2, PT, R8.reuse, 0x21, !P2 ;  /* 0x000000210800780c */ /* 0x040fe40005741670 */
[----:B------:R-:W-:Y:S01]  /*5430*/  ISETP.LT.OR P3, PT, R8, 0x21, !P3 ;  /* 0x000000210800780c */ /* 0x000fe20005f61670 */
[----:B------:R2:W-:Y:S01]  /*5440*/  LDGSTS.E.BYPASS.LTC128B.128 [R240+0x1c080], [R12.64+0x100], !P6 ;  /* 0x1c0801000cf07fae */ /* 0x0005e2000f101d4c */
[----:B-1----:R-:W-:Y:S05]  /*5450*/  @!P0 IMAD.SHL.U32 R8, R200, 0x10, RZ ;  /* 0x00000010c8088824 */ /* 0x002fea00078e00ff */
[----:B------:R2:W-:Y:S04]  /*5460*/  LDGSTS.E.BYPASS.LTC128B.128 [R240+0x1e080], [R12.64+0x180], !P1 ;  /* 0x1e0801800cf07fae */ /* 0x0005e8000c901d4c */
[----:B------:R2:W-:Y:S04]  /*5470*/  LDGSTS.E.BYPASS.LTC128B.128 [R240+0x19080], [R10.64], !P5 ;  /* 0x190800000af07fae */ /* 0x0005e8000e901d4c */
[----:B------:R2:W-:Y:S04]  /*5480*/  LDGSTS.E.BYPASS.LTC128B.128 [R240+0x1b080], [R10.64+0x80], !P4 ;  /* 0x1b0800800af07fae */ /* 0x0005e8000e101d4c */
[----:B------:R2:W-:Y:S04]  /*5490*/  LDGSTS.E.BYPASS.LTC128B.128 [R240+0x1d080], [R10.64+0x100], !P2 ;  /* 0x1d0801000af07fae */ /* 0x0005e8000d101d4c */
[----:B------:R2:W-:Y:S04]  /*54a0*/  LDGSTS.E.BYPASS.LTC128B.128 [R240+0x1f080], [R10.64+0x180], !P3 ;  /* 0x1f0801800af07fae */ /* 0x0005e8000d901d4c */
[----:B------:R2:W-:Y:S02]  /*54b0*/  @!P0 LDGSTS.E.BYPASS.LTC128B.128 [R8+0x20180], [R14.64] ;  /* 0x201800000e088fae */ /* 0x0005e4000b901d4c */
.L_x_893:
        /* <DEDUP_REMOVED lines=94> */
[C---:B------:R-:W-:Y:S01]  /*5aa0*/  LOP3.LUT P4, RZ, R243.reuse, 0x1, RZ, 0xc0, !PT ;  /* 0x00000001f3ff7812 */ /* 0x040fe2000788c0ff */
[----:B------:R-:W-:Y:S01]  /*5ab0*/  UIMAD.WIDE.U32 UR20, UR16, UR4, URZ ;  /* 0x00000004101472a5 */ /* 0x000fe2000f8e003f */
[----:B------:R-:W5:Y:S01]  /*5ac0*/  LDL R224, [R1+0x14] ;  /* 0x0000140001e07983 */ /* 0x000f620000100800 */
[----:B------:R-:W-:Y:S01]  /*5ad0*/  LOP3.LUT P3, RZ, R243, 0x2, RZ, 0xc0, !PT ;  /* 0x00000002f3ff7812 */ /* 0x000fe2000786c0ff */
[----:B------:R-:W-:Y:S02]  /*5ae0*/  USHF.R.S32.HI UR17, URZ, 0x1f, UR16 ;  /* 0x0000001f3f117899 */ /* 0x000fe40008011410 */
[----:B----4-:R-:W4:Y:S01]  /*5af0*/  LDL.64 R180, [R1+0x20] ;  /* 0x0000200001b47983 */ /* 0x010f220000100a00 */
[----:B------:R-:W-:Y:S02]  /*5b00*/  USHF.L.U32 UR18, UR20, 0x6, URZ ;  /* 0x0000000614127899 */ /* 0x000fe4000800063f */
[----:B------:R-:W-:Y:S01]  /*5b10*/  UIMAD UR17, UR17, UR4, URZ ;  /* 0x00000004111172a4 */ /* 0x000fe2000f8e023f */
[----:B---3--:R-:W3:Y:S03]  /*5b20*/  LDL R225, [R1+0x38] ;  /* 0x0000380001e17983 */ /* 0x008ee60000100800 */
[----:B------:R-:W-:Y:S04]  /*5b30*/  UIMAD UR17, UR16, UR5, UR17 ;  /* 0x00000005101172a4 */ /* 0x000fe8000f8e0211 */
[----:B------:R-:W-:Y:S04]  /*5b40*/  UIADD3 UR17, UR21, UR17, URZ ;  /* 0x0000001115117290 */ /* 0x000fe8000fffe03f */
[----:B------:R-:W-:Y:S02]  /*5b50*/  USHF.L.U64.HI UR20, UR20, 0x6, UR17 ;  /* 0x0000000614147899 */ /* 0x000fe40008010211 */
[----:B------:R-:W-:Y:S06]  /*5b60*/  USHF.L.U32 UR17, UR16, 0x6, URZ ;  /* 0x0000000610117899 */ /* 0x000fec000800063f */
[----:B------:R-:W-:Y:S02]  /*5b70*/  IMAD.U32 R6, RZ, RZ, UR17 ;  /* 0x00000011ff067e24 */ /* 0x000fe4000f8e00ff */
[----:B------:R-:W-:Y:S01]  /*5b80*/  IMAD.U32 R11, RZ, RZ, UR17 ;  /* 0x00000011ff0b7e24 */ /* 0x000fe2000f8e00ff */
[----:B--2---:R-:W-:Y:S01]  /*5b90*/  IADD3 R4, P2, R226, UR18, RZ ;  /* 0x00000012e2047c10 */ /* 0x004fe2000ff5e0ff */
[----:B------:R-:W-:Y:S03]  /*5ba0*/  ULEA UR18, UP0, UR4, UR18, 0x5 ;  /* 0x0000001204127291 */ /* 0x000fe6000f80283f */
[----:B------:R-:W-:Y:S01]  /*5bb0*/  LEA R8, P1, R4, c[0x0][0x160], 0x1 ;  /* 0x0000580004087a11 */ /* 0x000fe200078208ff */
[----:B------:R-:W-:Y:S01]  /*5bc0*/  ULEA.HI.X UR4, UR4, UR20, UR5, 0x5, UP0 ;  /* 0x0000001404047291 */ /* 0x000fe200080f2c05 */
[----:B-----5:R-:W-:Y:S04]  /*5bd0*/  IADD3.X R5, R224, UR20, RZ, P2, !PT ;  /* 0x00000014e0057c10 */ /* 0x020fe800097fe4ff */
[----:B------:R-:W-:Y:S02]  /*5be0*/  LEA.HI.X R9, R4, c[0x0][0x164], R5, 0x1, P1 ;  /* 0x0000590004097a11 */ /* 0x000fe400008f0c05 */
[----:B------:R-:W-:Y:S02]  /*5bf0*/  IADD3 R4, -R248, UR8, -R6 ;  /* 0x00000008f8047c10 */ /* 0x000fe4000fffe906 */
[----:B----4-:R-:W-:Y:S02]  /*5c00*/  IADD3 R7, P1, R180, UR17, RZ ;  /* 0x00000011b4077c10 */ /* 0x010fe4000ff3e0ff */
[C---:B------:R-:W-:Y:S02]  /*5c10*/  ISETP.LT.OR P6, PT, R4.reuse, 0x1, !P4 ;  /* 0x000000010400780c */ /* 0x040fe400067c1670 */
[----:B------:R-:W-:Y:S02]  /*5c20*/  ISETP.LT.OR P5, PT, R4, 0x1, !P3 ;  /* 0x000000010400780c */ /* 0x000fe40005fa1670 */
[----:B------:R-:W-:Y:S02]  /*5c30*/  IADD3 R5, P2, R226, UR18, RZ ;  /* 0x00000012e2057c10 */ /* 0x000fe4000ff5e0ff */
[----:B---3--:R-:W-:Y:S02]  /*5c40*/  LEA.HI.X.SX32 R11, R11, R225, 0x1, P1 ;  /* 0x000000e10b0b7211 */ /* 0x008fe400008f0eff */
[----:B------:R-:W-:Y:S02]  /*5c50*/  LEA R10, P1, R7, c[0x0][0x258], 0x2 ;  /* 0x00009600070a7a11 */ /* 0x000fe400078210ff */
[----:B------:R-:W-:Y:S02]  /*5c60*/  IADD3.X R12, R224, UR4, RZ, P2, !PT ;  /* 0x00000004e00c7c10 */ /* 0x000fe400097fe4ff */
[----:B------:R-:W2:Y:S01]  /*5c70*/  S2R R224, SR_TID.X ;  /* 0x0000000000e07919 */ /* 0x000ea20000002100 */
[----:B------:R-:W-:Y:S02]  /*5c80*/  LEA R6, P2, R5, c[0x0][0x160], 0x1 ;  /* 0x0000580005067a11 */ /* 0x000fe400078408ff */
[----:B------:R-:W-:Y:S01]  /*5c90*/  LEA.HI.X R11, R7, c[0x0][0x25c], R11, 0x2, P1 ;  /* 0x00009700070b7a11 */ /* 0x000fe200008f140b */
[----:B------:R-:W-:Y:S01]  /*5ca0*/  @!PT LDS RZ, [RZ] ;  /* 0x00000000fffff984 */ /* 0x000fe20000000800 */
[----:B------:R-:W-:Y:S01]  /*5cb0*/  @!PT LDS RZ, [RZ] ;  /* 0x00000000fffff984 */ /* 0x000fe20000000800 */
[----:B------:R-:W-:Y:S01]  /*5cc0*/  @!PT LDS RZ, [RZ] ;  /* 0x00000000fffff984 */ /* 0x000fe20000000800 */
[----:B------:R3:W-:Y:S01]  /*5cd0*/  LDGSTS.E.BYPASS.LTC128B.128 [R240+0x10080], [R8.64], !P6 ;  /* 0x1008000008f07fae */ /* 0x0007e2000f101d4c */
[----:B------:R-:W-:Y:S02]  /*5ce0*/  LOP3.LUT P1, RZ, R243, 0x4, RZ, 0xc0, !PT ;  /* 0x00000004f3ff7812 */ /* 0x000fe4000782c0ff */
[----:B------:R-:W-:Y:S01]  /*5cf0*/  LEA.HI.X R7, R5, c[0x0][0x164], R12, 0x1, P2 ;  /* 0x0000590005077a11 */ /* 0x000fe200010f0c0c */
[----:B------:R3:W-:Y:S01]  /*5d00*/  LDGSTS.E.BYPASS.LTC128B.128 [R240+0x12080], [R8.64+0x80], !P5 ;  /* 0x1208008008f07fae */ /* 0x0007e2000e901d4c */
[C---:B------:R-:W-:Y:S02]  /*5d10*/  ISETP.LT.OR P6, PT, R4.reuse, 0x1, !P1 ;  /* 0x000000010400780c */ /* 0x040fe40004fc1670 */
[----:B------:R-:W-:Y:S02]  /*5d20*/  LOP3.LUT P2, RZ, R243, 0x8, RZ, 0xc0, !PT ;  /* 0x00000008f3ff7812 */ /* 0x000fe4000784c0ff */
[C---:B------:R-:W-:Y:S02]  /*5d30*/  ISETP.LT.OR P4, PT, R4.reuse, 0x21, !P4 ;  /* 0x000000210400780c */ /* 0x040fe40006781670 */
[C---:B------:R-:W-:Y:S02]  /*5d40*/  ISETP.LT.OR P5, PT, R4.reuse, 0x1, !P2 ;  /* 0x000000010400780c */ /* 0x040fe400057a1670 */
[C---:B------:R-:W-:Y:S02]  /*5d50*/  ISETP.LT.OR P3, PT, R4.reuse, 0x21, !P3 ;  /* 0x000000210400780c */ /* 0x040fe40005f61670 */
[C---:B------:R-:W-:Y:S02]  /*5d60*/  ISETP.LT.OR P1, PT, R4.reuse, 0x21, !P1 ;  /* 0x000000210400780c */ /* 0x040fe40004f21670 */
[----:B------:R-:W-:Y:S01]  /*5d70*/  ISETP.LT.OR P2, PT, R4, 0x21, !P2 ;  /* 0x000000210400780c */ /* 0x000fe20005741670 */
[----:B------:R3:W-:Y:S01]  /*5d80*/  LDGSTS.E.BYPASS.LTC128B.128 [R240+0x14080], [R8.64+0x100], !P6 ;  /* 0x1408010008f07fae */ /* 0x0007e2000f101d4c */
[----:B--2---:R-:W-:Y:S05]  /*5d90*/  @!P0 IMAD.SHL.U32 R4, R224, 0x10, RZ ;  /* 0x00000010e0048824 */ /* 0x004fea00078e00ff */
[----:B------:R3:W-:Y:S04]  /*5da0*/  LDGSTS.E.BYPASS.LTC128B.128 [R240+0x16080], [R8.64+0x180], !P5 ;  /* 0x1608018008f07fae */ /* 0x0007e8000e901d4c */
[----:B------:R3:W-:Y:S04]  /*5db0*/  LDGSTS.E.BYPASS.LTC128B.128 [R240+0x11080], [R6.64], !P4 ;  /* 0x1108000006f07fae */ /* 0x0007e8000e101d4c */
[----:B------:R3:W-:Y:S04]  /*5dc0*/  LDGSTS.E.BYPASS.LTC128B.128 [R240+0x13080], [R6.64+0x80], !P3 ;  /* 0x1308008006f07fae */ /* 0x0007e8000d901d4c */
[----:B------:R3:W-:Y:S04]  /*5dd0*/  LDGSTS.E.BYPASS.LTC128B.128 [R240+0x15080], [R6.64+0x100], !P1 ;  /* 0x1508010006f07fae */ /* 0x0007e8000c901d4c */
[----:B------:R3:W-:Y:S04]  /*5de0*/  LDGSTS.E.BYPASS.LTC128B.128 [R240+0x17080], [R6.64+0x180], !P2 ;  /* 0x1708018006f07fae */ /* 0x0007e8000d101d4c */
[----:B------:R3:W-:Y:S02]  /*5df0*/  @!P0 LDGSTS.E.BYPASS.LTC128B.128 [R4+0x20080], [R10.64] ;  /* 0x200800000a048fae */ /* 0x0007e4000b901d4c */
.L_x_894:
        /* <DEDUP_REMOVED lines=218> */
.L_x_884:
[----:B------:R-:W-:Y:S05]  /*6ba0*/  @P3 EXIT ;  /* 0x000000000000394d */ /* 0x000fea0003800000 */
[----:B------:R-:W2:Y:S01]  /*6bb0*/  LDL.LU R9, [R1+0x3c] ;  /* 0x00003c0001097983 */ /* 0x000ea20000300800 */
[----:B------:R-:W-:-:S04]  /*6bc0*/  ISETP.NE.U32.AND P2, PT, RZ, c[0x0][0x360], PT ;  /* 0x0000d800ff007a0c */ /* 0x000fc80003f45070 */
[----:B------:R-:W-:-:S13]  /*6bd0*/  ISETP.NE.AND.EX P2, PT, RZ, c[0x0][0x364], PT, P2 ;  /* 0x0000d900ff007a0c */ /* 0x000fda0003f45320 */
[----:B------:R-:W-:-:S04]  /*6be0*/  @P2 IMAD.MOV.U32 R2, RZ, RZ, 0x4 ;  /* 0x00000004ff022424 */ /* 0x000fc800078e00ff */
[----:B--2---:R-:W-:-:S05]  /*6bf0*/  @P2 IMAD.WIDE R2, R9, R2, c[0x0][0x360] ;  /* 0x0000d80009022625 */ /* 0x004fca00078e0202 */
[----:B------:R1:W2:Y:S01]  /*6c00*/  @P2 LDG.E R0, [R2.64] ;  /* 0x0000000c02002981 */ /* 0x0002a2000c1e1900 */
        /* <DEDUP_REMOVED lines=173> */
.L_x_896:
        /* <DEDUP_REMOVED lines=10> */
.L_x_1168:


//--------------------- .text._ZN7cutlass13device_kernelIN5flash19enable_sm80_to_sm89INS1_16FlashAttnBwdSm80INS1_25CollectiveMainloopBwdSm80ILi1ELi1EN4cute5tupleIJNS5_1CILi64EEES8_NS7_ILi256EEEEEENS_6half_tEfNS_4arch4Sm80ELb1ELb0ELb1ELb0ELb0ELb0ELb0ELb0ELi2ELi4ELi2ELi2ELb0EEENS1_21CollectiveEpilogueBwdISA_SB_SD_Li256ELb0ELb0ELi4EEENS1_25SingleTileBwdLPTSchedulerILb0ELi64ELb0EEEEEEEEEvNT_6ParamsE --------------------------
	.section	.text._ZN7cutlass13device_kernelIN5flash19enable_sm80_to_sm89INS1_16FlashAttnBwdSm80INS1_25CollectiveMainloopBwdSm80ILi1ELi1EN4cute5tupleIJNS5_1CILi64EEES8_NS7_ILi256EEEEEENS_6half_tEfNS_4arch4Sm80ELb1ELb0ELb1ELb0ELb0ELb0ELb0ELb0ELi2ELi4ELi2ELi2ELb0EEENS1_21CollectiveEpilogueBwdISA_SB_SD_Li256ELb0ELb0ELi4EEENS1_25SingleTileBwdLPTSchedulerILb0ELi64ELb0EEEEEEEEEvNT_6ParamsE,"ax",@progbits
	.sectioninfo	@"SHI_REGISTERS=255"
	.align	128
.text._ZN7cutlass13device_kernelIN5flash19enable_sm80_to_sm89INS1_16FlashAttnBwdSm80INS1_25CollectiveMainloopBwdSm80ILi1ELi1EN4cute5tupleIJNS5_1CILi64EEES8_NS7_ILi256EEEEEENS_6half_tEfNS_4arch4Sm80ELb1ELb0ELb1ELb0ELb0ELb0ELb0ELb0ELi2ELi4ELi2ELi2ELb0EEENS1_21CollectiveEpilogueBwdISA_SB_SD_Li256ELb0ELb0ELi4EEENS1_25SingleTileBwdLPTSchedulerILb0ELi64ELb0EEEEEEEEEvNT_6ParamsE:
        .type           _ZN7cutlass13device_kernelIN5flash19enable_sm80_to_sm89INS1_16FlashAttnBwdSm80INS1_25CollectiveMainloopBwdSm80ILi1ELi1EN4cute5tupleIJNS5_1CILi64EEES8_NS7_ILi256EEEEEENS_6half_tEfNS_4arch4Sm80ELb1ELb0ELb1ELb0ELb0ELb0ELb0ELb0ELi2ELi4ELi2ELi2ELb0EEENS1_21CollectiveEpilogueBwdISA_SB_SD_Li256ELb0ELb0ELi4EEENS1_25SingleTileBwdLPTSchedulerILb0ELi64ELb0EEEEEEEEEvNT_6ParamsE,@function
        .size           _ZN7cutlass13device_kernelIN5flash19enable_sm80_to_sm89INS1_16FlashAttnBwdSm80INS1_25CollectiveMainloopBwdSm80ILi1ELi1EN4cute5tupleIJNS5_1CILi64EEES8_NS7_ILi256EEEEEENS_6half_tEfNS_4arch4Sm80ELb1ELb0ELb1ELb0ELb0ELb0ELb0ELb0ELi2ELi4ELi2ELi2ELb0EEENS1_21CollectiveEpilogueBwdISA_SB_SD_Li256ELb0ELb0ELi4EEENS1_25SingleTileBwdLPTSchedulerILb0ELi64ELb0EEEEEEEEEvNT_6ParamsE,(.L_x_1169 - _ZN7cutlass13device_kernelIN5flash19enable_sm80_to_sm89INS1_16FlashAttnBwdSm80INS1_25CollectiveMainloopBwdSm80ILi1ELi1EN4cute5tupleIJNS5_1CILi64EEES8_NS7_ILi256EEEEEENS_6half_tEfNS_4arch4Sm80ELb1ELb0ELb1ELb0ELb0ELb0ELb0ELb0ELi2ELi4ELi2ELi2ELb0EEENS1_21CollectiveEpilogueBwdISA_SB_SD_Li256ELb0ELb0ELi4EEENS1_25SingleTileBwdLPTSchedulerILb0ELi64ELb0EEEEEEEEEvNT_6ParamsE)
        .other          _ZN7cutlass13device_kernelIN5flash19enable_sm80_to_sm89INS1_16FlashAttnBwdSm80INS1_25CollectiveMainloopBwdSm80ILi1ELi1EN4cute5tupleIJNS5_1CILi64EEES8_NS7_ILi256EEEEEENS_6half_tEfNS_4arch4Sm80ELb1ELb0ELb1ELb0ELb0ELb0ELb0ELb0ELi2ELi4ELi2ELi2ELb0EEENS1_21CollectiveEpilogueBwdISA_SB_SD_Li256ELb0ELb0ELi4EEENS1_25SingleTileBwdLPTSchedulerILb0ELi64ELb0EEEEEEEEEvNT_6ParamsE,@"STO_CUDA_ENTRY STV_DEFAULT"
_ZN7cutlass13device_kernelIN5flash19enable_sm80_to_sm89INS1_16FlashAttnBwdSm80INS1_25CollectiveMainloopBwdSm80ILi1ELi1EN4cute5tupleIJNS5_1CILi64EEES8_NS7_ILi256EEEEEENS_6half_tEfNS_4arch4Sm80ELb1ELb0ELb1ELb0ELb0ELb0ELb0ELb0ELi2ELi4ELi2ELi2ELb0EEENS1_21CollectiveEpilogueBwdISA_SB_SD_Li256ELb0ELb0ELi4EEENS1_25SingleTileBwdLPTSchedulerILb0ELi64ELb0EEEEEEEEEvNT_6ParamsE:
[----:B------:R-:W-:Y:S02]  /*0000*/  MOV R1, c[0x0][0x28] ;  /* 0x00000a0000017a02 */ /* 0x000fe40000000f00 */
[----:B------:R-:W1:Y:S01]  /*0010*/  S2R R248, SR_TID.X ;  /* 0x0000000000f87919 */ /* 0x000e620000002100 */
[----:B------:R-:W2:Y:S01]  /*0020*/  S2UR UR4, SR_CTAID.X ;  /* 0x00000000000479c3 */ /* 0x000ea20000002500 */
        /* <DEDUP_REMOVED lines=25> */
.L_x_898:
[----:B------:R-:W-:Y:S02]  /*01c0*/  ULDC UR7, c[0x0][0x3ac] ;  /* 0x0000eb0000077ab9 */ /* 0x000fe40000000800 */
[----:B------:R-:W-:Y:S02]  /*01d0*/  UISETP.NE.AND UP0, UPT, UR7, 0x1, UPT ;  /* 0x000000010700788c */ /* 0x000fe4000bf05270 */
[----:B------:R-:W-:Y:S02]  /*01e0*/  ULDC.64 UR4, c[0x0][0x3b0] ;  /* 0x0000ec0000047ab9 */ /* 0x000fe40000000a00 */
[----:B------:R-:W-:Y:S02]  /*01f0*/  UIMAD.WIDE.U32 UR10, UR6, UR4, URZ ;  /* 0x00000004060a72a5 */ /* 0x000fe4000f8e003f */
[----:B------:R-:W-:-:S05]  /*0200*/  UMOV UR15, UR6 ;  /* 0x00000006000f7c82 */ /* 0x000fca0008000000 */
[----:B------:R-:W-:-:S04]  /*0210*/  @UP0 USHF.R.U32.HI UR15, URZ, UR5, UR11 ;  /* 0x000000053f0f0299 */ /* 0x000fc8000801160b */
[----:B------:R-:W-:-:S04]  /*0220*/  UIMAD UR7, UR15, UR7, URZ ;  /* 0x000000070f0772a4 */ /* 0x000fc8000f8e023f */
.L_x_899:
[----:B------:R-:W-:Y:S02]  /*0230*/  UIADD3 UR9, UR6, -UR7, URZ ;  /* 0x8000000706097290 */ /* 0x000fe4000fffe03f */
[----:B------:R-:W-:Y:S02]  /*0240*/  ULDC.64 UR4, c[0x0][0x3a8] ;  /* 0x0000ea0000047ab9 */ /* 0x000fe40000000a00 */
[----:B------:R-:W-:Y:S02]  /*0250*/  ULDC.64 UR6, c[0x0][0x3a0] ;  /* 0x0000e80000067ab9 */ /* 0x000fe40000000a00 */
[----:B------:R-:W-:Y:S02]  /*0260*/  UISETP.NE.AND UP0, UPT, UR6, 0x1, UPT ;  /* 0x000000010600788c */ /* 0x000fe4000bf05270 */
[----:B------:R-:W-:-:S04]  /*0270*/  UIMAD UR5, UR8, UR5, UR9 ;  /* 0x00000005080572a4 */ /* 0x000fc8000f8e0209 */
[----:B------:R-:W-:-:S03]  /*0280*/  UIMAD.WIDE.U32 UR8, UR5, UR7, URZ ;  /* 0x00000007050872a5 */ /* 0x000fc6000f8e003f */
[----:B------:R-:W-:Y:S02]  /*0290*/  UMOV UR14, UR5 ;  /* 0x00000005000e7c82 */ /* 0x000fe40008000000 */
[----:B------:R-:W-:-:S04]  /*02a0*/  @UP0 USHF.R.U32.HI UR14, URZ, UR4, UR9 ;  /* 0x000000043f0e0299 */ /* 0x000fc80008011609 */
[----:B------:R-:W-:-:S04]  /*02b0*/  UIADD3 UR13, -UR14, URZ, URZ ;  /* 0x0000003f0e0d7290 */ /* 0x000fc8000fffe13f */
[----:B------:R-:W-:Y:S01]  /*02c0*/  UIMAD UR13, UR13, UR6, UR5 ;  /* 0x000000060d0d72a4 */ /* 0x000fe2000f8e0205 */
[----:B------:R-:W-:Y:S05]  /*02d0*/  BRA `(.L_x_900) ;  /* 0x0000025000007947 */ /* 0x000fea0003800000 */
.L_x_897:
        /* <DEDUP_REMOVED lines=20> */
.L_x_901:
[----:B------:R-:W-:Y:S02]  /*0420*/  ULDC UR7, c[0x0][0x3ac] ;  /* 0x0000eb0000077ab9 */ /* 0x000fe40000000800 */
[----:B------:R-:W-:Y:S02]  /*0430*/  UISETP.NE.AND UP0, UPT, UR7, 0x1, UPT ;  /* 0x000000010700788c */ /* 0x000fe4000bf05270 */
[----:B------:R-:W-:Y:S02]  /*0440*/  ULDC.64 UR4, c[0x0][0x3b0] ;  /* 0x0000ec0000047ab9 */ /* 0x000fe40000000a00 */
[----:B------:R-:W-:Y:S02]  /*0450*/  UIMAD.WIDE.U32 UR10, UR6, UR4, URZ ;  /* 0x00000004060a72a5 */ /* 0x000fe4000f8e003f */
[----:B------:R-:W-:-:S05]  /*0460*/  UMOV UR15, UR6 ;  /* 0x00000006000f7c82 */ /* 0x000fca0008000000 */
[----:B------:R-:W-:-:S04]  /*0470*/  @UP0 USHF.R.U32.HI UR15, URZ, UR5, UR11 ;  /* 0x000000053f0f0299 */ /* 0x000fc8000801160b */
[----:B------:R-:W-:-:S04]  /*0480*/  UIMAD UR7, UR15, UR7, URZ ;  /* 0x000000070f0772a4 */ /* 0x000fc8000f8e023f */
.L_x_902:
        /* <DEDUP_REMOVED lines=9> */
[----:B------:R-:W-:Y:S02]  /*0520*/  UIMAD UR13, UR13, UR6, UR5 ;  /* 0x000000060d0d72a4 */ /* 0x000fe4000f8e0205 */
.L_x_900:
        /* <DEDUP_REMOVED lines=16> */
[----:B------:R-:W-:Y:S01]  /*0630*/  UIADD3 UR6, UR6, 0x3f, URZ ;  /* 0x0000003f06067890 */ /* 0x000fe2000fffe03f */
[----:B------:R-:W-:Y:S01]  /*0640*/  CS2R R12, SRZ ;  /* 0x00000000000c7805 */ /* 0x000fe2000001ff00 */
[----:B------:R-:W-:Y:S01]  /*0650*/  USHF.R.S32.HI UR4, URZ, 0x1f, UR5 ;  /* 0x0000001f3f047899 */ /* 0x000fe20008011405 */
[----:B------:R-:W-:Y:S01]  /*0660*/  MOV R152, RZ ;  /* 0x000000ff00987202 */ /* 0x000fe20000000f00 */
[----:B------:R-:W-:Y:S01]  /*0670*/  ULDC.64 UR16, c[0x0][0x118] ;  /* 0x0000460000107ab9 */ /* 0x000fe20000000a00 */
        /* <DEDUP_REMOVED lines=15> */
[----:B------:R-:W-:Y:S01]  /*0770*/  MOV R144, RZ ;  /* 0x000000ff00907202 */ /* 0x000fe20000000f00 */
[----:B------:R-:W-:Y:S01]  /*0780*/  IMAD.MOV.U32 R138, RZ, RZ, RZ ;  /* 0x000000ffff8a7224 */ /* 0x000fe200078e00ff */
[----:B------:R-:W-:Y:S01]  /*0790*/  UISETP.GT.AND UP0, UPT, UR12, UR11, UPT ;  /* 0x0000000b0c00728c */ /* 0x000fe2000bf04270 */
[----:B------:R-:W-:Y:S01]  /*07a0*/  CS2R R20, SRZ ;  /* 0x0000000000147805 */ /* 0x000fe2000001ff00 */
[----:B------:R-:W-:Y:S01]  /*07b0*/  MOV R136, RZ ;  /* 0x000000ff00887202 */ /* 0x000fe20000000f00 */
[----:B------:R-:W-:Y:S01]  /*07c0*/  IMAD.MOV.U32 R134, RZ, RZ, RZ ;  /* 0x000000ffff867224 */ /* 0x000fe200078e00ff */
[----:B------:R-:W-:Y:S01]  /*07d0*/  CS2R R22, SRZ ;  /* 0x0000000000167805 */ /* 0x000fe2000001ff00 */
[----:B------:R-:W-:Y:S01]  /*07e0*/  MOV R132, RZ ;  /* 0x000000ff00847202 */ /* 0x000fe20000000f00 */
[----:B------:R-:W-:Y:S01]  /*07f0*/  IMAD.MOV.U32 R126, RZ, RZ, RZ ;  /* 0x000000ffff7e7224 */ /* 0x000fe200078e00ff */
[----:B------:R-:W-:Y:S01]  /*0800*/  PLOP3.LUT P1, PT, PT, PT, UP0, 0x80, 0x0 ;  /* 0x000000000000781c */ /* 0x000fe20003f2f008 */
        /* <DEDUP_REMOVED lines=54> */
[----:B------:R-:W-:Y:S01]  /*0b70*/  ULDC.64 UR4, c[0x0][0x248] ;  /* 0x0000920000047ab9 */ /* 0x000fe20000000a00 */
[--C-:B------:R-:W-:Y:S01]  /*0b80*/  SHF.R.S32.HI R20, RZ, 0x1f, R248.reuse ;  /* 0x0000001fff147819 */ /* 0x100fe200000114f8 */
[----:B------:R-:W-:Y:S01]  /*0b90*/  UISETP.NE.AND UP0, UPT, UR4, 0x1, UPT ;  /* 0x000000010400788c */ /* 0x000fe2000bf05270 */
[----:B------:R-:W-:Y:S01]  /*0ba0*/  SHF.R.S32.HI R249, RZ, 0x1f, R248 ;  /* 0x0000001ffff97819 */ /* 0x000fe200000114f8 */
[----:B------:R-:W-:Y:S01]  /*0bb0*/  UIMAD.WIDE.U32 UR8, UR13, UR5, URZ ;  /* 0x000000050d0872a5 */ /* 0x000fe2000f8e003f */
[----:B------:R-:W-:Y:S01]  /*0bc0*/  LEA.HI R0, R20, R248, RZ, 0x3 ;  /* 0x000000f814007211 */ /* 0x000fe200078f18ff */
[----:B------:R-:W-:Y:S01]  /*0bd0*/  ULDC UR4, c[0x0][0x250] ;  /* 0x0000940000047ab9 */ /* 0x000fe20000000800 */
[----:B------:R-:W-:Y:S01]  /*0be0*/  IMAD.U32 R2, RZ, RZ, UR13 ;  /* 0x0000000dff027e24 */ /* 0x000fe2000f8e00ff */
[----:B------:R-:W-:Y:S01]  /*0bf0*/  UMOV UR7, UR13 ;  /* 0x0000000d00077c82 */ /* 0x000fe20008000000 */
[----:B------:R-:W-:Y:S01]  /*0c00*/  LOP3.LUT R3, R0, 0xfffffff8, RZ, 0xc0, !PT ;  /* 0xfffffff800037812 */ /* 0x000fe200078ec0ff */
[----:B------:R-:W-:Y:S01]  /*0c10*/  IMAD.U32 R8, RZ, RZ, UR15 ;  /* 0x0000000fff087e24 */ /* 0x000fe2000f8e00ff */
[----:B------:R-:W-:Y:S01]  /*0c20*/  SHF.R.S32.HI R250, RZ, 0x3, R0 ;  /* 0x00000003fffa7819 */ /* 0x000fe20000011400 */
[----:B------:R-:W-:Y:S01]  /*0c30*/  IMAD.WIDE.U32 R22, R2, c[0x0][0x238], R248 ;  /* 0x00008e0002167a25 */ /* 0x000fe200078e00f8 */
[----:B------:R-:W-:Y:S01]  /*0c40*/  @UP0 UMOV UR5, UR9 ;  /* 0x0000000900050c82 */ /* 0x000fe20008000000 */
[----:B------:R-:W-:Y:S01]  /*0c50*/  LOP3.LUT R252, R252, 0xfffffffe, RZ, 0xc0, !PT ;  /* 0xfffffffefcfc7812 */ /* 0x000fe200078ec0ff */
[----:B------:R-:W-:Y:S01]  /*0c60*/  @UP0 USHF.R.U32.HI UR7, URZ, UR4, UR5 ;  /* 0x000000043f070299 */ /* 0x000fe20008011605 */
[----:B------:R-:W-:Y:S01]  /*0c70*/  IMAD.IADD R32, R248, 0x1, -R3 ;  /* 0x00000001f8207824 */ /* 0x000fe200078e0a03 */
[----:B------:R-:W-:Y:S01]  /*0c80*/  SHF.R.S32.HI R251, RZ, 0x1f, R250 ;  /* 0x0000001ffffb7819 */ /* 0x000fe200000114fa */
[----:B------:R-:W-:Y:S01]  /*0c90*/  ULDC.64 UR4, c[0x0][0x1e0] ;  /* 0x0000780000047ab9 */ /* 0x000fe20000000a00 */
[----:B------:R-:W-:Y:S01]  /*0ca0*/  IMAD.U32 R16, RZ, RZ, UR13 ;  /* 0x0000000dff107e24 */ /* 0x000fe2000f8e00ff */
[----:B------:R-:W-:Y:S01]  /*0cb0*/  USHF.R.S32.HI UR6, URZ, 0x1f, UR7 ;  /* 0x0000001f3f067899 */ /* 0x000fe20008011407 */
[----:B------:R-:W-:Y:S01]  /*0cc0*/  IMAD.SHL.U32 R2, R32, 0x8, RZ ;  /* 0x0000000820027824 */ /* 0x000fe200078e00ff */
[----:B------:R-:W-:Y:S01]  /*0cd0*/  USHF.R.S32.HI UR9, URZ, 0x1f, UR14 ;  /* 0x0000001f3f097899 */ /* 0x000fe2000801140e */
[----:B------:R-:W-:Y:S01]  /*0ce0*/  IMAD.U32 R10, RZ, RZ, UR7 ;  /* 0x00000007ff0a7e24 */ /* 0x000fe2000f8e00ff */
[----:B------:R-:W-:Y:S01]  /*0cf0*/  UIMAD UR4, UR6, UR4, URZ ;  /* 0x00000004060472a4 */ /* 0x000fe2000f8e023f */
[----:B------:R-:W-:Y:S01]  /*0d00*/  IMAD R0, R251, c[0x0][0x178], RZ ;  /* 0x00005e00fb007a24 */ /* 0x000fe200078e02ff */
[----:B------:R-:W-:Y:S01]  /*0d10*/  SHF.R.S32.HI R3, RZ, 0x1f, R2 ;  /* 0x0000001fff037819 */ /* 0x000fe20000011402 */
[----:B------:R-:W-:Y:S01]  /*0d20*/  IMAD.WIDE R8, R8, 0x40, R250 ;  /* 0x0000004008087825 */ /* 0x000fe200078e02fa */
[----:B------:R-:W-:Y:S01]  /*0d30*/  UIMAD UR8, UR7, UR5, UR4 ;  /* 0x00000005070872a4 */ /* 0x000fe2000f8e0204 */
[----:B------:R-:W-:Y:S01]  /*0d40*/  ISETP.GE.AND P4, PT, R2, c[0x0][0x1cc], PT ;  /* 0x0000730002007a0c */ /* 0x000fe20003f86270 */
[----:B------:R-:W-:Y:S01]  /*0d50*/  USHF.R.S32.HI UR20, URZ, 0x1f, UR13 ;  /* 0x0000001f3f147899 */ /* 0x000fe2000801140d */
[----:B------:R-:W-:Y:S01]  /*0d60*/  IMAD.WIDE.U32 R4, R10, c[0x0][0x1e0], R2 ;  /* 0x000078000a047a25 */ /* 0x000fe200078e0002 */
[----:B------:R-:W-:Y:S01]  /*0d70*/  ULDC.64 UR4, c[0x0][0x1b0] ;  /* 0x00006c0000047ab9 */ /* 0x000fe20000000a00 */
[----:B------:R-:W-:Y:S01]  /*0d80*/  IADD3 R28, R2, 0x40, RZ ;  /* 0x00000040021c7810 */ /* 0x000fe20007ffe0ff */
[----:B------:R-:W-:Y:S01]  /*0d90*/  UIMAD UR4, UR6, UR4, URZ ;  /* 0x00000004060472a4 */ /* 0x000fe2000f8e023f */
[C---:B------:R-:W-:Y:S01]  /*0da0*/  IMAD R0, R250.reuse, c[0x0][0x17c], R0 ;  /* 0x00005f00fa007a24 */ /* 0x040fe200078e0200 */
[----:B------:R-:W-:Y:S01]  /*0db0*/  IADD3 R7, R5, UR8, RZ ;  /* 0x0000000805077c10 */ /* 0x000fe2000fffe0ff */
[--C-:B------:R-:W-:Y:S01]  /*0dc0*/  IMAD.WIDE.U32 R12, R250, c[0x0][0x178], R2.reuse ;  /* 0x00005e00fa0c7a25 */ /* 0x100fe200078e0002 */
[----:B------:R-:W-:Y:S01]  /*0dd0*/  UIMAD UR8, UR7, UR5, UR4 ;  /* 0x00000005070872a4 */ /* 0x000fe2000f8e0204 */
[----:B------:R-:W-:Y:S01]  /*0de0*/  IADD3 R26, R2, 0x80, RZ ;  /* 0x00000080021a7810 */ /* 0x000fe20007ffe0ff */
[----:B------:R-:W-:Y:S01]  /*0df0*/  USHF.R.S32.HI UR19, URZ, 0x1f, UR11 ;  /* 0x0000001f3f137899 */ /* 0x000fe2000801140b */
[----:B------:R-:W-:Y:S01]  /*0e00*/  IMAD.WIDE.U32 R10, R10, c[0x0][0x1b0], R2 ;  /* 0x00006c000a0a7a25 */ /* 0x000fe200078e0002 */
[----:B------:R-:W-:Y:S01]  /*0e10*/  ULDC.64 UR6, c[0x0][0x1e8] ;  /* 0x00007a0000067ab9 */ /* 0x000fe20000000a00 */
[----:B------:R-:W-:Y:S01]  /*0e20*/  IADD3 R27, R2, 0xc0, RZ ;  /* 0x000000c0021b7810 */ /* 0x000fe20007ffe0ff */
[----:B------:R-:W-:Y:S01]  /*0e30*/  ULDC.64 UR4, c[0x0][0x1b8] ;  /* 0x00006e0000047ab9 */ /* 0x000fe20000000a00 */
[----:B------:R-:W-:Y:S01]  /*0e40*/  IMAD.IADD R13, R13, 0x1, R0 ;  /* 0x000000010d0d7824 */ /* 0x000fe200078e0200 */
[----:B------:R-:W-:Y:S01]  /*0e50*/  UIMAD UR6, UR9, UR6, URZ ;  /* 0x00000006090672a4 */ /* 0x000fe2000f8e023f */
[----:B------:R-:W-:Y:S01]  /*0e60*/  IMAD.MOV.U32 R6, RZ, RZ, R4 ;  /* 0x000000ffff067224 */ /* 0x000fe200078e0004 */
[----:B------:R-:W-:Y:S01]  /*0e70*/  IADD3 R5, R11, UR8, RZ ;  /* 0x000000080b057c10 */ /* 0x000fe2000fffe0ff */
[----:B------:R-:W-:Y:S01]  /*0e80*/  IMAD.U32 R0, RZ, RZ, UR14 ;  /* 0x0000000eff007e24 */ /* 0x000fe2000f8e00ff */
[----:B------:R-:W-:Y:S01]  /*0e90*/  UIMAD UR4, UR9, UR4, URZ ;  /* 0x00000004090472a4 */ /* 0x000fe2000f8e023f */
[----:B------:R-:W-:Y:S01]  /*0ea0*/  IMAD.U32 R11, RZ, RZ, UR14 ;  /* 0x0000000eff0b7e24 */ /* 0x000fe2000f8e00ff */
[----:B------:R-:W-:Y:S01]  /*0eb0*/  UIMAD UR7, UR14, UR7, UR6 ;  /* 0x000000070e0772a4 */ /* 0x000fe2000f8e0206 */
[----:B------:R-:W-:Y:S01]  /*0ec0*/  IMAD.MOV.U32 R4, RZ, RZ, R10 ;  /* 0x000000ffff047224 */ /* 0x000fe200078e000a */
[----:B------:R-:W-:Y:S01]  /*0ed0*/  UIMAD UR6, UR14, UR5, UR4 ;  /* 0x000000050e0672a4 */ /* 0x000fe2000f8e0204 */
[----:B------:R-:W-:Y:S01]  /*0ee0*/  IMAD.WIDE.U32 R6, R0, c[0x0][0x1e8], R6 ;  /* 0x00007a0000067a25 */ /* 0x000fe200078e0006 */
[----:B------:R-:W-:Y:S01]  /*0ef0*/  ULDC UR8, c[0x0][0x198] ;  /* 0x0000660000087ab9 */ /* 0x000fe20000000800 */
[----:B------:R-:W-:Y:S01]  /*0f00*/  ISETP.GE.AND P5, PT, R28, c[0x0][0x1cc], PT ;  /* 0x000073001c007a0c */ /* 0x000fe20003fa6270 */
[----:B------:R-:W-:Y:S01]  /*0f10*/  UIADD3 UR8, -UR10, UR8, URZ ;  /* 0x000000080a087290 */ /* 0x000fe2000fffe13f */
[----:B------:R-:W-:Y:S01]  /*0f20*/  IMAD.U32 R0, RZ, RZ, UR13 ;  /* 0x0000000dff007e24 */ /* 0x000fe2000f8e00ff */
[----:B------:R-:W-:Y:S01]  /*0f30*/  IADD3 R7, R7, UR7, RZ ;  /* 0x0000000707077c10 */ /* 0x000fe2000fffe0ff */
[----:B------:R-:W-:Y:S01]  /*0f40*/  IMAD.SHL.U32 R10, R250, 0x40, RZ ;  /* 0x00000040fa0a7824 */ /* 0x000fe200078e00ff */
[----:B------:R-:W-:Y:S01]  /*0f50*/  ULDC.64 UR4, c[0x0][0x180] ;  /* 0x0000600000047ab9 */ /* 0x000fe20000000a00 */
[----:B------:R-:W-:Y:S01]  /*0f60*/  IMAD.WIDE.U32 R4, R11, c[0x0][0x1b8], R4 ;  /* 0x00006e000b047a25 */ /* 0x000fe200078e0004 */
[----:B------:R-:W-:Y:S01]  /*0f70*/  UIMAD UR4, UR20, UR4, URZ ;  /* 0x00000004140472a4 */ /* 0x000fe2000f8e023f */
[----:B------:R-:W-:Y:S01]  /*0f80*/  ISETP.GE.AND P6, PT, R26, c[0x0][0x1cc], PT ;  /* 0x000073001a007a0c */ /* 0x000fe20003fc6270 */
[----:B------:R-:W-:Y:S01]  /*0f90*/  USHF.L.U32 UR18, UR11, 0x6, URZ ;  /* 0x000000060b127899 */ /* 0x000fe2000800063f */
[----:B------:R-:W-:Y:S01]  /*0fa0*/  IMAD.WIDE.U32 R12, R0, c[0x0][0x180], R12 ;  /* 0x00006000000c7a25 */ /* 0x000fe200078e000c */
[----:B------:R-:W-:Y:S01]  /*0fb0*/  LOP3.LUT R0, R10, 0x1c0, RZ, 0xc0, !PT ;  /* 0x000001c00a007812 */ /* 0x000fe200078ec0ff */
[----:B------:R-:W-:Y:S01]  /*0fc0*/  UIMAD UR4, UR13, UR5, UR4 ;  /* 0x000000050d0472a4 */ /* 0x000fe2000f8e0204 */
[----:B------:R-:W-:Y:S01]  /*0fd0*/  IADD3 R5, R5, UR6, RZ ;  /* 0x0000000605057c10 */ /* 0x000fe2000fffe0ff */
[C---:B------:R-:W-:Y:S01]  /*0fe0*/  IMAD R10, R9.reuse, c[0x0][0x1d8], RZ ;  /* 0x00007600090a7a24 */ /* 0x040fe200078e02ff */
[----:B------:R-:W-:Y:S01]  /*0ff0*/  LOP3.LUT R15, R0, 0x38, R2, 0xf8, !PT ;  /* 0x00000038000f7812 */ /* 0x000fe200078ef802 */
[----:B------:R-:W-:Y:S01]  /*1000*/  IMAD R9, R9, c[0x0][0x1a8], RZ ;  /* 0x00006a0009097a24 */ /* 0x000fe200078e02ff */
[----:B------:R-:W-:Y:S01]  /*1010*/  SHF.R.U32.HI R0, RZ, 0x3, R0 ;  /* 0x00000003ff007819 */ /* 0x000fe20000011600 */
[C---:B------:R-:W-:Y:S01]  /*1020*/  IMAD R14, R8.reuse, c[0x0][0x1dc], R10 ;  /* 0x00007700080e7a24 */ /* 0x040fe200078e020a */
[----:B------:R-:W-:Y:S01]  /*1030*/  IADD3 R13, R13, UR4, RZ ;  /* 0x000000040d0d7c10 */ /* 0x000fe2000fffe0ff */
[C---:B------:R-:W-:Y:S01]  /*1040*/  IMAD.WIDE.U32 R10, R8.reuse, c[0x0][0x1d8], R6 ;  /* 0x00007600080a7a25 */ /* 0x040fe200078e0006 */
[----:B------:R-:W-:Y:S01]  /*1050*/  LOP3.LUT R15, R15, R0, RZ, 0x3c, !PT ;  /* 0x000000000f0f7212 */ /* 0x000fe200078e3cff */
[----:B------:R-:W-:Y:S01]  /*1060*/  ULDC.64 UR4, c[0x0][0x188] ;  /* 0x0000620000047ab9 */ /* 0x000fe20000000a00 */
[----:B------:R-:W-:Y:S01]  /*1070*/  CS2R R162, SRZ ;  /* 0x0000000000a27805 */ /* 0x000fe2000001ff00 */
[C---:B------:R-:W-:Y:S01]  /*1080*/  IMAD R7, R8.reuse, c[0x0][0x1ac], R9 ;  /* 0x00006b0008077a24 */ /* 0x040fe200078e0209 */
[----:B------:R-:W-:Y:S01]  /*1090*/  UIMAD UR4, UR9, UR4, URZ ;  /* 0x00000004090472a4 */ /* 0x000fe2000f8e023f */
[----:B------:R-:W-:Y:S01]  /*10a0*/  IMAD.WIDE.U32 R8, R8, c[0x0][0x1a8], R4 ;  /* 0x00006a0008087a25 */ /* 0x000fe200078e0004 */
[----:B------:R-:W-:Y:S01]  /*10b0*/  LEA R4, P1, R10, c[0x0][0x1c0], 0x1 ;  /* 0x000070000a047a11 */ /* 0x000fe200078208ff */
[----:B------:R-:W-:Y:S01]  /*10c0*/  CS2R R160, SRZ ;  /* 0x0000000000a07805 */ /* 0x000fe2000001ff00 */
[----:B------:R-:W-:Y:S01]  /*10d0*/  UIMAD UR6, UR14, UR5, UR4 ;  /* 0x000000050e0672a4 */ /* 0x000fe2000f8e0204 */
[----:B------:R-:W-:Y:S01]  /*10e0*/  IMAD.IADD R7, R9, 0x1, R7 ;  /* 0x0000000109077824 */ /* 0x000fe200078e0207 */
[C---:B------:R-:W-:Y:S01]  /*10f0*/  LEA R6, P0, R8.reuse, c[0x0][0x190], 0x1 ;  /* 0x0000640008067a11 */ /* 0x040fe200078008ff */
[----:B------:R-:W-:Y:S01]  /*1100*/  IMAD.IADD R0, R11, 0x1, R14 ;  /* 0x000000010b007824 */ /* 0x000fe200078e020e */
[----:B------:R-:W-:Y:S01]  /*1110*/  ULDC.64 UR4, c[0x0][0x178] ;  /* 0x00005e0000047ab9 */ /* 0x000fe20000000a00 */
[----:B------:R-:W-:Y:S01]  /*1120*/  IMAD.MOV.U32 R9, RZ, RZ, c[0x0][0x1d8] ;  /* 0x00007600ff097624 */ /* 0x000fe200078e00ff */
[----:B------:R-:W-:Y:S01]  /*1130*/  LEA.HI.X R7, R8, c[0x0][0x194], R7, 0x1, P0 ;  /* 0x0000650008077a11 */ /* 0x000fe200000f0c07 */
[----:B------:R-:W-:Y:S01]  /*1140*/  IMAD.MOV.U32 R14, RZ, RZ, c[0x0][0x1a8] ;  /* 0x00006a00ff0e7624 */ /* 0x000fe200078e00ff */
[----:B------:R-:W-:Y:S01]  /*1150*/  LEA.HI R8, R20, R248, RZ, 0x6 ;  /* 0x000000f814087211 */ /* 0x000fe200078f30ff */
[----:B------:R-:W-:Y:S01]  /*1160*/  IMAD.U32 R11, RZ, RZ, UR14 ;  /* 0x0000000eff0b7e24 */ /* 0x000fe2000f8e00ff */
[----:B------:R-:W-:Y:S01]  /*1170*/  LEA.HI.X R5, R10, c[0x0][0x1c4], R0, 0x1, P1 ;  /* 0x000071000a057a11 */ /* 0x000fe200008f0c00 */
[----:B------:R-:W-:Y:S01]  /*1180*/  IMAD.MOV.U32 R10, RZ, RZ, c[0x0][0x1dc] ;  /* 0x00007700ff0a7624 */ /* 0x000fe200078e00ff */
[----:B------:R-:W-:Y:S01]  /*1190*/  IADD3 R0, -R250, UR8, RZ ;  /* 0x00000008fa007c10 */ /* 0x000fe2000fffe1ff */
[----:B------:R-:W-:Y:S01]  /*11a0*/  IMAD.WIDE.U32 R18, R11, c[0x0][0x188], R12 ;  /* 0x000062000b127a25 */ /* 0x000fe200078e000c */
[----:B------:R-:W-:Y:S01]  /*11b0*/  SHF.R.S32.HI R29, RZ, 0x6, R8 ;  /* 0x00000006ff1d7819 */ /* 0x000fe20000011408 */
[----:B------:R-:W-:Y:S01]  /*11c0*/  UIMAD UR7, UR19, UR4, URZ ;  /* 0x00000004130772a4 */ /* 0x000fe2000f8e023f */
[C---:B------:R-:W-:Y:S01]  /*11d0*/  LEA R8, P0, R9.reuse, R4, 0x6 ;  /* 0x0000000409087211 */ /* 0x040fe200078030ff */
[----:B------:R-:W-:Y:S01]  /*11e0*/  UIMAD.WIDE.U32 UR22, UR11, UR4, URZ ;  /* 0x000000040b1672a5 */ /* 0x000fe2000f8e003f */
[C---:B------:R-:W-:Y:S01]  /*11f0*/  ISETP.LT.OR P1, PT, R0.reuse, 0x1, P4 ;  /* 0x000000010000780c */ /* 0x040fe20002721670 */
[----:B------:R-:W-:Y:S01]  /*1200*/  UIMAD UR5, UR11, UR5, UR7 ;  /* 0x000000050b0572a4 */ /* 0x000fe2000f8e0207 */
[----:B------:R-:W-:Y:S01]  /*1210*/  LEA.HI.X R9, R9, R5, R10, 0x6, P0 ;  /* 0x0000000509097211 */ /* 0x000fe200000f340a */
[----:B------:R-:W-:Y:S01]  /*1220*/  IMAD R10, R29, 0x200, R15 ;  /* 0x000002001d0a7824 */ /* 0x000fe200078e020f */
[----:B------:R-:W-:Y:S01]  /*1230*/  ISETP.GE.AND P0, PT, R27, c[0x0][0x1cc], PT ;  /* 0x000073001b007a0c */ /* 0x000fe20003f06270 */
[----:B------:R-:W-:Y:S01]  /*1240*/  IMAD.MOV.U32 R15, RZ, RZ, c[0x0][0x1ac] ;  /* 0x00006b00ff0f7624 */ /* 0x000fe200078e00ff */
[----:B------:R-:W-:Y:S01]  /*1250*/  ISETP.LT.OR P3, PT, R0, 0x1, P5 ;  /* 0x000000010000780c */ /* 0x000fe20002f61670 */
[----:B------:R-:W-:Y:S01]  /*1260*/  IMAD.SHL.U32 R240, R10, 0x2, RZ ;  /* 0x000000020af07824 */ /* 0x000fe200078e00ff */
[----:B------:R-:W-:Y:S01]  /*1270*/  ISETP.LT.OR P2, PT, R0, 0x1, P6 ;  /* 0x000000010000780c */ /* 0x000fe20003741670 */
[----:B------:R-:W-:Y:S01]  /*1280*/  IMAD.SHL.U32 R12, R248, 0x4, RZ ;  /* 0x00000004f80c7824 */ /* 0x000fe200078e00ff */
[----:B------:R-:W-:Y:S01]  /*1290*/  UIADD3 UR5, UR23, UR5, URZ ;  /* 0x0000000517057290 */ /* 0x000fe2000fffe03f */
[C---:B------:R-:W-:Y:S01]  /*12a0*/  ISETP.LT.OR P6, PT, R0.reuse, 0x21, P6 ;  /* 0x000000210000780c */ /* 0x040fe200037c1670 */
[----:B------:R1:W-:Y:S01]  /*12b0*/  STL.64 [R1+0x8], R18 ;  /* 0x0000081201007387 */ /* 0x0003e20000100a00 */
[----:B------:R-:W-:Y:S01]  /*12c0*/  IADD3 R21, R19, UR6, RZ ;  /* 0x0000000613157c10 */ /* 0x000fe2000fffe0ff */
[----:B------:R-:W-:Y:S01]  /*12d0*/  ULDC.64 UR6, c[0x0][0x270] ;  /* 0x00009c0000067ab9 */ /* 0x000fe20000000a00 */
[--C-:B------:R-:W-:Y:S01]  /*12e0*/  SHF.R.S32.HI R13, RZ, 0x1f, R12.reuse ;  /* 0x0000001fff0d7819 */ /* 0x100fe2000001140c */
[----:B------:R-:W-:Y:S01]  /*12f0*/  @!PT LDS RZ, [RZ] ;  /* 0x00000000fffff984 */ /* 0x000fe20000000800 */
[----:B------:R-:W-:Y:S01]  /*1300*/  @!PT LDS RZ, [RZ] ;  /* 0x00000000fffff984 */ /* 0x000fe20000000800 */
[----:B------:R-:W-:Y:S01]  /*1310*/  @!PT LDS RZ, [RZ] ;  /* 0x00000000fffff984 */ /* 0x000fe20000000800 */
[----:B------:R2:W-:Y:S01]  /*1320*/  LDGSTS.E.BYPASS.LTC128B.128 [R240+0x8080], [R4.64], !P1 ;  /* 0x0808000004f07fae */ /* 0x0005e2000c901d50 */
[----:B------:R-:W-:Y:S01]  /*1330*/  ISETP.LT.OR P1, PT, R0, 0x1, P0 ;  /* 0x000000010000780c */ /* 0x000fe20000721670 */
[----:B------:R-:W-:Y:S01]  /*1340*/  IMAD.U32 R17, RZ, RZ, UR5 ;  /* 0x00000005ff117e24 */ /* 0x000fe2000f8e00ff */
[----:B------:R-:W-:Y:S01]  /*1350*/  LEA R10, P0, R14, R6, 0x6 ;  /* 0x000000060e0a7211 */ /* 0x000fe200078030ff */
[----:B------:R2:W-:Y:S01]  /*1360*/  LDGSTS.E.BYPASS.LTC128B.128 [R240+0xa080], [R4.64+0x80], !P3 ;  /* 0x0a08008004f07fae */ /* 0x0005e2000d901d50 */
[----:B------:R-:W-:Y:S01]  /*1370*/  ISETP.GE.AND P3, PT, R2, c[0x0][0x19c], PT ;  /* 0x0000670002007a0c */ /* 0x000fe20003f66270 */
[----:B------:R-:W-:Y:S01]  /*1380*/  ULDC.64 UR4, c[0x0][0x238] ;  /* 0x00008e0000047ab9 */ /* 0x000fe20000000a00 */
[----:B------:R-:W-:Y:S01]  /*1390*/  LEA.HI.X R11, R14, R7, R15, 0x6, P0 ;  /* 0x000000070e0b7211 */ /* 0x000fe200000f340f */
[----:B------:R2:W-:Y:S01]  /*13a0*/  LDGSTS.E.BYPASS.LTC128B.128 [R240+0xc080], [R4.64+0x100], !P2 ;  /* 0x0c08010004f07fae */ /* 0x0005e2000d101d50 */
[----:B------:R-:W-:Y:S01]  /*13b0*/  ISETP.LT.OR P0, PT, R0, 0x21, P5 ;  /* 0x000000210000780c */ /* 0x000fe20002f01670 */
[----:B------:R-:W-:Y:S01]  /*13c0*/  IMAD.U32 R14, RZ, RZ, UR13 ;  /* 0x0000000dff0e7e24 */ /* 0x000fe2000f8e00ff */
[C---:B------:R-:W-:Y:S01]  /*13d0*/  ISETP.GE.AND P2, PT, R27.reuse, c[0x0][0x1cc], PT ;  /* 0x000073001b007a0c */ /* 0x040fe20003f46270 */
[----:B------:R-:W-:Y:S01]  /*13e0*/  UIMAD UR4, UR20, UR4, URZ ;  /* 0x00000004140472a4 */ /* 0x000fe2000f8e023f */
[----:B------:R3:W-:Y:S01]  /*13f0*/  STL [R1+0x18], R21 ;  /* 0x0000181501007387 */ /* 0x0007e20000100800 */
[--C-:B------:R-:W-:Y:S01]  /*1400*/  IMAD.WIDE.U32 R14, R14, c[0x0][0x270], R12.reuse ;  /* 0x00009c000e0e7a25 */ /* 0x100fe200078e000c */
[C---:B------:R-:W-:Y:S01]  /*1410*/  ISETP.LT.OR P5, PT, R0.reuse, 0x21, P2 ;  /* 0x000000210000780c */ /* 0x040fe200017a1670 */
[----:B------:R-:W-:Y:S01]  /*1420*/  UIMAD UR4, UR13, UR5, UR4 ;  /* 0x000000050d0472a4 */ /* 0x000fe2000f8e0204 */
[----:B------:R2:W-:Y:S01]  /*1430*/  LDGSTS.E.BYPASS.LTC128B.128 [R240+0xe080], [R4.64+0x180], !P1 ;  /* 0x0e08018004f07fae */ /* 0x0005e2000c901d50 */
[----:B------:R-:W-:Y:S01]  /*1440*/  ISETP.LT.OR P1, PT, R0, 0x21, P4 ;  /* 0x000000210000780c */ /* 0x000fe20002721670 */
[----:B------:R-:W-:Y:S01]  /*1450*/  UIMAD UR6, UR20, UR6, URZ ;  /* 0x00000006140672a4 */ /* 0x000fe2000f8e023f */
[----:B------:R-:W-:Y:S01]  /*1460*/  ISETP.GE.AND P2, PT, R28, c[0x0][0x19c], PT ;  /* 0x000067001c007a0c */ /* 0x000fe20003f46270 */
[----:B------:R-:W-:Y:S01]  /*1470*/  IMAD.MOV.U32 R246, RZ, RZ, 0x20 ;  /* 0x00000020fff67424 */ /* 0x000fe200078e00ff */
[----:B------:R-:W-:Y:S01]  /*1480*/  CS2R R158, SRZ ;  /* 0x00000000009e7805 */ /* 0x000fe2000001ff00 */
[----:B------:R-:W-:Y:S01]  /*1490*/  UIMAD UR6, UR13, UR7, UR6 ;  /* 0x000000070d0672a4 */ /* 0x000fe2000f8e0206 */
[C---:B------:R-:W-:Y:S01]  /*14a0*/  ISETP.LT.OR P4, PT, R0.reuse, 0x1, P2 ;  /* 0x000000010000780c */ /* 0x040fe20001781670 */
[----:B------:R-:W-:Y:S01]  /*14b0*/  CS2R R156, SRZ ;  /* 0x00000000009c7805 */ /* 0x000fe2000001ff00 */
[----:B------:R-:W-:Y:S01]  /*14c0*/  CS2R R154, SRZ ;  /* 0x00000000009a7805 */ /* 0x000fe2000001ff00 */
[----:B------:R-:W-:Y:S01]  /*14d0*/  CS2R R152, SRZ ;  /* 0x0000000000987805 */ /* 0x000fe2000001ff00 */
[----:B------:R-:W-:Y:S01]  /*14e0*/  CS2R R150, SRZ ;  /* 0x0000000000967805 */ /* 0x000fe2000001ff00 */
[----:B------:R-:W-:Y:S01]  /*14f0*/  CS2R R148, SRZ ;  /* 0x0000000000947805 */ /* 0x000fe2000001ff00 */
[----:B------:R-:W-:Y:S01]  /*1500*/  CS2R R146, SRZ ;  /* 0x0000000000927805 */ /* 0x000fe2000001ff00 */
[----:B------:R4:W-:Y:S01]  /*1510*/  LDGSTS.E.BYPASS.LTC128B.128 [R240+0x9080], [R8.64], !P1 ;  /* 0x0908000008f07fae */ /* 0x0009e2000c901d50 */
[----:B------:R-:W-:Y:S01]  /*1520*/  ISETP.GE.AND P1, PT, R27, c[0x0][0x19c], PT ;  /* 0x000067001b007a0c */ /* 0x000fe20003f26270 */
[----:B------:R-:W-:Y:S01]  /*1530*/  CS2R R144, SRZ ;  /* 0x0000000000907805 */ /* 0x000fe2000001ff00 */
[----:B------:R-:W-:Y:S01]  /*1540*/  CS2R R142, SRZ ;  /* 0x00000000008e7805 */ /* 0x000fe2000001ff00 */
[----:B------:R4:W-:Y:S01]  /*1550*/  LDGSTS.E.BYPASS.LTC128B.128 [R240+0xb080], [R8.64+0x80], !P0 ;  /* 0x0b08008008f07fae */ /* 0x0009e2000c101d50 */
[----:B------:R-:W-:Y:S01]  /*1560*/  CS2R R140, SRZ ;  /* 0x00000000008c7805 */ /* 0x000fe2000001ff00 */
[----:B------:R-:W-:Y:S01]  /*1570*/  CS2R R138, SRZ ;  /* 0x00000000008a7805 */ /* 0x000fe2000001ff00 */
[----:B------:R-:W-:Y:S01]  /*1580*/  CS2R R136, SRZ ;  /* 0x0000000000887805 */ /* 0x000fe2000001ff00 */
[----:B------:R4:W-:Y:S01]  /*1590*/  LDGSTS.E.BYPASS.LTC128B.128 [R240+0xd080], [R8.64+0x100], !P6 ;  /* 0x0d08010008f07fae */ /* 0x0009e2000f101d50 */
[C---:B------:R-:W-:Y:S01]  /*15a0*/  ISETP.LT.OR P6, PT, R0.reuse, 0x1, P3 ;  /* 0x000000010000780c */ /* 0x040fe20001fc1670 */
[----:B------:R-:W-:Y:S01]  /*15b0*/  CS2R R134, SRZ ;  /* 0x0000000000867805 */ /* 0x000fe2000001ff00 */
[----:B------:R-:W-:Y:S01]  /*15c0*/  ISETP.LT.OR P3, PT, R0, 0x21, P3 ;  /* 0x000000210000780c */ /* 0x000fe20001f61670 */
[----:B------:R4:W-:Y:S01]  /*15d0*/  LDGSTS.E.BYPASS.LTC128B.128 [R240+0xf080], [R8.64+0x180], !P5 ;  /* 0x0f08018008f07fae */ /* 0x0009e2000e901d50 */
[----:B--2---:R-:W-:Y:S01]  /*15e0*/  IMAD.U32 R4, RZ, RZ, UR22 ;  /* 0x00000016ff047e24 */ /* 0x004fe2000f8e00ff */
[----:B------:R-:W-:Y:S01]  /*15f0*/  CS2R R132, SRZ ;  /* 0x0000000000847805 */ /* 0x000fe2000001ff00 */
[----:B------:R-:W-:Y:S01]  /*1600*/  IMAD.U32 R5, RZ, RZ, UR23 ;  /* 0x00000017ff057e24 */ /* 0x000fe2000f8e00ff */
[----:B------:R-:W-:Y:S01]  /*1610*/  CS2R R130, SRZ ;  /* 0x0000000000827805 */ /* 0x000fe2000001ff00 */
[----:B------:R-:W-:Y:S01]  /*1620*/  CS2R R128, SRZ ;  /* 0x0000000000807805 */ /* 0x000fe2000001ff00 */
[----:B------:R-:W-:Y:S01]  /*1630*/  LEA R5, P0, R4, R18, 0x6 ;  /* 0x0000001204057211 */ /* 0x000fe200078030ff */
[----:B-1----:R-:W-:Y:S01]  /*1640*/  IMAD.WIDE.U32 R18, R16, c[0x0][0x288], R12 ;  /* 0x0000a20010127a25 */ /* 0x002fe200078e000c */
[----:B------:R-:W-:Y:S01]  /*1650*/  IADD3 R13, R23, UR4, RZ ;  /* 0x00000004170d7c10 */ /* 0x000fe2000fffe0ff */
[----:B------:R-:W-:Y:S01]  /*1660*/  ULDC.64 UR4, c[0x0][0x278] ;  /* 0x00009e0000047ab9 */ /* 0x000fe20000000a00 */
[----:B------:R-:W-:Y:S01]  /*1670*/  LEA.HI.X R12, R4, R21, R17, 0x6, P0 ;  /* 0x00000015040c7211 */ /* 0x000fe200000f3411 */
[----:B------:R1:W-:Y:S01]  /*1680*/  LDGSTS.E.BYPASS.LTC128B.128 [R240+0x80], [R6.64], !P6 ;  /* 0x0008000006f07fae */ /* 0x0003e2000f101d50 */
[----:B------:R-:W-:Y:S01]  /*1690*/  ISETP.GE.AND P0, PT, R26, c[0x0][0x19c], PT ;  /* 0x000067001a007a0c */ /* 0x000fe20003f06270 */
[----:B------:R-:W-:Y:S01]  /*16a0*/  UIMAD UR4, UR9, UR4, URZ ;  /* 0x00000004090472a4 */ /* 0x000fe2000f8e023f */
[C---:B------:R-:W-:Y:S01]  /*16b0*/  ISETP.LT.OR P6, PT, R0.reuse, 0x21, P2 ;  /* 0x000000210000780c */ /* 0x040fe200017c1670 */
[----:B------:R1:W-:Y:S01]  /*16c0*/  LDGSTS.E.BYPASS.LTC128B.128 [R240+0x2080], [R6.64+0x80], !P4 ;  /* 0x0208008006f07fae */ /* 0x0003e2000e101d50 */
[C---:B------:R-:W-:Y:S01]  /*16d0*/  ISETP.LT.OR P5, PT, R0.reuse, 0x1, P0 ;  /* 0x000000010000780c */ /* 0x040fe200007a1670 */
[----:B------:R-:W-:Y:S01]  /*16e0*/  CS2R R126, SRZ ;  /* 0x00000000007e7805 */ /* 0x000fe2000001ff00 */
[C---:B------:R-:W-:Y:S01]  /*16f0*/  ISETP.LT.OR P4, PT, R0.reuse, 0x1, P1 ;  /* 0x000000010000780c */ /* 0x040fe20000f81670 */
[----:B------:R-:W-:Y:S01]  /*1700*/  CS2R R124, SRZ ;  /* 0x00000000007c7805 */ /* 0x000fe2000001ff00 */
[C---:B------:R-:W-:Y:S01]  /*1710*/  ISETP.LT.OR P2, PT, R0.reuse, 0x21, P0 ;  /* 0x000000210000780c */ /* 0x040fe20000741670 */
[----:B------:R-:W-:Y:S01]  /*1720*/  CS2R R122, SRZ ;  /* 0x00000000007a7805 */ /* 0x000fe2000001ff00 */
[C---:B------:R-:W-:Y:S01]  /*1730*/  LEA R4, P0, R5.reuse, c[0x0][0x160], 0x1 ;  /* 0x0000580005047a11 */ /* 0x040fe200078008ff */
[----:B------:R-:W-:Y:S01]  /*1740*/  CS2R R120, SRZ ;  /* 0x0000000000787805 */ /* 0x000fe2000001ff00 */
[----:B------:R-:W-:Y:S01]  /*1750*/  ISETP.LT.OR P1, PT, R0, 0x21, P1 ;  /* 0x000000210000780c */ /* 0x000fe20000f21670 */
[----:B------:R-:W-:Y:S01]  /*1760*/  IMAD.MOV.U32 R0, RZ, RZ, c[0x0][0x178] ;  /* 0x00005e00ff007624 */ /* 0x000fe200078e00ff */
[----:B------:R-:W-:Y:S01]  /*1770*/  LEA.HI.X R5, R5, c[0x0][0x164], R12, 0x1, P0 ;  /* 0x0000590005057a11 */ /* 0x000fe200000f0c0c */
[----:B----4-:R-:W-:Y:S01]  /*1780*/  IMAD.U32 R9, RZ, RZ, UR18 ;  /* 0x00000012ff097e24 */ /* 0x010fe2000f8e00ff */
[----:B------:R-:W-:Y:S01]  /*1790*/  P2R R8, PR, RZ, 0x8 ;  /* 0x00000008ff087803 */ /* 0x000fe20000000000 */
[----:B------:R1:W-:Y:S01]  /*17a0*/  LDGSTS.E.BYPASS.LTC128B.128 [R240+0x4080], [R6.64+0x100], !P5 ;  /* 0x0408010006f07fae */ /* 0x0003e2000e901d50 */
[----:B------:R-:W-:Y:S01]  /*17b0*/  ISETP.GE.AND P3, PT, R2, c[0x0][0x16c], PT ;  /* 0x00005b0002007a0c */ /* 0x000fe20003f66270 */
[----:B------:R-:W-:Y:S01]  /*17c0*/  IMAD.MOV.U32 R12, RZ, RZ, R22 ;  /* 0x000000ffff0c7224 */ /* 0x000fe200078e0016 */
[----:B------:R-:W-:Y:S01]  /*17d0*/  ISETP.NE.AND P5, PT, R8, RZ, PT ;  /* 0x000000ff0800720c */ /* 0x000fe20003fa5270 */
[----:B------:R1:W-:Y:S01]  /*17e0*/  LDGSTS.E.BYPASS.LTC128B.128 [R240+0x6080], [R6.64+0x180], !P4 ;  /* 0x0608018006f07fae */ /* 0x0003e2000e101d50 */
[----:B------:R-:W-:Y:S01]  /*17f0*/  IADD3 R9, -R9, c[0x0][0x168], -R250 ;  /* 0x00005a0009097a10 */ /* 0x000fe20007ffe9fa */
[----:B------:R-:W-:Y:S01]  /*1800*/  CS2R R118, SRZ ;  /* 0x0000000000767805 */ /* 0x000fe2000001ff00 */
[CC--:B------:R-:W-:Y:S01]  /*1810*/  LEA.HI R17, R20.reuse, R248.reuse, RZ, 0x4 ;  /* 0x000000f814117211 */ /* 0x0c0fe200078f20ff */
[----:B------:R-:W-:Y:S01]  /*1820*/  CS2R R116, SRZ ;  /* 0x0000000000747805 */ /* 0x000fe2000001ff00 */
[C---:B------:R-:W-:Y:S01]  /*1830*/  ISETP.LT.OR P0, PT, R9.reuse, 0x1, P3 ;  /* 0x000000010900780c */ /* 0x040fe20001f01670 */
[----:B------:R-:W-:Y:S01]  /*1840*/  CS2R R114, SRZ ;  /* 0x0000000000727805 */ /* 0x000fe2000001ff00 */
[----:B------:R-:W-:Y:S01]  /*1850*/  SHF.R.S32.HI R8, RZ, 0x4, R17 ;  /* 0x00000004ff087819 */ /* 0x000fe20000011411 */
[----:B------:R-:W-:Y:S01]  /*1860*/  CS2R R112, SRZ ;  /* 0x0000000000707805 */ /* 0x000fe2000001ff00 */
[----:B------:R-:W-:Y:S01]  /*1870*/  LEA.HI R16, R20, R248, RZ, 0x5 ;  /* 0x000000f814107211 */ /* 0x000fe200078f28ff */
        /* <DEDUP_REMOVED lines=17> */
[----:B-1----:R-:W-:Y:S01]  /*1990*/  IADD3 R7, R15, UR6, RZ ;  /* 0x000000060f077c10 */ /* 0x002fe2000fffe0ff */
[----:B------:R-:W0:Y:S01]  /*19a0*/  LDGDEPBAR ;  /* 0x00000000000079af */ /* 0x000e220000000000 */
[C---:B------:R-:W-:Y:S01]  /*19b0*/  ISETP.LT.OR P1, PT, R9.reuse, 0x1, P1 ;  /* 0x000000010900780c */ /* 0x040fe20000f21670 */
[----:B------:R-:W-:Y:S01]  /*19c0*/  IMAD.MOV.U32 R6, RZ, RZ, R14 ;  /* 0x000000ffff067224 */ /* 0x000fe200078e000e */
[----:B------:R-:W-:Y:S01]  /*19d0*/  ULDC.64 UR6, c[0x0][0x210] ;  /* 0x0000840000067ab9 */ /* 0x000fe20000000a00 */
[----:B------:R1:W-:Y:S01]  /*19e0*/  LDGSTS.E.BYPASS.LTC128B.128 [R240+0x10080], [R4.64], !P0 ;  /* 0x1008000004f07fae */ /* 0x0003e2000c101d50 */
[----:B------:R-:W-:Y:S01]  /*19f0*/  UIMAD UR21, UR20, UR6, URZ ;  /* 0x00000006141572a4 */ /* 0x000fe2000f8e023f */
[----:B------:R-:W-:Y:S01]  /*1a00*/  CS2R R94, SRZ ;  /* 0x00000000005e7805 */ /* 0x000fe2000001ff00 */
[----:B------:R-:W-:Y:S01]  /*1a10*/  UIMAD UR6, UR14, UR5, UR4 ;  /* 0x000000050e0672a4 */ /* 0x000fe2000f8e0204 */
[----:B------:R1:W-:Y:S01]  /*1a20*/  LDGSTS.E.BYPASS.LTC128B.128 [R240+0x12080], [R4.64+0x80], !P2 ;  /* 0x1208008004f07fae */ /* 0x0003e2000d101d50 */
[----:B------:R-:W-:Y:S01]  /*1a30*/  UIMAD UR7, UR13, UR7, UR21 ;  /* 0x000000070d0772a4 */ /* 0x000fe2000f8e0215 */
[----:B------:R-:W-:Y:S01]  /*1a40*/  ISETP.LT.OR P2, PT, R9, 0x21, P6 ;  /* 0x000000210900780c */ /* 0x000fe20003741670 */
[----:B------:R-:W-:Y:S01]  /*1a50*/  USHF.R.S32.HI UR21, URZ, 0x1f, UR18 ;  /* 0x0000001f3f157899 */ /* 0x000fe20008011412 */
[----:B------:R1:W-:Y:S01]  /*1a60*/  LDGSTS.E.BYPASS.LTC128B.128 [R240+0x14080], [R4.64+0x100], !P4 ;  /* 0x1408010004f07fae */ /* 0x0003e2000e101d50 */
[C---:B------:R-:W-:Y:S01]  /*1a70*/  ISETP.GE.AND P4, PT, R2.reuse, c[0x0][0x16c], PT ;  /* 0x00005b0002007a0c */ /* 0x040fe20003f86270 */
[----:B------:R-:W-:Y:S01]  /*1a80*/  ULDC.64 UR4, c[0x0][0x218] ;  /* 0x0000860000047ab9 */ /* 0x000fe20000000a00 */
[----:B------:R-:W-:Y:S01]  /*1a90*/  CS2R R92, SRZ ;  /* 0x00000000005c7805 */ /* 0x000fe2000001ff00 */
[----:B------:R1:W-:Y:S01]  /*1aa0*/  LDGSTS.E.BYPASS.LTC128B.128 [R240+0x16080], [R4.64+0x180], !P1 ;  /* 0x1608018004f07fae */ /* 0x0003e2000c901d50 */
[----:B------:R-:W-:Y:S01]  /*1ab0*/  ISETP.GE.AND P1, PT, R2, c[0x0][0x1fc], PT ;  /* 0x00007f0002007a0c */ /* 0x000fe20003f26270 */
[----:B------:R-:W-:Y:S01]  /*1ac0*/  UIMAD UR4, UR9, UR4, URZ ;  /* 0x00000004090472a4 */ /* 0x000fe2000f8e023f */
[----:B------:R-:W-:Y:S01]  /*1ad0*/  SEL R33, RZ, 0x1, P4 ;  /* 0x00000001ff217807 */ /* 0x000fe20002000000 */
[----:B------:R-:W-:Y:S01]  /*1ae0*/  CS2R R90, SRZ ;  /* 0x00000000005a7805 */ /* 0x000fe2000001ff00 */
[----:B------:R-:W-:Y:S01]  /*1af0*/  P2R R24, PR, RZ, 0x2 ;  /* 0x00000002ff187803 */ /* 0x000fe20000000000 */
[----:B------:R-:W-:Y:S01]  /*1b00*/  UIMAD UR22, UR14, UR5, UR4 ;  /* 0x000000050e1672a4 */ /* 0x000fe2000f8e0204 */
[----:B--2---:R-:W-:Y:S01]  /*1b10*/  IMAD.MOV.U32 R11, RZ, RZ, c[0x0][0x17c] ;  /* 0x00005f00ff0b7624 */ /* 0x004fe200078e00ff */
[----:B------:R-:W-:Y:S01]  /*1b20*/  LEA R10, P0, R0, R4, 0x6 ;  /* 0x00000004000a7211 */ /* 0x000fe200078030ff */
[----:B------:R-:W-:Y:S01]  /*1b30*/  ULDC.64 UR4, c[0x0][0x288] ;  /* 0x0000a20000047ab9 */ /* 0x000fe20000000a00 */
[----:B------:R-:W-:Y:S01]  /*1b40*/  ISETP.GT.AND P1, PT, R248, 0xf, PT ;  /* 0x0000000ff800780c */ /* 0x000fe20003f24270 */
[----:B------:R-:W-:Y:S01]  /*1b50*/  UIMAD UR4, UR20, UR4, URZ ;  /* 0x00000004140472a4 */ /* 0x000fe2000f8e023f */
[----:B------:R-:W-:Y:S01]  /*1b60*/  LEA.HI.X R11, R0, R5, R11, 0x6, P0 ;  /* 0x00000005000b7211 */ /* 0x000fe200000f340b */
[----:B------:R-:W-:Y:S01]  /*1b70*/  CS2R R88, SRZ ;  /* 0x0000000000587805 */ /* 0x000fe2000001ff00 */
[----:B------:R-:W-:Y:S01]  /*1b80*/  ISETP.GE.AND P0, PT, R2, c[0x0][0x1fc], PT ;  /* 0x00007f0002007a0c */ /* 0x000fe20003f06270 */
[----:B------:R-:W-:Y:S01]  /*1b90*/  IMAD.WIDE.U32 R2, R250, c[0x0][0x208], R2 ;  /* 0x00008200fa027a25 */ /* 0x000fe200078e0002 */
[----:B------:R-:W-:Y:S01]  /*1ba0*/  LEA.HI R0, R17, R8, RZ, 0x1 ;  /* 0x0000000811007211 */ /* 0x000fe200078f08ff */
[----:B------:R-:W-:Y:S01]  /*1bb0*/  UIMAD UR4, UR13, UR5, UR4 ;  /* 0x000000050d0472a4 */ /* 0x000fe2000f8e0204 */
[----:B------:R-:W-:Y:S01]  /*1bc0*/  P2R R23, PR, RZ, 0x1 ;  /* 0x00000001ff177803 */ /* 0x000fe20000000000 */
[----:B------:R-:W-:Y:S01]  /*1bd0*/  CS2R R86, SRZ ;  /* 0x0000000000567805 */ /* 0x000fe2000001ff00 */
[----:B------:R-:W-:Y:S01]  /*1be0*/  ISETP.LT.OR P0, PT, R9, 0x21, P3 ;  /* 0x000000210900780c */ /* 0x000fe20001f01670 */
[----:B------:R-:W-:Y:S01]  /*1bf0*/  CS2R R84, SRZ ;  /* 0x0000000000547805 */ /* 0x000fe2000001ff00 */
[----:B------:R-:W-:Y:S01]  /*1c00*/  LOP3.LUT R0, R0, 0xfffffffe, RZ, 0xc0, !PT ;  /* 0xfffffffe00007812 */ /* 0x000fe200078ec0ff */
[----:B------:R-:W-:Y:S01]  /*1c10*/  CS2R R82, SRZ ;  /* 0x0000000000527805 */ /* 0x000fe2000001ff00 */
[----:B------:R-:W-:Y:S01]  /*1c20*/  @P1 LOP3.LUT R252, R252, 0x1, RZ, 0xfc, !PT ;  /* 0x00000001fcfc1812 */ /* 0x000fe200078efcff */
[----:B------:R-:W-:Y:S01]  /*1c30*/  CS2R R80, SRZ ;  /* 0x0000000000507805 */ /* 0x000fe2000001ff00 */
[----:B------:R-:W-:Y:S01]  /*1c40*/  ISETP.GE.AND P3, PT, R28, c[0x0][0x1fc], PT ;  /* 0x00007f001c007a0c */ /* 0x000fe20003f66270 */
[----:B------:R-:W-:Y:S01]  /*1c50*/  IMAD.IADD R22, R8, 0x1, -R0 ;  /* 0x0000000108167824 */ /* 0x000fe200078e0a00 */
[----:B-1----:R-:W-:Y:S01]  /*1c60*/  SHF.R.S32.HI R5, RZ, 0x1f, R16 ;  /* 0x0000001fff057819 */ /* 0x002fe20000011410 */
[----:B------:R-:W-:Y:S01]  /*1c70*/  IMAD R0, R251, c[0x0][0x208], RZ ;  /* 0x00008200fb007a24 */ /* 0x000fe200078e02ff */
[----:B------:R-:W-:Y:S01]  /*1c80*/  LOP3.LUT P6, RZ, R252, 0x1, RZ, 0xc0, !PT ;  /* 0x00000001fcff7812 */ /* 0x000fe200078cc0ff */
[----:B------:R-:W-:Y:S01]  /*1c90*/  IMAD.U32 R4, RZ, RZ, UR14 ;  /* 0x0000000eff047e24 */ /* 0x000fe2000f8e00ff */
[----:B------:R-:W-:Y:S01]  /*1ca0*/  ISETP.GE.AND P4, PT, R28, c[0x0][0x1fc], PT ;  /* 0x00007f001c007a0c */ /* 0x000fe20003f86270 */
[----:B------:R1:W-:Y:S01]  /*1cb0*/  LDGSTS.E.BYPASS.LTC128B.128 [R240+0x11080], [R10.64], !P0 ;  /* 0x110800000af07fae */ /* 0x0003e2000c101d50 */
[----:B------:R-:W-:Y:S01]  /*1cc0*/  ISETP.LT.OR P0, PT, R9, 0x21, P5 ;  /* 0x000000210900780c */ /* 0x000fe20002f01670 */
[----:B------:R-:W-:Y:S01]  /*1cd0*/  IMAD R0, R250, c[0x0][0x20c], R0 ;  /* 0x00008300fa007a24 */ /* 0x000fe200078e0200 */
[----:B------:R-:W-:Y:S01]  /*1ce0*/  ISETP.NE.AND P5, PT, R23, RZ, PT ;  /* 0x000000ff1700720c */ /* 0x000fe20003fa5270 */
[----:B------:R-:W-:Y:S01]  /*1cf0*/  IMAD.WIDE.U32 R30, R4, c[0x0][0x278], R6 ;  /* 0x00009e00041e7a25 */ /* 0x000fe200078e0006 */
[----:B------:R-:W-:Y:S01]  /*1d00*/  SHF.R.S32.HI R4, RZ, 0x5, R16 ;  /* 0x00000005ff047819 */ /* 0x000fe20000011410 */
[----:B------:R-:W-:Y:S01]  /*1d10*/  CS2R R78, SRZ ;  /* 0x00000000004e7805 */ /* 0x000fe2000001ff00 */
[----:B------:R-:W-:Y:S01]  /*1d20*/  CS2R R76, SRZ ;  /* 0x00000000004c7805 */ /* 0x000fe2000001ff00 */
[----:B------:R-:W-:Y:S01]  /*1d30*/  IMAD.IADD R3, R3, 0x1, R0 ;  /* 0x0000000103037824 */ /* 0x000fe200078e0200 */
[-C--:B------:R-:W-:Y:S01]  /*1d40*/  LEA.HI R6, R5, R4.reuse, RZ, 0x2 ;  /* 0x0000000405067211 */ /* 0x080fe200078f10ff */
[----:B------:R-:W-:Y:S01]  /*1d50*/  IMAD.U32 R0, RZ, RZ, UR13 ;  /* 0x0000000dff007e24 */ /* 0x000fe2000f8e00ff */
[----:B------:R-:W-:Y:S01]  /*1d60*/  LEA.HI R5, R4, R4, RZ, 0x1 ;  /* 0x0000000404057211 */ /* 0x000fe200078f08ff */
[----:B------:R2:W-:Y:S01]  /*1d70*/  STL.64 [R1+0x28], R30 ;  /* 0x0000281e01007387 */ /* 0x0005e20000100a00 */
[----:B---3--:R-:W-:Y:S01]  /*1d80*/  IADD3 R21, R31, UR6, RZ ;  /* 0x000000061f157c10 */ /* 0x008fe2000fffe0ff */
[----:B------:R-:W-:Y:S01]  /*1d90*/  IMAD.WIDE.U32 R2, R0, c[0x0][0x210], R2 ;  /* 0x0000840000027a25 */ /* 0x000fe200078e0002 */
[----:B------:R-:W-:Y:S01]  /*1da0*/  LOP3.LUT R7, R5, 0xfffffffe, RZ, 0xc0, !PT ;  /* 0xfffffffe05077812 */ /* 0x000fe200078ec0ff */
[----:B------:R1:W-:Y:S01]  /*1db0*/  LDGSTS.E.BYPASS.LTC128B.128 [R240+0x13080], [R10.64+0x80], !P0 ;  /* 0x130800800af07fae */ /* 0x0003e2000c101d50 */
[----:B------:R-:W-:Y:S01]  /*1dc0*/  @!P1 IADD3 R0, P0, R30, UR18, RZ ;  /* 0x000000121e009c10 */ /* 0x000fe2000ff1e0ff */
[----:B------:R-:W-:Y:S01]  /*1dd0*/  CS2R R74, SRZ ;  /* 0x00000000004a7805 */ /* 0x000fe2000001ff00 */
[----:B------:R-:W-:Y:S01]  /*1de0*/  IADD3 R3, R3, UR7, RZ ;  /* 0x0000000703037c10 */ /* 0x000fe2000fffe0ff */
[----:B------:R-:W-:Y:S01]  /*1df0*/  ULDC.64 UR6, c[0x0][0x208] ;  /* 0x0000820000067ab9 */ /* 0x000fe20000000a00 */
[----:B------:R-:W-:Y:S01]  /*1e00*/  @!P1 IADD3.X R5, R21, UR21, RZ, P0, !PT ;  /* 0x0000001515059c10 */ /* 0x000fe200087fe4ff */
[----:B------:R3:W-:Y:S01]  /*1e10*/  STL [R1+0x34], R21 ;  /* 0x0000341501007387 */ /* 0x0007e20000100800 */
[----:B------:R-:W-:Y:S01]  /*1e20*/  LOP3.LUT R6, R6, 0xfffffffc, RZ, 0xc0, !PT ;  /* 0xfffffffc06067812 */ /* 0x000fe200078ec0ff */
[----:B------:R-:W-:Y:S01]  /*1e30*/  UIMAD UR19, UR19, UR6, URZ ;  /* 0x00000006131372a4 */ /* 0x000fe2000f8e023f */
[----:B------:R-:W-:Y:S01]  /*1e40*/  @!P1 LEA R14, P0, R0, c[0x0][0x258], 0x2 ;  /* 0x00009600000e9a11 */ /* 0x000fe200078010ff */
[----:B------:R-:W-:Y:S01]  /*1e50*/  UIMAD.WIDE.U32 UR24, UR11, UR6, URZ ;  /* 0x000000060b1872a5 */ /* 0x000fe2000f8e003f */
[----:B------:R1:W-:Y:S01]  /*1e60*/  LDGSTS.E.BYPASS.LTC128B.128 [R240+0x15080], [R10.64+0x100], !P2 ;  /* 0x150801000af07fae */ /* 0x0003e2000d101d50 */
[----:B------:R-:W-:Y:S01]  /*1e70*/  IMAD.IADD R25, R4, 0x1, -R6 ;  /* 0x0000000104197824 */ /* 0x000fe200078e0a06 */
[----:B------:R-:W-:Y:S01]  /*1e80*/  @!P1 LEA.HI.X R15, R0, c[0x0][0x25c], R5, 0x2, P0 ;  /* 0x00009700000f9a11 */ /* 0x000fe200000f1405 */
[----:B------:R-:W-:Y:S01]  /*1e90*/  IMAD.U32 R0, RZ, RZ, UR14 ;  /* 0x0000000eff007e24 */ /* 0x000fe2000f8e00ff */
[----:B------:R-:W-:Y:S01]  /*1ea0*/  UIMAD UR19, UR11, UR7, UR19 ;  /* 0x000000070b1372a4 */ /* 0x000fe2000f8e0213 */
[C---:B------:R-:W-:Y:S01]  /*1eb0*/  ISETP.GE.AND P1, PT, R27.reuse, c[0x0][0x16c], PT ;  /* 0x00005b001b007a0c */ /* 0x040fe20003f26270 */
[----:B------:R-:W-:Y:S01]  /*1ec0*/  IMAD.MOV.U32 R6, RZ, RZ, R18 ;  /* 0x000000ffff067224 */ /* 0x000fe200078e0012 */
[----:B------:R-:W-:Y:S01]  /*1ed0*/  ISETP.GE.AND P2, PT, R27, c[0x0][0x16c], PT ;  /* 0x00005b001b007a0c */ /* 0x000fe20003f46270 */
[----:B------:R-:W-:Y:S01]  /*1ee0*/  IMAD.WIDE.U32 R34, R0, c[0x0][0x218], R2 ;  /* 0x0000860000227a25 */ /* 0x000fe200078e0002 */
[----:B------:R-:W-:Y:S01]  /*1ef0*/  UIADD3 UR19, UR25, UR19, URZ ;  /* 0x0000001319137290 */ /* 0x000fe2000fffe03f */
[----:B------:R-:W-:Y:S01]  /*1f00*/  ISETP.LT.OR P1, PT, R9, 0x21, P1 ;  /* 0x000000210900780c */ /* 0x000fe20000f21670 */
[----:B------:R-:W-:Y:S01]  /*1f10*/  CS2R R72, SRZ ;  /* 0x0000000000487805 */ /* 0x000fe2000001ff00 */
[----:B--2---:R-:W-:Y:S01]  /*1f20*/  IMAD.IADD R30, R4, 0x1, -R7 ;  /* 0x00000001041e7824 */ /* 0x004fe200078e0a07 */
[----:B------:R-:W-:Y:S01]  /*1f30*/  IADD3 R31, R35, UR22, RZ ;  /* 0x00000016231f7c10 */ /* 0x000fe2000fffe0ff */
[----:B------:R-:W-:Y:S01]  /*1f40*/  IMAD.U32 R2, RZ, RZ, UR24 ;  /* 0x00000018ff027e24 */ /* 0x000fe2000f8e00ff */
[----:B------:R-:W-:Y:S01]  /*1f50*/  IADD3 R7, R19, UR4, RZ ;  /* 0x0000000413077c10 */ /* 0x000fe2000fffe0ff */
[----:B------:R-:W-:Y:S01]  /*1f60*/  IMAD.U32 R3, RZ, RZ, UR25 ;  /* 0x00000019ff037e24 */ /* 0x000fe2000f8e00ff */
[----:B------:R2:W-:Y:S01]  /*1f70*/  STL.64 [R1], R34 ;  /* 0x0000002201007387 */ /* 0x0005e20000100a00 */
[----:B------:R-:W-:Y:S01]  /*1f80*/  ULDC.64 UR4, c[0x0][0x290] ;  /* 0x0000a40000047ab9 */ /* 0x000fe20000000a00 */
[----:B------:R-:W-:Y:S01]  /*1f90*/  LEA R8, P0, R2, R34, 0x6 ;  /* 0x0000002202087211 */ /* 0x000fe200078030ff */
[----:B------:R-:W-:Y:S01]  /*1fa0*/  UIMAD UR4, UR9, UR4, URZ ;  /* 0x00000004090472a4 */ /* 0x000fe2000f8e023f */
[----:B---3--:R-:W-:Y:S01]  /*1fb0*/  LEA.HI R21, R20, R248, RZ, 0x2 ;  /* 0x000000f814157211 */ /* 0x008fe200078f10ff */
[----:B------:R3:W-:Y:S01]  /*1fc0*/  STL [R1+0x14], R31 ;  /* 0x0000141f01007387 */ /* 0x0007e20000100800 */
[----:B------:R-:W-:Y:S01]  /*1fd0*/  CS2R R70, SRZ ;  /* 0x0000000000467805 */ /* 0x000fe2000001ff00 */
[----:B------:R-:W-:Y:S01]  /*1fe0*/  UIMAD UR4, UR14, UR5, UR4 ;  /* 0x000000050e0472a4 */ /* 0x000fe2000f8e0204 */
[--C-:B------:R-:W-:Y:S01]  /*1ff0*/  SHF.R.S32.HI R5, RZ, 0x2, R21.reuse ;  /* 0x00000002ff057819 */ /* 0x100fe20000011415 */
[----:B------:R1:W-:Y:S01]  /*2000*/  LDGSTS.E.BYPASS.LTC128B.128 [R240+0x17080], [R10.64+0x180], !P1 ;  /* 0x170801800af07fae */ /* 0x0003e2000c901d50 */
[----:B------:R-:W-:Y:S01]  /*2010*/  SHF.R.S32.HI R4, RZ, 0x1f, R21 ;  /* 0x0000001fff047819 */ /* 0x000fe20000011415 */
[----:B------:R-:W-:Y:S01]  /*2020*/  CS2R R68, SRZ ;  /* 0x0000000000447805 */ /* 0x000fe2000001ff00 */
[----:B------:R-:W-:Y:S01]  /*2030*/  ISETP.GE.AND P1, PT, R28, c[0x0][0x16c], PT ;  /* 0x00005b001c007a0c */ /* 0x000fe20003f26270 */
[----:B------:R-:W-:Y:S01]  /*2040*/  CS2R R66, SRZ ;  /* 0x0000000000427805 */ /* 0x000fe2000001ff00 */
[----:B------:R-:W-:Y:S01]  /*2050*/  LEA.HI R0, R4, R5, RZ, 0x3 ;  /* 0x0000000504007211 */ /* 0x000fe200078f18ff */
[----:B------:R-:W-:Y:S01]  /*2060*/  IMAD.U32 R4, RZ, RZ, UR14 ;  /* 0x0000000eff047e24 */ /* 0x000fe2000f8e00ff */
[----:B------:R-:W-:Y:S01]  /*2070*/  SEL R28, RZ, 0x8, P2 ;  /* 0x00000008ff1c7807 */ /* 0x000fe20001000000 */
[----:B------:R-:W-:Y:S01]  /*2080*/  CS2R R64, SRZ ;  /* 0x0000000000407805 */ /* 0x000fe2000001ff00 */
[----:B------:R-:W-:Y:S01]  /*2090*/  LOP3.LUT R3, R0, 0xfffffff8, RZ, 0xc0, !PT ;  /* 0xfffffff800037812 */ /* 0x000fe200078ec0ff */
[----:B------:R-:W-:Y:S01]  /*20a0*/  IMAD.U32 R0, RZ, RZ, UR19 ;  /* 0x00000013ff007e24 */ /* 0x000fe2000f8e00ff */
[----:B------:R-:W-:Y:S01]  /*20b0*/  ISETP.GE.AND P2, PT, R26, c[0x0][0x1fc], PT ;  /* 0x00007f001a007a0c */ /* 0x000fe20003f46270 */
[----:B------:R-:W-:Y:S01]  /*20c0*/  CS2R R62, SRZ ;  /* 0x00000000003e7805 */ /* 0x000fe2000001ff00 */
[----:B------:R-:W-:Y:S01]  /*20d0*/  CS2R R60, SRZ ;  /* 0x00000000003c7805 */ /* 0x000fe2000001ff00 */
[----:B------:R-:W-:Y:S01]  /*20e0*/  IMAD.IADD R23, R5, 0x1, -R3 ;  /* 0x0000000105177824 */ /* 0x000fe200078e0a03 */
[----:B------:R-:W-:Y:S01]  /*20f0*/  LEA.HI.X R5, R2, R31, R0, 0x6, P0 ;  /* 0x0000001f02057211 */ /* 0x000fe200000f3400 */
[----:B------:R-:W-:Y:S01]  /*2100*/  IMAD.U32 R0, RZ, RZ, UR14 ;  /* 0x0000000eff007e24 */ /* 0x000fe2000f8e00ff */
[----:B------:R-:W-:Y:S01]  /*2110*/  LOP3.LUT R2, R17, 0xfffffff0, RZ, 0xc0, !PT ;  /* 0xfffffff011027812 */ /* 0x000fe200078ec0ff */
[----:B--2---:R-:W-:Y:S01]  /*2120*/  IMAD.WIDE.U32 R34, R4, c[0x0][0x240], R12 ;  /* 0x0000900004227a25 */ /* 0x004fe200078e000c */
[----:B------:R-:W-:Y:S01]  /*2130*/  ISETP.GE.AND P0, PT, R26, c[0x0][0x16c], PT ;  /* 0x00005b001a007a0c */ /* 0x000fe20003f06270 */
[----:B------:R-:W-:Y:S01]  /*2140*/  CS2R R58, SRZ ;  /* 0x00000000003a7805 */ /* 0x000fe2000001ff00 */
[----:B------:R-:W-:Y:S01]  /*2150*/  LOP3.LUT R3, R16, 0xffffffe0, RZ, 0xc0, !PT ;  /* 0xffffffe010037812 */ /* 0x000fe200078ec0ff */
[----:B------:R-:W-:Y:S01]  /*2160*/  IMAD.IADD R2, R248, 0x1, -R2 ;  /* 0x00000001f8027824 */ /* 0x000fe200078e0a02 */
[----:B------:R-:W-:Y:S01]  /*2170*/  SEL R243, RZ, 0x4, P0 ;  /* 0x00000004fff37807 */ /* 0x000fe20000000000 */
[----:B------:R-:W-:Y:S01]  /*2180*/  IMAD.WIDE.U32 R38, R0, c[0x0][0x290], R6 ;  /* 0x0000a40000267a25 */ /* 0x000fe200078e0006 */
[----:B------:R-:W-:Y:S01]  /*2190*/  ISETP.GE.AND P0, PT, R26, c[0x0][0x1fc], PT ;  /* 0x00007f001a007a0c */ /* 0x000fe20003f06270 */
[----:B------:R-:W-:Y:S01]  /*21a0*/  STL.64 [R1+0x38], R34 ;  /* 0x0000382201007387 */ /* 0x000fe20000100a00 */
[----:B------:R-:W-:Y:S01]  /*21b0*/  SHF.R.S32.HI R6, RZ, 0x1f, R2 ;  /* 0x0000001fff067819 */ /* 0x000fe20000011402 */
[C---:B------:R-:W-:Y:S01]  /*21c0*/  IMAD.IADD R0, R248.reuse, 0x1, -R3 ;  /* 0x00000001f8007824 */ /* 0x040fe200078e0a03 */
[----:B------:R-:W-:Y:S01]  /*21d0*/  SEL R26, RZ, 0x4, P0 ;  /* 0x00000004ff1a7807 */ /* 0x000fe20000000000 */
[----:B------:R-:W-:Y:S01]  /*21e0*/  @!P6 IMAD.SHL.U32 R3, R248, 0x10, RZ ;  /* 0x00000010f803e824 */ /* 0x000fe200078e00ff */
[----:B------:R-:W-:Y:S01]  /*21f0*/  LEA R4, P0, R8, c[0x0][0x1f0], 0x1 ;  /* 0x00007c0008047a11 */ /* 0x000fe200078008ff */
[----:B-1----:R-:W-:Y:S01]  /*2200*/  IMAD.SHL.U32 R10, R29, 0x8, RZ ;  /* 0x000000081d0a7824 */ /* 0x002fe200078e00ff */
[----:B---3--:R-:W-:Y:S01]  /*2210*/  SEL R31, RZ, 0xffffffff, P1 ;  /* 0xffffffffff1f7807 */ /* 0x008fe20000800000 */
[----:B------:R1:W-:Y:S01]  /*2220*/  STL.64 [R1+0x20], R38 ;  /* 0x0000202601007387 */ /* 0x0003e20000100a00 */
[----:B------:R-:W-:Y:S01]  /*2230*/  LEA.HI R230, R6, R2, RZ, 0x3 ;  /* 0x0000000206e67211 */ /* 0x000fe200078f18ff */
[----:B------:R-:W-:Y:S01]  /*2240*/  CS2R R56, SRZ ;  /* 0x0000000000387805 */ /* 0x000fe2000001ff00 */
[----:B------:R-:W-:Y:S01]  /*2250*/  ISETP.NE.AND P1, PT, R24, RZ, PT ;  /* 0x000000ff1800720c */ /* 0x000fe20003f25270 */
[----:B------:R2:W-:Y:S01]  /*2260*/  @!P6 LDGSTS.E.BYPASS.LTC128B.128 [R3+0x20080], [R14.64] ;  /* 0x200800000e03efae */ /* 0x0005e2000b901d50 */
[----:B------:R-:W-:Y:S01]  /*2270*/  SHF.R.S32.HI R7, RZ, 0x1f, R0 ;  /* 0x0000001fff077819 */ /* 0x000fe20000011400 */
[----:B------:R-:W-:Y:S01]  /*2280*/  CS2R R54, SRZ ;  /* 0x0000000000367805 */ /* 0x000fe2000001ff00 */
[----:B------:R-:W-:Y:S01]  /*2290*/  LEA.HI.X R5, R8, c[0x0][0x1f4], R5, 0x1, P0 ;  /* 0x00007d0008057a11 */ /* 0x000fe200000f0c05 */
[----:B------:R-:W0:Y:S01]  /*22a0*/  LDGDEPBAR ;  /* 0x00000000000079af */ /* 0x000e220000000000 */
[----:B------:R-:W-:Y:S01]  /*22b0*/  ISETP.LT.OR P0, PT, R9, 0x1, P5 ;  /* 0x000000010900780c */ /* 0x000fe20002f01670 */
[----:B------:R-:W-:Y:S01]  /*22c0*/  CS2R R52, SRZ ;  /* 0x0000000000347805 */ /* 0x000fe2000001ff00 */
[----:B------:R-:W-:Y:S01]  /*22d0*/  SEL R19, RZ, 0x1, P1 ;  /* 0x00000001ff137807 */ /* 0x000fe20000800000 */
[----:B------:R-:W-:Y:S01]  /*22e0*/  CS2R R50, SRZ ;  /* 0x0000000000327805 */ /* 0x000fe2000001ff00 */
[----:B------:R-:W-:Y:S01]  /*22f0*/  LEA.HI R16, R7, R0, RZ, 0x2 ;  /* 0x0000000007107211 */ /* 0x000fe200078f10ff */
[----:B------:R-:W-:Y:S01]  /*2300*/  CS2R R48, SRZ ;  /* 0x0000000000307805 */ /* 0x000fe2000001ff00 */
[----:B------:R-:W-:Y:S01]  /*2310*/  ISETP.GE.AND P1, PT, R27, c[0x0][0x1fc], PT ;  /* 0x00007f001b007a0c */ /* 0x000fe20003f26270 */
[----:B------:R-:W-:Y:S01]  /*2320*/  CS2R R46, SRZ ;  /* 0x00000000002e7805 */ /* 0x000fe2000001ff00 */
[----:B------:R-:W-:Y:S01]  /*2330*/  LOP3.LUT R6, R16, 0x7ffffffc, RZ, 0xc0, !PT ;  /* 0x7ffffffc10067812 */ /* 0x000fe200078ec0ff */
[----:B------:R-:W-:Y:S01]  /*2340*/  CS2R R44, SRZ ;  /* 0x00000000002c7805 */ /* 0x000fe2000001ff00 */
[----:B------:R-:W-:Y:S01]  /*2350*/  SEL R242, RZ, 0x8, P1 ;  /* 0x00000008fff27807 */ /* 0x000fe20000800000 */
[----:B------:R-:W-:Y:S01]  /*2360*/  CS2R R42, SRZ ;  /* 0x00000000002a7805 */ /* 0x000fe2000001ff00 */
[----:B------:R-:W-:Y:S01]  /*2370*/  LEA.HI R7, R20, R248, RZ, 0x7 ;  /* 0x000000f814077211 */ /* 0x000fe200078f38ff */
[----:B------:R-:W-:Y:S01]  /*2380*/  IMAD.IADD R11, R0, 0x1, -R6 ;  /* 0x00000001000b7824 */ /* 0x000fe200078e0a06 */
[C---:B------:R-:W-:Y:S01]  /*2390*/  ISETP.LT.OR P1, PT, R9.reuse, 0x1, P4 ;  /* 0x000000010900780c */ /* 0x040fe20002721670 */
[----:B------:R3:W-:Y:S01]  /*23a0*/  LDGSTS.E.BYPASS.LTC128B.128 [R240+0x18080], [R4.64], !P0 ;  /* 0x1808000004f07fae */ /* 0x0007e2000c101d50 */
[----:B------:R-:W-:Y:S01]  /*23b0*/  SHF.R.S32.HI R12, RZ, 0x7, R7 ;  /* 0x00000007ff0c7819 */ /* 0x000fe20000011407 */
[----:B------:R-:W-:Y:S01]  /*23c0*/  IMAD.SHL.U32 R7, R30, 0x10, RZ ;  /* 0x000000101e077824 */ /* 0x000fe200078e00ff */
[----:B------:R-:W-:Y:S01]  /*23d0*/  ISETP.LT.OR P0, PT, R9, 0x1, P2 ;  /* 0x000000010900780c */ /* 0x000fe20001701670 */
[----:B------:R-:W-:Y:S01]  /*23e0*/  IMAD.SHL.U32 R6, R22, 0x20, RZ ;  /* 0x0000002016067824 */ /* 0x000fe200078e00ff */
[----:B------:R-:W-:Y:S01]  /*23f0*/  SEL R24, RZ, 0xffffffff, P3 ;  /* 0xffffffffff187807 */ /* 0x000fe20001800000 */
[----:B------:R-:W-:Y:S01]  /*2400*/  CS2R R40, SRZ ;  /* 0x0000000000287805 */ /* 0x000fe2000001ff00 */
[C---:B--2---:R-:W-:Y:S01]  /*2410*/  LOP3.LUT R3, R230.reuse, 0xfffffff8, RZ, 0xc0, !PT ;  /* 0xfffffff8e6037812 */ /* 0x044fe200078ec0ff */
[----:B------:R-:W-:Y:S01]  /*2420*/  IMAD.SHL.U32 R230, R230, 0x40, RZ ;  /* 0x00000040e6e67824 */ /* 0x000fe200078e00ff */
[----:B------:R-:W-:-:S02]  /*2430*/  ISETP.GE.AND P3, PT, R27, c[0x0][0x1fc], PT ;  /* 0x00007f001b007a0c */ /* 0x000fc40003f66270 */
[C---:B------:R-:W-:Y:S01]  /*2440*/  ISETP.LT.OR P6, PT, R9.reuse, 0x21, P5 ;  /* 0x000000210900780c */ /* 0x040fe20002fc1670 */
[----:B------:R-:W-:Y:S01]  /*2450*/  IMAD.IADD R13, R2, 0x1, -R3 ;  /* 0x00000001020d7824 */ /* 0x000fe200078e0a03 */
[----:B------:R3:W-:Y:S01]  /*2460*/  LDGSTS.E.BYPASS.LTC128B.128 [R240+0x1a080], [R4.64+0x80], !P1 ;  /* 0x1a08008004f07fae */ /* 0x0007e2000c901d50 */
[----:B------:R-:W-:Y:S01]  /*2470*/  IMAD.SHL.U32 R2, R32, 0x40, RZ ;  /* 0x0000004020027824 */ /* 0x000fe200078e00ff */
[C---:B------:R-:W-:Y:S01]  /*2480*/  ISETP.LT.OR P5, PT, R9.reuse, 0x21, P4 ;  /* 0x000000210900780c */ /* 0x040fe200027a1670 */
[----:B------:R-:W-:Y:S01]  /*2490*/  IMAD.SHL.U32 R3, R250, 0x8, RZ ;  /* 0x00000008fa037824 */ /* 0x000fe200078e00ff */
[----:B------:R-:W-:Y:S01]  /*24a0*/  ISETP.LT.OR P1, PT, R9, 0x1, P3 ;  /* 0x000000010900780c */ /* 0x000fe20001f21670 */
[----:B------:R3:W-:Y:S01]  /*24b0*/  LDGSTS.E.BYPASS.LTC128B.128 [R240+0x1c080], [R4.64+0x100], !P0 ;  /* 0x1c08010004f07fae */ /* 0x0007e2000c101d50 */
[----:B------:R-:W-:Y:S02]  /*24c0*/  LOP3.LUT R0, R2, 0x1c0, RZ, 0xc0, !PT ;  /* 0x000001c002007812 */ /* 0x000fe400078ec0ff */
[----:B------:R-:W-:-:S02]  /*24d0*/  LOP3.LUT R3, R3, 0x8, RZ, 0xc0, !PT ;  /* 0x0000000803037812 */ /* 0x000fc400078ec0ff */
[--C-:B------:R-:W-:Y:S02]  /*24e0*/  SHF.R.U32.HI R2, RZ, 0x3, R0.reuse ;  /* 0x00000003ff027819 */ /* 0x100fe40000011600 */
[----:B------:R-:W-:Y:S02]  /*24f0*/  LOP3.LUT R7, R0, 0x10, R7, 0xf8, !PT ;  /* 0x0000001000077812 */ /* 0x000fe400078ef807 */
[----:B------:R-:W-:Y:S02]  /*2500*/  LOP3.LUT R8, R2, R3, R0, 0x1e, !PT ;  /* 0x0000000302087212 */ /* 0x000fe400078e1e00 */
[----:B------:R-:W-:Y:S01]  /*2510*/  LOP3.LUT R0, R6, 0x20, RZ, 0xc0, !PT ;  /* 0x0000002006007812 */ /* 0x000fe200078ec0ff */
[----:B------:R-:W-:Y:S01]  /*2520*/  IMAD.U32 R6, RZ, RZ, UR6 ;  /* 0x00000006ff067e24 */ /* 0x000fe2000f8e00ff */
[----:B------:R-:W-:Y:S01]  /*2530*/  LOP3.LUT R17, R2, R7, R3, 0x1e, !PT ;  /* 0x0000000702117212 */ /* 0x000fe200078e1e03 */
[----:B------:R-:W-:Y:S01]  /*2540*/  IMAD.U32 R7, RZ, RZ, UR7 ;  /* 0x00000007ff077e24 */ /* 0x000fe2000f8e00ff */
[----:B------:R-:W-:Y:S01]  /*2550*/  LEA.HI R3, R12, R12, RZ, 0x1 ;  /* 0x0000000c0c037211 */ /* 0x000fe200078f08ff */
[----:B------:R3:W-:Y:S01]  /*2560*/  LDGSTS.E.BYPASS.LTC128B.128 [R240+0x1e080], [R4.64+0x180], !P1 ;  /* 0x1e08018004f07fae */ /* 0x0007e2000c901d50 */
[C---:B------:R-:W-:Y:S01]  /*2570*/  ISETP.LT.OR P4, PT, R9.reuse, 0x21, P2 ;  /* 0x000000210900780c */ /* 0x040fe20001781670 */
[----:B------:R-:W-:Y:S01]  /*2580*/  USHF.L.U64.HI UR7, UR6, 0x5, UR7 ;  /* 0x0000000506077899 */ /* 0x000fe20008010207 */
[----:B------:R-:W-:Y:S01]  /*2590*/  ISETP.LT.OR P3, PT, R9, 0x21, P3 ;  /* 0x000000210900780c */ /* 0x000fe20001f61670 */
[----:B------:R-:W-:Y:S01]  /*25a0*/  IMAD R9, R22, 0x2, R12 ;  /* 0x0000000216097824 */ /* 0x000fe200078e020c */
[----:B------:R-:W-:Y:S01]  /*25b0*/  LOP3.LUT R18, R0, 0x18, R10, 0xf8, !PT ;  /* 0x0000001800127812 */ /* 0x000fe200078ef80a */
[----:B------:R-:W-:Y:S01]  /*25c0*/  IMAD.SHL.U32 R10, R31, 0x2, RZ ;  /* 0x000000021f0a7824 */ /* 0x000fe200078e00ff */
[----:B------:R-:W-:Y:S01]  /*25d0*/  LOP3.LUT R0, R3, 0x1ffffffe, RZ, 0xc0, !PT ;  /* 0x1ffffffe03007812 */ /* 0x000fe200078ec0ff */
[----:B------:R-:W-:Y:S01]  /*25e0*/  IMAD.U32 R2, R9, 0x200, R8 ;  /* 0x0000020009027824 */ /* 0x000fe200078e0008 */
[----:B------:R-:W-:Y:S01]  /*25f0*/  LEA R8, P0, R6, R4, 0x6 ;  /* 0x0000000406087211 */ /* 0x000fe200078030ff */
[----:B------:R-:W-:Y:S01]  /*2600*/  IMAD.SHL.U32 R3, R23, 0x40, RZ ;  /* 0x0000004017037824 */ /* 0x000fe200078e00ff */
[----:B------:R-:W-:Y:S01]  /*2610*/  IADD3 R36, R39, UR4, RZ ;  /* 0x0000000427247c10 */ /* 0x000fe2000fffe0ff */
[----:B------:R-:W-:Y:S01]  /*2620*/  IMAD.IADD R0, R12, 0x1, -R0 ;  /* 0x000000010c007824 */ /* 0x000fe200078e0a00 */
[----:B------:R-:W-:Y:S01]  /*2630*/  LEA.HI.X R9, R6, R5, R7, 0x6, P0 ;  /* 0x0000000506097211 */ /* 0x000fe200000f3407 */
[----:B------:R-:W-:Y:S01]  /*2640*/  IMAD.SHL.U32 R7, R12, 0x8, RZ ;  /* 0x000000080c077824 */ /* 0x000fe200078e00ff */
[----:B------:R-:W-:Y:S01]  /*2650*/  LOP3.LUT R3, R3, 0x1c0, RZ, 0xc0, !PT ;  /* 0x000001c003037812 */ /* 0x000fe200078ec0ff */
[----:B------:R-:W-:Y:S01]  /*2660*/  IMAD R20, R0, 0x4, R11 ;  /* 0x0000000400147824 */ /* 0x000fe200078e020b */
[----:B------:R-:W-:Y:S01]  /*2670*/  IADD3 R0, P0, R38, UR18, RZ ;  /* 0x0000001226007c10 */ /* 0x000fe2000ff1e0ff */
[----:B------:R-:W-:Y:S01]  /*2680*/  IMAD.SHL.U32 R11, R24, 0x2, RZ ;  /* 0x00000002180b7824 */ /* 0x000fe200078e00ff */
[----:B------:R-:W-:Y:S01]  /*2690*/  LOP3.LUT R7, R3, 0x8, R7, 0xf8, !PT ;  /* 0x0000000803077812 */ /* 0x000fe200078ef807 */
[----:B------:R-:W-:Y:S01]  /*26a0*/  ULDC.64 UR4, c[0x0][0x240] ;  /* 0x0000900000047ab9 */ /* 0x000fe20000000a00 */
[----:B------:R-:W-:Y:S01]  /*26b0*/  SHF.R.U32.HI R6, RZ, 0x3, R3 ;  /* 0x00000003ff067819 */ /* 0x000fe20000011603 */
[----:B------:R-:W-:Y:S01]  /*26c0*/  UIMAD UR4, UR9, UR4, URZ ;  /* 0x00000004090472a4 */ /* 0x000fe2000f8e023f */
[----:B------:R-:W-:Y:S01]  /*26d0*/  IADD3.X R3, R36, UR21, RZ, P0, !PT ;  /* 0x0000001524037c10 */ /* 0x000fe200087fe4ff */
[----:B------:R2:W-:Y:S01]  /*26e0*/  LDGSTS.E.BYPASS.LTC128B.128 [R240+0x19080], [R8.64], !P6 ;  /* 0x1908000008f07fae */ /* 0x0005e2000f101d50 */
[----:B------:R-:W-:Y:S01]  /*26f0*/  LEA R14, P0, R0, c[0x0][0x280], 0x2 ;  /* 0x0000a000000e7a11 */ /* 0x000fe200078010ff */
[----:B------:R-:W-:Y:S01]  /*2700*/  UIMAD UR4, UR14, UR5, UR4 ;  /* 0x000000050e0472a4 */ /* 0x000fe2000f8e0204 */
[----:B------:R-:W-:Y:S01]  /*2710*/  LOP3.LUT R10, R10, 0x2, R33, 0xe2, !PT ;  /* 0x000000020a0a7812 */ /* 0x000fe200078ee221 */
[----:B------:R2:W-:Y:S01]  /*2720*/  LDGSTS.E.BYPASS.LTC128B.128 [R240+0x1b080], [R8.64+0x80], !P5 ;  /* 0x1b08008008f07fae */ /* 0x0005e2000e901d50 */
[----:B------:R-:W-:Y:S01]  /*2730*/  LEA.HI.X R15, R0, c[0x0][0x284], R3, 0x2, P0 ;  /* 0x0000a100000f7a11 */ /* 0x000fe200000f1403 */
[----:B------:R-:W-:Y:S01]  /*2740*/  IMAD.SHL.U32 R20, R20, 0x2, RZ ;  /* 0x0000000214147824 */ /* 0x000fe200078e00ff */
[----:B------:R-:W-:Y:S01]  /*2750*/  SHF.R.S32.HI R3, RZ, 0x2, R16 ;  /* 0x00000002ff037819 */ /* 0x000fe20000011410 */
[----:B------:R-:W-:Y:S01]  /*2760*/  IMAD.MOV.U32 R16, RZ, RZ, 0x10 ;  /* 0x00000010ff107424 */ /* 0x000fe200078e00ff */
[----:B------:R-:W-:Y:S01]  /*2770*/  LOP3.LUT R0, R21, 0x3ffffffc, RZ, 0xc0, !PT ;  /* 0x3ffffffc15007812 */ /* 0x000fe200078ec0ff */
[----:B------:R2:W-:Y:S01]  /*2780*/  LDGSTS.E.BYPASS.LTC128B.128 [R240+0x1d080], [R8.64+0x100], !P4 ;  /* 0x1d08010008f07fae */ /* 0x0005e2000e101d50 */
[----:B------:R-:W-:Y:S01]  /*2790*/  LOP3.LUT R243, R28, R10, R243, 0xfe, !PT ;  /* 0x0000000a1cf37212 */ /* 0x000fe200078efef3 */
[----:B------:R-:W-:Y:S01]  /*27a0*/  IMAD R241, R25, 0x10, R3 ;  /* 0x0000001019f17824 */ /* 0x000fe200078e0203 */
[----:B------:R-:W-:Y:S01]  /*27b0*/  LOP3.LUT R11, R11, 0x2, R19, 0xe2, !PT ;  /* 0x000000020b0b7812 */ /* 0x000fe200078ee213 */
[C---:B------:R-:W-:Y:S01]  /*27c0*/  IMAD.SHL.U32 R3, R13.reuse, 0x40, RZ ;  /* 0x000000400d037824 */ /* 0x040fe200078e00ff */
[----:B------:R-:W-:Y:S01]  /*27d0*/  R2P PR, R13, 0x6 ;  /* 0x000000060d007804 */ /* 0x000fe20000000000 */
[----:B---3--:R-:W-:Y:S01]  /*27e0*/  IMAD.IADD R4, R248, 0x1, -R0 ;  /* 0x00000001f8047824 */ /* 0x008fe200078e0a00 */
[----:B------:R-:W-:Y:S01]  /*27f0*/  LOP3.LUT R12, R7, R6, RZ, 0x3c, !PT ;  /* 0x00000006070c7212 */ /* 0x000fe200078e3cff */
[----:B------:R-:W-:Y:S01]  /*2800*/  IMAD.SHL.U32 R10, R25, 0x400, RZ ;  /* 0x00000400190a7824 */ /* 0x000fe200078e00ff */
[----:B------:R-:W-:Y:S01]  /*2810*/  LOP3.LUT R3, R3, 0x1c0, RZ, 0xc0, !PT ;  /* 0x000001c003037812 */ /* 0x000fe200078ec0ff */
[----:B------:R2:W-:Y:S01]  /*2820*/  LDGSTS.E.BYPASS.LTC128B.128 [R240+0x1f080], [R8.64+0x180], !P3 ;  /* 0x1f08018008f07fae */ /* 0x0005e2000d901d50 */
[----:B------:R-:W-:Y:S01]  /*2830*/  LOP3.LUT R242, R242, R11, R26, 0xfe, !PT ;  /* 0x0000000bf2f27212 */ /* 0x000fe200078efe1a */
[----:B------:R-:W-:Y:S01]  /*2840*/  IMAD R7, R4, 0x2, R10 ;  /* 0x0000000204077824 */ /* 0x000fe200078e020a */
[----:B------:R-:W-:Y:S01]  /*2850*/  SEL R5, R16, 0xfffffff0, !P1 ;  /* 0xfffffff010057807 */ /* 0x000fe20004800000 */
[----:B------:R-:W-:Y:S01]  /*2860*/  IMAD.SHL.U32 R11, R22, 0x8, RZ ;  /* 0x00000008160b7824 */ /* 0x000fe200078e00ff */
[----:B------:R-:W-:Y:S01]  /*2870*/  SEL R4, R246, 0xffffffe0, !P2 ;  /* 0xffffffe0f6047807 */ /* 0x000fe20005000000 */
[----:B------:R-:W-:Y:S01]  /*2880*/  IMAD.IADD R12, R12, 0x1, R7 ;  /* 0x000000010c0c7824 */ /* 0x000fe200078e0207 */
[----:B------:R-:W-:Y:S01]  /*2890*/  SHF.R.U32.HI R6, RZ, 0x3, R3 ;  /* 0x00000003ff067819 */ /* 0x000fe20000011603 */
[----:B------:R3:W-:Y:S01]  /*28a0*/  STL [R1+0x30], R36 ;  /* 0x0000302401007387 */ /* 0x0007e20000100800 */
[----:B------:R-:W-:Y:S01]  /*28b0*/  R2P PR, R32, 0x6 ;  /* 0x0000000620007804 */ /* 0x000fe20000000000 */
[----:B------:R-:W-:Y:S01]  /*28c0*/  IMAD.SHL.U32 R244, R12, 0x2, RZ ;  /* 0x000000020cf47824 */ /* 0x000fe200078e00ff */
[----:B------:R-:W-:Y:S01]  /*28d0*/  LOP3.LUT R11, R3, 0x8, R11, 0xf8, !PT ;  /* 0x00000008030b7812 */ /* 0x000fe200078ef80b */
[----:B------:R-:W-:Y:S01]  /*28e0*/  STL [R1+0x1c], R20 ;  /* 0x00001c1401007387 */ /* 0x000fe20000100800 */
[----:B------:R-:W-:Y:S01]  /*28f0*/  LOP3.LUT R7, R6, R18, R3, 0x1e, !PT ;  /* 0x0000001206077212 */ /* 0x000fe200078e1e03 */
[----:B------:R-:W-:Y:S01]  /*2900*/  IMAD R0, R22, 0x200, R17 ;  /* 0x0000020016007824 */ /* 0x000fe200078e0211 */
[----:B------:R-:W-:Y:S01]  /*2910*/  SEL R3, R16, 0xfffffff0, !P1 ;  /* 0xfffffff010037807 */ /* 0x000fe20004800000 */
[----:B------:R-:W-:Y:S01]  /*2920*/  IMAD.SHL.U32 R2, R2, 0x2, RZ ;  /* 0x0000000202027824 */ /* 0x000fe200078e00ff */
[----:B------:R-:W-:Y:S01]  /*2930*/  SEL R228, R246, 0xffffffe0, !P2 ;  /* 0xffffffe0f6e47807 */ /* 0x000fe20005000000 */
[----:B------:R-:W-:Y:S01]  /*2940*/  IMAD.SHL.U32 R235, R0, 0x2, RZ ;  /* 0x0000000200eb7824 */ /* 0x000fe200078e00ff */
[----:B------:R-:W-:Y:S01]  /*2950*/  R2P PR, R23, 0x6 ;  /* 0x0000000617007804 */ /* 0x000fe20000000000 */
[----:B------:R-:W-:Y:S01]  /*2960*/  IMAD R3, R3, 0x2, R2 ;  /* 0x0000000203037824 */ /* 0x000fe200078e0202 */
[----:B------:R-:W-:Y:S01]  /*2970*/  ISETP.GE.AND P0, PT, R248, 0x10, PT ;  /* 0x00000010f800780c */ /* 0x000fe20003f06270 */
[----:B------:R-:W-:Y:S01]  /*2980*/  IMAD.IADD R232, R0, 0x1, R228 ;  /* 0x0000000100e87824 */ /* 0x000fe200078e02e4 */
[----:B------:R-:W-:Y:S01]  /*2990*/  LOP3.LUT R230, R230, 0xfffffe00, RZ, 0xc0, !PT ;  /* 0xfffffe00e6e67812 */ /* 0x000fe200078ec0ff */
[----:B------:R-:W-:Y:S01]  /*29a0*/  IMAD R229, R228, 0x2, R2 ;  /* 0x00000002e4e57824 */ /* 0x000fe200078e0202 */
[----:B------:R-:W-:Y:S01]  /*29b0*/  LOP3.LUT R236, R11, R6, RZ, 0x3c, !PT ;  /* 0x000000060bec7212 */ /* 0x000fe200078e3cff */
[----:B-1----:R-:W-:Y:S01]  /*29c0*/  CS2R R38, SRZ ;  /* 0x0000000000267805 */ /* 0x002fe2000001ff00 */
[-C--:B------:R-:W-:Y:S01]  /*29d0*/  LOP3.LUT R6, R7, R230.reuse, RZ, 0xfc, !PT ;  /* 0x000000e607067212 */ /* 0x080fe200078efcff */
[----:B------:R-:W-:Y:S01]  /*29e0*/  IMAD R11, R30, 0x400, R230 ;  /* 0x000004001e0b7824 */ /* 0x000fe200078e02e6 */
[----:B------:R-:W-:Y:S01]  /*29f0*/  IADD3 R7, R244, 0x20280, RZ ;  /* 0x00020280f4077810 */ /* 0x000fe20007ffe0ff */
[----:B------:R-:W-:Y:S01]  /*2a00*/  IMAD R228, R228, 0x2, R3 ;  /* 0x00000002e4e47824 */ /* 0x000fe200078e0203 */
[----:B------:R-:W-:Y:S01]  /*2a10*/  IADD3 R245, R244, 0x202c0, RZ ;  /* 0x000202c0f4f57810 */ /* 0x000fe20007ffe0ff */
[----:B------:R-:W-:Y:S01]  /*2a20*/  IMAD.SHL.U32 R0, R6, 0x2, RZ ;  /* 0x0000000206007824 */ /* 0x000fe200078e00ff */
[----:B------:R-:W-:Y:S01]  /*2a30*/  @P2 IADD3 R245, R7, -0x40, RZ ;  /* 0xffffffc007f52810 */ /* 0x000fe20007ffe0ff */
[----:B------:R-:W-:Y:S01]  /*2a40*/  @!P0 IMAD.SHL.U32 R7, R248, 0x10, RZ ;  /* 0x00000010f8078824 */ /* 0x000fe200078e00ff */
[C---:B------:R-:W-:Y:S01]  /*2a50*/  IADD3 R230, R236.reuse, R230, R10 ;  /* 0x000000e6ece67210 */ /* 0x040fe20007ffe00a */
[----:B------:R-:W-:Y:S01]  /*2a60*/  IMAD.IADD R236, R236, 0x1, R11 ;  /* 0x00000001ecec7824 */ /* 0x000fe200078e020b */
[----:B------:R-:W-:Y:S01]  /*2a70*/  SEL R246, R246, 0xffffffe0, !P1 ;  /* 0xffffffe0f6f67807 */ /* 0x000fe20004800000 */
[----:B---3--:R-:W-:Y:S01]  /*2a80*/  CS2R R36, SRZ ;  /* 0x0000000000247805 */ /* 0x008fe2000001ff00 */
[----:B------:R1:W-:Y:S01]  /*2a90*/  @!P0 LDGSTS.E.BYPASS.LTC128B.128 [R7+0x20180], [R14.64] ;  /* 0x201800000e078fae */ /* 0x0003e2000b901d50 */
[----:B------:R-:W-:Y:S01]  /*2aa0*/  IMAD.SHL.U32 R230, R230, 0x2, RZ ;  /* 0x00000002e6e67824 */ /* 0x000fe200078e00ff */
[----:B------:R-:W-:Y:S01]  /*2ab0*/  LEA R236, R236, 0x22280, 0x1 ;  /* 0x00022280ecec7811 */ /* 0x000fe200078e08ff */
[----:B------:R-:W-:Y:S01]  /*2ac0*/  IMAD.IADD R247, R244, 0x1, R246 ;  /* 0x00000001f4f77824 */ /* 0x000fe200078e02f6 */
[----:B------:R-:W0:Y:S01]  /*2ad0*/  LDGDEPBAR ;  /* 0x00000000000079af */ /* 0x000e220000000000 */
[C---:B------:R-:W-:Y:S01]  /*2ae0*/  IMAD R231, R5.reuse, 0x2, R230 ;  /* 0x0000000205e77824 */ /* 0x040fe200078e02e6 */
[----:B------:R-:W-:Y:S01]  /*2af0*/  USHF.L.U32 UR6, UR6, 0x5, URZ ;  /* 0x0000000506067899 */ /* 0x000fe2000800063f */
[----:B------:R-:W-:-:S02]  /*2b00*/  IMAD R237, R5, 0x2, R236 ;  /* 0x0000000205ed7824 */ /* 0x000fc400078e02ec */
[----:B------:R-:W-:Y:S02]  /*2b10*/  IMAD.SHL.U32 R232, R232, 0x2, RZ ;  /* 0x00000002e8e87824 */ /* 0x000fe400078e00ff */
[----:B------:R-:W-:Y:S02]  /*2b20*/  IMAD.IADD R246, R246, 0x1, R245 ;  /* 0x00000001f6f67824 */ /* 0x000fe400078e02f5 */
[C---:B------:R-:W-:Y:S02]  /*2b30*/  IMAD R234, R4.reuse, 0x2, R230 ;  /* 0x0000000204ea7824 */ /* 0x040fe400078e02e6 */
[C---:B------:R-:W-:Y:S02]  /*2b40*/  IMAD R239, R4.reuse, 0x2, R236 ;  /* 0x0000000204ef7824 */ /* 0x040fe400078e02ec */
[C---:B------:R-:W-:Y:S02]  /*2b50*/  IMAD R233, R4.reuse, 0x2, R231 ;  /* 0x0000000204e97824 */ /* 0x040fe400078e02e7 */
[----:B------:R-:W-:Y:S01]  /*2b60*/  IMAD R238, R4, 0x2, R237 ;  /* 0x0000000204ee7824 */ /* 0x000fe200078e02ed */
[----:B-1----:R-:W-:-:S05]  /*2b70*/  IADD3 R7, R35, UR4, RZ ;  /* 0x0000000423077c10 */ /* 0x002fca000fffe0ff */
[----:B------:R1:W-:Y:S02]  /*2b80*/  STL [R1+0x40], R7 ;  /* 0x0000400701007387 */ /* 0x0003e40000100800 */
[----:B-1----:R-:W-:Y:S01]  /*2b90*/  IADD3 R7, -R20, UR8, RZ ;  /* 0x0000000814077c10 */ /* 0x002fe2000fffe1ff */
[----:B------:R-:W-:-:S04]  /*2ba0*/  ULDC UR8, c[0x0][0x198] ;  /* 0x0000660000087ab9 */ /* 0x000fc80000000800 */
[----:B------:R2:W-:Y:S02]  /*2bb0*/  STL [R1+0x10], R7 ;  /* 0x0000100701007387 */ /* 0x0005e40000100800 */
.L_x_906:
[----:B------:R-:W-:Y:S04]  /*2bc0*/  DEPBAR.LE SB0, 0x0 ;  /* 0x000080000000791a */ /* 0x000fe80000000000 */
[----:B------:R-:W-:Y:S01]  /*2bd0*/  BAR.SYNC.DEFER_BLOCKING 0x0 ;  /* 0x0000000000007b1d */ /* 0x000fe20000010000 */
[----:B------:R-:W-:Y:S02]  /*2be0*/  ULEA UR4, UR11, 0x1, 0x6 ;  /* 0x000000010b047891 */ /* 0x000fe4000f8e303f */
[----:B------:R-:W-:Y:S02]  /*2bf0*/  UIADD3 UR9, UR11, 0x1, URZ ;  /* 0x000000010b097890 */ /* 0x000fe4000fffe03f */
[----:B------:R-:W-:Y:S02]  /*2c00*/  UIADD3 UR4, UR4, UR8, -UR10 ;  /* 0x0000000804047290 */ /* 0x000fe4000fffe80a */
[----:B------:R-:W-:Y:S01]  /*2c10*/  UISETP.GE.AND UP0, UPT, UR9, UR12, UPT ;  /* 0x0000000c0900728c */ /* 0x000fe2000bf06270 */
[----:B-1----:R-:W-:Y:S05]  /*2c20*/  LDSM.16.M88.4 R16, [R230+0x10080] ;  /* 0x01008000e610783b */ /* 0x002fea0000000200 */
[----:B--2---:R-:W1:Y:S05]  /*2c30*/  LDSM.16.M88.4 R8, [R2+0x80] ;  /* 0x000080000208783b */ /* 0x004e6a0000000200 */
        /* <DEDUP_REMOVED lines=11> */
[----:B------:R-:W5:Y:S04]  /*2cf0*/  LDL R201, [R1+0x1c] ;  /* 0x00001c0001c97983 */ /* 0x000f680000100800 */
[C---:B--2---:R-:W-:Y:S01]  /*2d00*/  HMMA.16816.F32 R12, R16.reuse, R20, RZ ;  /* 0x00000014100c723c */ /* 0x044fe200000018ff */
[----:B------:R-:W2:Y:S07]  /*2d10*/  LDL R200, [R1+0x10] ;  /* 0x0000100001c87983 */ /* 0x000eae0000100800 */
[----:B------:R-:W-:Y:S01]  /*2d20*/  HMMA.16816.F32 R16, R16, R22, RZ ;  /* 0x000000161010723c */ /* 0x000fe200000018ff */
[----:B------:R-:W1:Y:S07]  /*2d30*/  LDSM.16.M88.4 R20, [R229+0x1080] ;  /* 0x00108000e514783b */ /* 0x000e6e0000000200 */
        /* <DEDUP_REMOVED lines=9> */
[----:B------:R-:W4:Y:S07]  /*2dd0*/  LDSM.16.M88.4 R168, [R2+0x2080] ;  /* 0x0020800002a8783b */ /* 0x000f2e0000000200 */
[C---:B-1----:R-:W-:Y:S08]  /*2de0*/  HMMA.16816.F32 R12, R164.reuse, R20, R12 ;  /* 0x00000014a40c723c */ /* 0x042ff0000000180c */
[----:B------:R-:W-:Y:S01]  /*2df0*/  HMMA.16816.F32 R16, R164, R22, R16 ;  /* 0x00000016a410723c */ /* 0x000fe20000001810 */
[----:B------:R-:W1:Y:S05]  /*2e00*/  LDSM.16.M88.4 R20, [R2+0x3080] ;  /* 0x003080000214783b */ /* 0x000e6a0000000200 */
        /* <DEDUP_REMOVED lines=38> */
[----:B------:R-:W2:Y:S07]  /*3070*/  LDSM.16.M88.4 R168, [R229+0x4080] ;  /* 0x00408000e5a8783b */ /* 0x000eae0000000200 */
        /* <DEDUP_REMOVED lines=11> */
[C---:B--2---:R-:W-:Y:S08]  /*3130*/  HMMA.16816.F32 R4, R32.reuse, R168, R4 ;  /* 0x000000a82004723c */ /* 0x044ff00000001804 */
        /* <DEDUP_REMOVED lines=25> */
[----:B------:R-:W4:Y:S01]  /*32d0*/  LDSM.16.M88.4 R24, [R228+0x7080] ;  /* 0x00708000e418783b */ /* 0x000f220000000200 */
[----:B------:R-:W-:Y:S04]  /*32e0*/  DEPBAR.LE SB0, 0x0 ;  /* 0x000080000000791a */ /* 0x000fe80000000000 */
[----:B------:R-:W-:Y:S02]  /*32f0*/  BAR.SYNC.DEFER_BLOCKING 0x0 ;  /* 0x0000000000007b1d */ /* 0x000fe40000010000 */
[C---:B--2---:R-:W-:Y:S08]  /*3300*/  HMMA.16816.F32 R4, R164.reuse, R168, R4 ;  /* 0x000000a8a404723c */ /* 0x044ff00000001804 */
[C---:B------:R-:W-:Y:S08]  /*3310*/  HMMA.16816.F32 R8, R164.reuse, R170, R8 ;  /* 0x000000aaa408723c */ /* 0x040ff00000001808 */
[C---:B-1----:R-:W-:Y:S01]  /*3320*/  HMMA.16816.F32 R12, R164.reuse, R20, R12 ;  /* 0x00000014a40c723c */ /* 0x042fe2000000180c */
[----:B------:R-:W-:Y:S07]  /*3330*/  LDSM.16.M88.4 R32, [R230+0x18080] ;  /* 0x01808000e620783b */ /* 0x000fee0000000200 */
[----:B------:R-:W-:Y:S01]  /*3340*/  HMMA.16816.F32 R16, R164, R22, R16 ;  /* 0x00000016a410723c */ /* 0x000fe20000001810 */
[----:B------:R-:W1:Y:S07]  /*3350*/  LDSM.16.M88.4 R176, [R2+0x8080] ;  /* 0x0080800002b0783b */ /* 0x000e6e0000000200 */
[C---:B---3--:R-:W-:Y:S01]  /*3360*/  HMMA.16816.F32 R4, R28.reuse, R172, R4 ;  /* 0x000000ac1c04723c */ /* 0x048fe20000001804 */
[----:B------:R-:W2:Y:S05]  /*3370*/  LDSM.16.M88.4 R168, [R2+0x9080] ;  /* 0x0090800002a8783b */ /* 0x000eaa0000000200 */
[----:B------:R-:W-:Y:S02]  /*3380*/  LDSM.16.M88.4 R164, [R231+0x18080] ;  /* 0x01808000e7a4783b */ /* 0x000fe40000000200 */
[C---:B------:R-:W-:Y:S03]  /*3390*/  HMMA.16816.F32 R8, R28.reuse, R174, R8 ;  /* 0x000000ae1c08723c */ /* 0x040fe60000001808 */
[----:B------:R-:W3:Y:S05]  /*33a0*/  LDSM.16.M88.4 R180, [R3+0x8080] ;  /* 0x0080800003b4783b */ /* 0x000eea0000000200 */
[C---:B----4-:R-:W-:Y:S01]  /*33b0*/  HMMA.16816.F32 R12, R28.reuse, R24, R12 ;  /* 0x000000181c0c723c */ /* 0x050fe2000000180c */
[----:B------:R-:W4:Y:S05]  /*33c0*/  LDSM.16.M88.4 R172, [R3+0x9080] ;  /* 0x0090800003ac783b */ /* 0x000f2a0000000200 */
[----:B------:R-:W-:Y:S02]  /*33d0*/  LDSM.16.M88.4 R184, [R229+0x8080] ;  /* 0x00808000e5b8783b */ /* 0x000fe40000000200 */
[----:B------:R-:W-:Y:S03]  /*33e0*/  HMMA.16816.F32 R16, R28, R26, R16 ;  /* 0x0000001a1c10723c */ /* 0x000fe60000001810 */
[----:B------:R-:W-:Y:S01]  /*33f0*/  LDSM.16.M88.4 R188, [R229+0x9080] ;  /* 0x00908000e5bc783b */ /* 0x000fe20000000200 */
[----:B------:R-:W-:Y:S02]  /*3400*/  FMUL.FTZ R4, R4, c[0x0][0x2b4] ;  /* 0x0000ad0004047a20 */ /* 0x000fe40000410000 */
[----:B------:R-:W-:Y:S02]  /*3410*/  FMUL.FTZ R5, R5, c[0x0][0x2b4] ;  /* 0x0000ad0005057a20 */ /* 0x000fe40000410000 */
[----:B------:R-:W-:Y:S01]  /*3420*/  LDSM.16.M88.4 R192, [R228+0x9080] ;  /* 0x00908000e4c0783b */ /* 0x000fe20000000200 */
[----:B------:R-:W-:Y:S01]  /*3430*/  FMUL.FTZ R6, R6, c[0x0][0x2b4] ;  /* 0x0000ad0006067a20 */ /* 0x000fe20000410000 */
[C---:B-1----:R-:W-:Y:S03]  /*3440*/  HMMA.16816.F32 R20, R32.reuse, R176, RZ ;  /* 0x000000b02014723c */ /* 0x042fe600000018ff */
[----:B------:R-:W-:Y:S01]  /*3450*/  MUFU.TANH R199, R6 ;  /* 0x0000000600c77308 */ /* 0x000fe20000002400 */
[----:B------:R-:W-:Y:S02]  /*3460*/  FMUL.FTZ R7, R7, c[0x0][0x2b4] ;  /* 0x0000ad0007077a20 */ /* 0x000fe40000410000 */
[----:B------:R-:W-:Y:S02]  /*3470*/  FMUL.FTZ R8, R8, c[0x0][0x2b4] ;  /* 0x0000ad0008087a20 */ /* 0x000fe40000410000 */
[----:B------:R-:W-:Y:S01]  /*3480*/  FMUL.FTZ R9, R9, c[0x0][0x2b4] ;  /* 0x0000ad0009097a20 */ /* 0x000fe20000410000 */
[C---:B------:R-:W-:Y:S01]  /*3490*/  HMMA.16816.F32 R24, R32.reuse, R178, RZ ;  /* 0x000000b22018723c */ /* 0x040fe200000018ff */
[----:B------:R-:W1:Y:S03]  /*34a0*/  LDSM.16.M88.4 R176, [R234+0x18080] ;  /* 0x01808000eab0783b */ /* 0x000e660000000200 */
[----:B------:R-:W-:Y:S01]  /*34b0*/  MUFU.TANH R198, R7 ;  /* 0x0000000700c67308 */ /* 0x000fe20000002400 */
[----:B------:R-:W-:Y:S02]  /*34c0*/  FMUL.FTZ R10, R10, c[0x0][0x2b4] ;  /* 0x0000ad000a0a7a20 */ /* 0x000fe40000410000 */
[----:B------:R-:W-:Y:S01]  /*34d0*/  FMUL.FTZ R12, R12, c[0x0][0x2b4] ;  /* 0x0000ad000c0c7a20 */ /* 0x000fe20000410000 */
[C---:B--2---:R-:W-:Y:S01]  /*34e0*/  HMMA.16816.F32 R28, R32.reuse, R168, RZ ;  /* 0x000000a8201c723c */ /* 0x044fe200000018ff */
[----:B------:R-:W-:Y:S03]  /*34f0*/  FMUL.FTZ R13, R13, c[0x0][0x2b4] ;  /* 0x0000ad000d0d7a20 */ /* 0x000fe60000410000 */
[----:B------:R-:W-:Y:S02]  /*3500*/  FMUL.FTZ R14, R14, c[0x0][0x2b4] ;  /* 0x0000ad000e0e7a20 */ /* 0x000fe40000410000 */
[----:B------:R-:W-:Y:S02]  /*3510*/  FMUL.FTZ R15, R15, c[0x0][0x2b4] ;  /* 0x0000ad000f0f7a20 */ /* 0x000fe40000410000 */
[----:B------:R-:W-:Y:S01]  /*3520*/  HMMA.16816.F32 R32, R32, R170, RZ ;  /* 0x000000aa2020723c */ /* 0x000fe200000018ff */
[----:B------:R-:W-:Y:S03]  /*3530*/  LDSM.16.M88.4 R168, [R233+0x18080] ;  /* 0x01808000e9a8783b */ /* 0x000fe60000000200 */
[----:B------:R-:W-:Y:S02]  /*3540*/  FMUL.FTZ R17, R17, c[0x0][0x2b4] ;  /* 0x0000ad0011117a20 */ /* 0x000fe40000410000 */
[----:B------:R-:W-:Y:S02]  /*3550*/  FMUL.FTZ R18, R18, c[0x0][0x2b4] ;  /* 0x0000ad0012127a20 */ /* 0x000fe40000410000 */
[C---:B---3--:R-:W-:Y:S05]  /*3560*/  HMMA.16816.F32 R20, R164.reuse, R180, R20 ;  /* 0x000000b4a414723c */ /* 0x048fea0000001814 */
[----:B------:R-:W-:Y:S03]  /*3570*/  FMUL.FTZ R16, R16, c[0x0][0x2b4] ;  /* 0x0000ad0010107a20 */ /* 0x000fe60000410000 */
[C---:B------:R-:W-:Y:S01]  /*3580*/  HMMA.16816.F32 R24, R164.reuse, R182, R24 ;  /* 0x000000b6a418723c */ /* 0x040fe20000001818 */
[----:B------:R-:W2:Y:S07]  /*3590*/  LDSM.16.M88.4 R180, [R228+0x8080] ;  /* 0x00808000e4b4783b */ /* 0x000eae0000000200 */
[C---:B----4-:R-:W-:Y:S08]  /*35a0*/  HMMA.16816.F32 R28, R164.reuse, R172, R28 ;  /* 0x000000aca41c723c */ /* 0x050ff0000000181c */
[----:B------:R-:W-:Y:S01]  /*35b0*/  HMMA.16816.F32 R32, R164, R174, R32 ;  /* 0x000000aea420723c */ /* 0x000fe20000001820 */
[----:B------:R-:W-:Y:S05]  /*35c0*/  LDSM.16.M88.4 R164, [R230+0x1a080] ;  /* 0x01a08000e6a4783b */ /* 0x000fea0000000200 */
[----:B------:R-:W3:Y:S02]  /*35d0*/  LDSM.16.M88.4 R172, [R2+0xa080] ;  /* 0x00a0800002ac783b */ /* 0x000ee40000000200 */
[C---:B-1----:R-:W-:Y:S08]  /*35e0*/  HMMA.16816.F32 R20, R176.reuse, R184, R20 ;  /* 0x000000b8b014723c */ /* 0x042ff00000001814 */
[C---:B------:R-:W-:Y:S01]  /*35f0*/  HMMA.16816.F32 R24, R176.reuse, R186, R24 ;  /* 0x000000bab018723c */ /* 0x040fe20000001818 */
[----:B------:R-:W1:Y:S07]  /*3600*/  LDSM.16.M88.4 R184, [R2+0xb080] ;  /* 0x00b0800002b8783b */ /* 0x000e6e0000000200 */
[C---:B------:R-:W-:Y:S08]  /*3610*/  HMMA.16816.F32 R28, R176.reuse, R188, R28 ;  /* 0x000000bcb01c723c */ /* 0x040ff0000000181c */
[----:B------:R-:W-:Y:S01]  /*3620*/  HMMA.16816.F32 R32, R176, R190, R32 ;  /* 0x000000beb020723c */ /* 0x000fe20000001820 */
[----:B------:R-:W-:Y:S05]  /*3630*/  LDSM.16.M88.4 R176, [R231+0x1a080] ;  /* 0x01a08000e7b0783b */ /* 0x000fea0000000200 */
[----:B------:R-:W-:Y:S02]  /*3640*/  LDSM.16.M88.4 R188, [R3+0xb080] ;  /* 0x00b0800003bc783b */ /* 0x000fe40000000200 */
[C---:B--2---:R-:W-:Y:S08]  /*3650*/  HMMA.16816.F32 R20, R168.reuse, R180, R20 ;  /* 0x000000b4a814723c */ /* 0x044ff00000001814 */
[C---:B------:R-:W-:Y:S01]  /*3660*/  HMMA.16816.F32 R24, R168.reuse, R182, R24 ;  /* 0x000000b6a818723c */ /* 0x040fe20000001818 */
[----:B------:R-:W2:Y:S07]  /*3670*/  LDSM.16.M88.4 R180, [R3+0xa080] ;  /* 0x00a0800003b4783b */ /* 0x000eae0000000200 */
[C---:B------:R-:W-:Y:S08]  /*3680*/  HMMA.16816.F32 R28, R168.reuse, R192, R28 ;  /* 0x000000c0a81c723c */ /* 0x040ff0000000181c */
[----:B------:R-:W-:Y:S01]  /*3690*/  HMMA.16816.F32 R32, R168, R194, R32 ;  /* 0x000000c2a820723c */ /* 0x000fe20000001820 */
[----:B------:R-:W-:Y:S05]  /*36a0*/  LDSM.16.M88.4 R168, [R234+0x1a080] ;  /* 0x01a08000eaa8783b */ /* 0x000fea0000000200 */
[----:B------:R-:W-:Y:S02]  /*36b0*/  LDSM.16.M88.4 R192, [R229+0xb080] ;  /* 0x00b08000e5c0783b */ /* 0x000fe40000000200 */
[C---:B---3--:R-:W-:Y:S08]  /*36c0*/  HMMA.16816.F32 R20, R164.reuse, R172, R20 ;  /* 0x000000aca414723c */ /* 0x048ff00000001814 */
[C---:B------:R-:W-:Y:S01]  /*36d0*/  HMMA.16816.F32 R24, R164.reuse, R174, R24 ;  /* 0x000000aea418723c */ /* 0x040fe20000001818 */
[----:B------:R-:W3:Y:S07]  /*36e0*/  LDSM.16.M88.4 R172, [R229+0xa080] ;  /* 0x00a08000e5ac783b */ /* 0x000eee0000000200 */
[C---:B-1----:R-:W-:Y:S08]  /*36f0*/  HMMA.16816.F32 R28, R164.reuse, R184, R28 ;  /* 0x000000b8a41c723c */ /* 0x042ff0000000181c */
[----:B------:R-:W-:Y:S01]  /*3700*/  HMMA.16816.F32 R32, R164, R186, R32 ;  /* 0x000000baa420723c */ /* 0x000fe20000001820 */
[----:B------:R-:W-:Y:S05]  /*3710*/  LDSM.16.M88.4 R164, [R233+0x1a080] ;  /* 0x01a08000e9a4783b */ /* 0x000fea0000000200 */
[----:B------:R-:W-:Y:S02]  /*3720*/  LDSM.16.M88.4 R184, [R2+0xc080] ;  /* 0x00c0800002b8783b */ /* 0x000fe40000000200 */
[C---:B--2---:R-:W-:Y:S08]  /*3730*/  HMMA.16816.F32 R20, R176.reuse, R180, R20 ;  /* 0x000000b4b014723c */ /* 0x044ff00000001814 */
[C---:B------:R-:W-:Y:S01]  /*3740*/  HMMA.16816.F32 R24, R176.reuse, R182, R24 ;  /* 0x000000b6b018723c */ /* 0x040fe20000001818 */
[----:B------:R-:W1:Y:S07]  /*3750*/  LDSM.16.M88.4 R180, [R228+0xa080] ;  /* 0x00a08000e4b4783b */ /* 0x000e6e0000000200 */
[C---:B------:R-:W-:Y:S08]  /*3760*/  HMMA.16816.F32 R28, R176.reuse, R188, R28 ;  /* 0x000000bcb01c723c */ /* 0x040ff0000000181c */
[----:B------:R-:W-:Y:S01]  /*3770*/  HMMA.16816.F32 R32, R176, R190, R32 ;  /* 0x000000beb020723c */ /* 0x000fe20000001820 */
[----:B------:R-:W2:Y:S05]  /*3780*/  LDSM.16.M88.4 R176, [R228+0xb080] ;  /* 0x00b08000e4b0783b */ /* 0x000eaa0000000200 */
[----:B------:R-:W-:Y:S02]  /*3790*/  LDSM.16.M88.4 R188, [R3+0xc080] ;  /* 0x00c0800003bc783b */ /* 0x000fe40000000200 */
[C---:B---3--:R-:W-:Y:S08]  /*37a0*/  HMMA.16816.F32 R20, R168.reuse, R172, R20 ;  /* 0x000000aca814723c */ /* 0x048ff00000001814 */
[C---:B------:R-:W-:Y:S01]  /*37b0*/  HMMA.16816.F32 R24, R168.reuse, R174, R24 ;  /* 0x000000aea818723c */ /* 0x040fe20000001818 */
[----:B------:R-:W3:Y:S07]  /*37c0*/  LDSM.16.M88.4 R172, [R230+0x1c080] ;  /* 0x01c08000e6ac783b */ /* 0x000eee0000000200 */
[C---:B------:R-:W-:Y:S01]  /*37d0*/  HMMA.16816.F32 R28, R168.reuse, R192, R28 ;  /* 0x000000c0a81c723c */ /* 0x040fe2000000181c */
[----:B------:R-:W-:Y:S07]  /*37e0*/  MUFU.TANH R193, R5 ;  /* 0x0000000500c17308 */ /* 0x000fee0000002400 */
[----:B------:R-:W-:Y:S01]  /*37f0*/  HMMA.16816.F32 R32, R168, R194, R32 ;  /* 0x000000c2a820723c */ /* 0x000fe20000001820 */
[----:B------:R-:W4:Y:S02]  /*3800*/  LDSM.16.M88.4 R168, [R2+0xd080] ;  /* 0x00d0800002a8783b */ /* 0x000f240000000200 */
[----:B------:R3:W3:Y:S05]  /*3810*/  MUFU.TANH R194, R4 ;  /* 0x0000000400c27308 */ /* 0x0006ea0000002400 */
[C---:B-1----:R-:W-:Y:S05]  /*3820*/  HMMA.16816.F32 R20, R164.reuse, R180, R20 ;  /* 0x000000b4a414723c */ /* 0x042fea0000001814 */
[----:B------:R-:W1:Y:S03]  /*3830*/  MUFU.TANH R192, R8 ;  /* 0x0000000800c07308 */ /* 0x000e660000002400 */
[C---:B------:R-:W-:Y:S01]  /*3840*/  HMMA.16816.F32 R24, R164.reuse, R182, R24 ;  /* 0x000000b6a418723c */ /* 0x040fe20000001818 */
[----:B------:R-:W1:Y:S06]  /*3850*/  LDSM.16.M88.4 R180, [R231+0x1c080] ;  /* 0x01c08000e7b4783b */ /* 0x000e6c0000000200 */
[----:B------:R-:W-:Y:S01]  /*3860*/  MUFU.TANH R195, R10 ;  /* 0x0000000a00c37308 */ /* 0x000fe20000002400 */
[C---:B--2---:R-:W-:Y:S01]  /*3870*/  HMMA.16816.F32 R28, R164.reuse, R176, R28 ;  /* 0x000000b0a41c723c */ /* 0x044fe2000000181c */
[----:B---3--:R-:W-:Y:S07]  /*3880*/  LDSM.16.M88.4 R4, [R228+0xd080] ;  /* 0x00d08000e404783b */ /* 0x008fee0000000200 */
[----:B------:R-:W-:Y:S01]  /*3890*/  HMMA.16816.F32 R32, R164, R178, R32 ;  /* 0x000000b2a420723c */ /* 0x000fe20000001820 */
[----:B------:R-:W2:Y:S05]  /*38a0*/  LDSM.16.M88.4 R164, [R3+0xd080] ;  /* 0x00d0800003a4783b */ /* 0x000eaa0000000200 */
[----:B------:R-:W-:Y:S02]  /*38b0*/  LDSM.16.M88.4 R176, [R234+0x1c080] ;  /* 0x01c08000eab0783b */ /* 0x000fe40000000200 */
[C---:B------:R-:W-:Y:S08]  /*38c0*/  HMMA.16816.F32 R20, R172.reuse, R184, R20 ;  /* 0x000000b8ac14723c */ /* 0x040ff00000001814 */
        /* <DEDUP_REMOVED lines=9> */
[C---:B--2---:R-:W-:Y:S07]  /*3960*/  HMMA.16816.F32 R28, R180.reuse, R164, R28 ;  /* 0x000000a4b41c723c */ /* 0x044fee000000181c */
[----:B------:R-:W-:Y:S01]  /*3970*/  FMUL.FTZ R164, R11, c[0x0][0x2b4] ;  /* 0x0000ad000ba47a20 */ /* 0x000fe20000410000 */
[----:B------:R-:W-:Y:S01]  /*3980*/  HMMA.16816.F32 R32, R180, R166, R32 ;  /* 0x000000a6b420723c */ /* 0x000fe20000001820 */
[----:B------:R-:W-:Y:S07]  /*3990*/  MUFU.TANH R183, R12 ;  /* 0x0000000c00b77308 */ /* 0x000fee0000002400 */
[C---:B---3--:R-:W-:Y:S03]  /*39a0*/  HMMA.16816.F32 R20, R176.reuse, R184, R20 ;  /* 0x000000b8b014723c */ /* 0x048fe60000001814 */
[----:B------:R2:W3:Y:S05]  /*39b0*/  MUFU.TANH R185, R9 ;  /* 0x0000000900b97308 */ /* 0x0004ea0000002400 */
[C---:B------:R-:W-:Y:S05]  /*39c0*/  HMMA.16816.F32 R24, R176.reuse, R186, R24 ;  /* 0x000000bab018723c */ /* 0x040fea0000001818 */
[----:B------:R3:W-:Y:S03]  /*39d0*/  MUFU.TANH R187, R164 ;  /* 0x000000a400bb7308 */ /* 0x0007e60000002400 */
[C---:B----4-:R-:W-:Y:S07]  /*39e0*/  HMMA.16816.F32 R28, R176.reuse, R168, R28 ;  /* 0x000000a8b01c723c */ /* 0x050fee000000181c */
[----:B------:R-:W-:Y:S01]  /*39f0*/  MUFU.TANH R182, R13 ;  /* 0x0000000d00b67308 */ /* 0x000fe20000002400 */
[----:B------:R-:W-:Y:S01]  /*3a00*/  HMMA.16816.F32 R32, R176, R170, R32 ;  /* 0x000000aab020723c */ /* 0x000fe20000001820 */
[----:B------:R-:W-:Y:S05]  /*3a10*/  LDSM.16.M88.4 R168, [R2+0xf080] ;  /* 0x00f0800002a8783b */ /* 0x000fea0000000200 */
[----:B--2---:R-:W-:Y:S02]  /*3a20*/  LDSM.16.M88.4 R8, [R230+0x1e080] ;  /* 0x01e08000e608783b */ /* 0x004fe40000000200 */
[C---:B-1----:R-:W-:Y:S01]  /*3a30*/  HMMA.16816.F32 R20, R172.reuse, R188, R20 ;  /* 0x000000bcac14723c */ /* 0x042fe20000001814 */
[----:B------:R-:W-:Y:S02]  /*3a40*/  MUFU.TANH R186, R14 ;  /* 0x0000000e00ba7308 */ /* 0x000fe40000002400 */
[----:B---3--:R-:W1:Y:S05]  /*3a50*/  LDSM.16.M88.4 R164, [R2+0xe080] ;  /* 0x00e0800002a4783b */ /* 0x008e6a0000000200 */
[C---:B------:R-:W-:Y:S03]  /*3a60*/  HMMA.16816.F32 R24, R172.reuse, R190, R24 ;  /* 0x000000beac18723c */ /* 0x040fe60000001818 */
[----:B------:R2:W-:Y:S05]  /*3a70*/  MUFU.TANH R184, R15 ;  /* 0x0000000f00b87308 */ /* 0x0005ea0000002400 */
[C---:B------:R-:W-:Y:S05]  /*3a80*/  HMMA.16816.F32 R28, R172.reuse, R4, R28 ;  /* 0x00000004ac1c723c */ /* 0x040fea000000181c */
[----:B------:R3:W-:Y:S03]  /*3a90*/  MUFU.TANH R179, R16 ;  /* 0x0000001000b37308 */ /* 0x0007e60000002400 */
[----:B------:R-:W-:Y:S01]  /*3aa0*/  HMMA.16816.F32 R32, R172, R6, R32 ;  /* 0x00000006ac20723c */ /* 0x000fe20000001820 */
[----:B------:R-:W-:Y:S06]  /*3ab0*/  LDSM.16.M88.4 R4, [R231+0x1e080] ;  /* 0x01e08000e704783b */ /* 0x000fec0000000200 */
[----:B------:R-:W-:Y:S01]  /*3ac0*/  MUFU.TANH R178, R17 ;  /* 0x0000001100b27308 */ /* 0x000fe20000002400 */
[----:B--2---:R-:W2:Y:S09]  /*3ad0*/  LDSM.16.M88.4 R12, [R3+0xe080] ;  /* 0x00e08000030c783b */ /* 0x004eb20000000200 */
[----:B------:R4:W-:Y:S01]  /*3ae0*/  MUFU.TANH R181, R18 ;  /* 0x0000001200b57308 */ /* 0x0009e20000002400 */
[C---:B-1----:R-:W-:Y:S01]  /*3af0*/  HMMA.16816.F32 R20, R8.reuse, R164, R20 ;  /* 0x000000a40814723c */ /* 0x042fe20000001814 */
[----:B---3--:R-:W-:Y:S04]  /*3b00*/  MOV R16, UR4 ;  /* 0x0000000400107c02 */ /* 0x008fe80008000f00 */
[----:B------:R-:W-:Y:S02]  /*3b10*/  IADD3 R16, R241, -c[0x0][0x168], R16 ;  /* 0x80005a00f1107a10 */ /* 0x000fe40007ffe010 */
[----:B------:R-:W-:Y:S01]  /*3b20*/  FMUL.FTZ R165, R19, c[0x0][0x2b4] ;  /* 0x0000ad0013a57a20 */ /* 0x000fe20000410000 */
[C---:B------:R-:W-:Y:S03]  /*3b30*/  HMMA.16816.F32 R24, R8.reuse, R166, R24 ;  /* 0x000000a60818723c */ /* 0x040fe60000001818 */
[----:B------:R1:W-:Y:S01]  /*3b40*/  MUFU.TANH R180, R165 ;  /* 0x000000a500b47308 */ /* 0x0003e20000002400 */
[----:B-----5:R-:W-:Y:S04]  /*3b50*/  IADD3 R164, -R201, R16, RZ ;  /* 0x00000010c9a47210 */ /* 0x020fe80007ffe1ff */
[C---:B------:R-:W-:Y:S04]  /*3b60*/  HMMA.16816.F32 R28, R8.reuse, R168, R28 ;  /* 0x000000a8081c723c */ /* 0x040fe8000000181c */
[----:B------:R-:W-:Y:S01]  /*3b70*/  IMNMX R172, R200, R164, PT ;  /* 0x000000a4c8ac7217 */ /* 0x000fe20003800200 */
[----:B----4-:R-:W3:Y:S02]  /*3b80*/  LDSM.16.M88.4 R16, [R3+0xf080] ;  /* 0x00f080000310783b */ /* 0x010ee40000000200 */
[----:B------:R-:W-:Y:S01]  /*3b90*/  IADD3 R168, R164, 0x8, RZ ;  /* 0x00000008a4a87810 */ /* 0x000fe20007ffe0ff */
[----:B------:R-:W-:Y:S03]  /*3ba0*/  HMMA.16816.F32 R32, R8, R170, R32 ;  /* 0x000000aa0820723c */ /* 0x000fe60000001820 */
[----:B------:R-:W-:Y:S02]  /*3bb0*/  ISETP.GT.AND P0, PT, R172, RZ, PT ;  /* 0x000000ffac00720c */ /* 0x000fe40003f04270 */
[----:B------:R-:W-:Y:S02]  /*3bc0*/  IMNMX R168, R200, R168, PT ;  /* 0x000000a8c8a87217 */ /* 0x000fe40003800200 */
[----:B------:R-:W-:Y:S01]  /*3bd0*/  ISETP.GT.AND P2, PT, R172, 0x31, PT ;  /* 0x00000031ac00780c */ /* 0x000fe20003f44270 */
[C---:B--2---:R-:W-:Y:S05]  /*3be0*/  HMMA.16816.F32 R20, R4.reuse, R12, R20 ;  /* 0x0000000c0414723c */ /* 0x044fea0000001814 */
[----:B-1----:R-:W-:Y:S02]  /*3bf0*/  FSEL R165, R194, -INF , P0 ;  /* 0xff800000c2a57808 */ /* 0x002fe40000000000 */
[----:B------:R-:W-:Y:S01]  /*3c00*/  ISETP.GT.AND P0, PT, R172, 0x1, PT ;  /* 0x00000001ac00780c */ /* 0x000fe20003f04270 */
[C---:B------:R-:W-:Y:S03]  /*3c10*/  HMMA.16816.F32 R24, R4.reuse, R14, R24 ;  /* 0x0000000e0418723c */ /* 0x040fe60000001818 */
[C---:B------:R-:W-:Y:S01]  /*3c20*/  ISETP.GT.AND P1, PT, R168.reuse, 0x30, PT ;  /* 0x00000030a800780c */ /* 0x040fe20003f24270 */
[--C-:B------:R-:W-:Y:S01]  /*3c30*/  FFMA.FTZ R8, R165, c[0x0][0x29c], -R197.reuse ;  /* 0x0000a700a5087a23 */ /* 0x100fe200000108c5 */
[----:B------:R-:W-:Y:S01]  /*3c40*/  FSEL R174, R193, -INF , P0 ;  /* 0xff800000c1ae7808 */ /* 0x000fe20000000000 */
[----:B------:R-:W-:Y:S01]  /*3c50*/  LDSM.16.M88.4 R164, [R229+0xe080] ;  /* 0x00e08000e5a4783b */ /* 0x000fe20000000200 */
[----:B------:R-:W-:Y:S01]  /*3c60*/  ISETP.GT.AND P0, PT, R168, RZ, PT ;  /* 0x000000ffa800720c */ /* 0x000fe20003f04270 */
[----:B------:R1:W-:Y:S04]  /*3c70*/  MUFU.EX2 R175, R8 ;  /* 0x0000000800af7308 */ /* 0x0003e80000000800 */
[----:B------:R-:W-:Y:S01]  /*3c80*/  FSEL R12, R199, -INF , P0 ;  /* 0xff800000c70c7808 */ /* 0x000fe20000000000 */
[--C-:B------:R-:W-:Y:S01]  /*3c90*/  FFMA.FTZ R174, R174, c[0x0][0x29c], -R197.reuse ;  /* 0x0000a700aeae7a23 */ /* 0x100fe200000108c5 */
[----:B------:R-:W-:Y:S03]  /*3ca0*/  ISETP.GT.AND P0, PT, R168, 0x1, PT ;  /* 0x00000001a800780c */ /* 0x000fe60003f04270 */
[--C-:B------:R-:W-:Y:S02]  /*3cb0*/  FFMA.FTZ R12, R12, c[0x0][0x29c], -R196.reuse ;  /* 0x0000a7000c0c7a23 */ /* 0x100fe400000108c4 */
[----:B------:R-:W-:Y:S01]  /*3cc0*/  MUFU.EX2 R174, R174 ;  /* 0x000000ae00ae7308 */ /* 0x000fe20000000800 */
[C---:B---3--:R-:W-:Y:S08]  /*3cd0*/  HMMA.16816.F32 R28, R4.reuse, R16, R28 ;  /* 0x00000010041c723c */ /* 0x048ff0000000181c */
[----:B------:R-:W-:Y:S01]  /*3ce0*/  HMMA.16816.F32 R32, R4, R18, R32 ;  /* 0x000000120420723c */ /* 0x000fe20000001820 */
[----:B------:R2:W-:Y:S01]  /*3cf0*/  MUFU.EX2 R177, R12 ;  /* 0x0000000c00b17308 */ /* 0x0005e20000000800 */
[----:B-1----:R-:W1:Y:S02]  /*3d00*/  LDSM.16.M88.4 R8, [R234+0x1e080] ;  /* 0x01e08000ea08783b */ /* 0x002e640000000200 */
[----:B--2---:R-:W-:Y:S02]  /*3d10*/  FSEL R12, R198, -INF , P0 ;  /* 0xff800000c60c7808 */ /* 0x004fe40000000000 */
[----:B------:R-:W-:Y:S03]  /*3d20*/  ISETP.GT.AND P0, PT, R172, 0x10, PT ;  /* 0x00000010ac00780c */ /* 0x000fe60003f04270 */
[--C-:B------:R-:W-:Y:S03]  /*3d30*/  FFMA.FTZ R16, R12, c[0x0][0x29c], -R196.reuse ;  /* 0x0000a7000c107a23 */ /* 0x100fe600000108c4 */
[----:B------:R-:W-:Y:S01]  /*3d40*/  FSEL R171, R192, -INF , P0 ;  /* 0xff800000c0ab7808 */ /* 0x000fe20000000000 */
[----:B------:R-:W2:Y:S01]  /*3d50*/  LDSM.16.M88.4 R12, [R229+0xf080] ;  /* 0x00f08000e50c783b */ /* 0x000ea20000000200 */
[----:B------:R-:W-:Y:S01]  /*3d60*/  ISETP.GT.AND P0, PT, R172, 0x11, PT ;  /* 0x00000011ac00780c */ /* 0x000fe20003f04270 */
[----:B------:R3:W-:Y:S02]  /*3d70*/  MUFU.EX2 R176, R16 ;  /* 0x0000001000b07308 */ /* 0x0007e40000000800 */
[--C-:B------:R-:W-:Y:S01]  /*3d80*/  FFMA.FTZ R171, R171, c[0x0][0x29c], -R197.reuse ;  /* 0x0000a700abab7a23 */ /* 0x100fe200000108c5 */
[----:B------:R-:W-:Y:S02]  /*3d90*/  FSEL R4, R185, -INF , P0 ;  /* 0xff800000b9047808 */ /* 0x000fe40000000000 */
[----:B------:R-:W-:Y:S03]  /*3da0*/  ISETP.GT.AND P0, PT, R168, 0x10, PT ;  /* 0x00000010a800780c */ /* 0x000fe60003f04270 */
[--C-:B------:R-:W-:Y:S01]  /*3db0*/  FFMA.FTZ R169, R4, c[0x0][0x29c], -R197.reuse ;  /* 0x0000a70004a97a23 */ /* 0x100fe200000108c5 */
[C---:B-1----:R-:W-:Y:S01]  /*3dc0*/  HMMA.16816.F32 R20, R8.reuse, R164, R20 ;  /* 0x000000a40814723c */ /* 0x042fe20000001814 */
[----:B------:R-:W-:Y:S01]  /*3dd0*/  LDSM.16.M88.4 R4, [R233+0x1e080] ;  /* 0x01e08000e904783b */ /* 0x000fe20000000200 */
[----:B------:R-:W-:Y:S05]  /*3de0*/  MUFU.EX2 R171, R171 ;  /* 0x000000ab00ab7308 */ /* 0x000fea0000000800 */
[----:B------:R-:W-:Y:S01]  /*3df0*/  FSEL R164, R195, -INF , P0 ;  /* 0xff800000c3a47808 */ /* 0x000fe20000000000 */
[C---:B------:R-:W-:Y:S03]  /*3e00*/  HMMA.16816.F32 R24, R8.reuse, R166, R24 ;  /* 0x000000a60818723c */ /* 0x040fe60000001818 */
[----:B------:R-:W-:Y:S01]  /*3e10*/  ISETP.GT.AND P0, PT, R168, 0x11, PT ;  /* 0x00000011a800780c */ /* 0x000fe20003f04270 */
[--C-:B------:R-:W-:Y:S01]  /*3e20*/  FFMA.FTZ R164, R164, c[0x0][0x29c], -R196.reuse ;  /* 0x0000a700a4a47a23 */ /* 0x100fe200000108c4 */
[----:B------:R-:W1:Y:S01]  /*3e30*/  MUFU.EX2 R169, R169 ;  /* 0x000000a900a97308 */ /* 0x000e620000000800 */
[----:B---3--:R-:W3:Y:S09]  /*3e40*/  LDSM.16.M88.4 R16, [R228+0xe080] ;  /* 0x00e08000e410783b */ /* 0x008ef20000000200 */
[----:B------:R4:W-:Y:S01]  /*3e50*/  MUFU.EX2 R173, R164 ;  /* 0x000000a400ad7308 */ /* 0x0009e20000000800 */
[C---:B--2---:R-:W-:Y:S07]  /*3e60*/  HMMA.16816.F32 R28, R8.reuse, R12, R28 ;  /* 0x0000000c081c723c */ /* 0x044fee000000181c */
[----:B------:R-:W-:Y:S01]  /*3e70*/  FFMA.FTZ R13, -R183, R183, 1 ;  /* 0x3f800000b70d7423 */ /* 0x000fe200000101b7 */
[----:B------:R-:W-:Y:S01]  /*3e80*/  HMMA.16816.F32 R32, R8, R14, R32 ;  /* 0x0000000e0820723c */ /* 0x000fe20000001820 */
[----:B------:R-:W2:Y:S06]  /*3e90*/  LDS R8, [R241.X4+0x20180] ;  /* 0x02018000f1087984 */ /* 0x000eac0000004800 */
[----:B-1----:R-:W-:Y:S01]  /*3ea0*/  F2FP.PACK_AB R15, R169, R171 ;  /* 0x000000aba90f723e */ /* 0x002fe200000000ff */
[----:B------:R-:W-:Y:S01]  /*3eb0*/  FFMA.FTZ R14, -R182, R182, 1 ;  /* 0x3f800000b60e7423 */ /* 0x000fe200000101b6 */
[----:B----4-:R-:W-:Y:S02]  /*3ec0*/  FSEL R164, R187, -INF , P0 ;  /* 0xff800000bba47808 */ /* 0x010fe40000000000 */
[----:B------:R-:W-:Y:S03]  /*3ed0*/  ISETP.GT.AND P0, PT, R172, 0x20, PT ;  /* 0x00000020ac00780c */ /* 0x000fe60003f04270 */
[----:B------:R-:W-:Y:S01]  /*3ee0*/  FFMA.FTZ R170, R164, c[0x0][0x29c], -R196 ;  /* 0x0000a700a4aa7a23 */ /* 0x000fe200000108c4 */
[C---:B---3--:R-:W-:Y:S01]  /*3ef0*/  HMMA.16816.F32 R20, R4.reuse, R16, R20 ;  /* 0x000000100414723c */ /* 0x048fe20000001814 */
[----:B------:R-:W1:Y:S04]  /*3f00*/  LDSM.16.M88.4 R164, [R228+0xf080] ;  /* 0x00f08000e4a4783b */ /* 0x000e680000000200 */
[----:B------:R-:W-:Y:S01]  /*3f10*/  FSEL R12, R183, -INF , P0 ;  /* 0xff800000b70c7808 */ /* 0x000fe20000000000 */
[----:B------:R-:W-:Y:S01]  /*3f20*/  MUFU.EX2 R170, R170 ;  /* 0x000000aa00aa7308 */ /* 0x000fe20000000800 */
[----:B------:R-:W-:Y:S01]  /*3f30*/  ISETP.GT.AND P0, PT, R172, 0x21, PT ;  /* 0x00000021ac00780c */ /* 0x000fe20003f04270 */
[C---:B------:R-:W-:Y:S04]  /*3f40*/  HMMA.16816.F32 R24, R4.reuse, R18, R24 ;  /* 0x000000120418723c */ /* 0x040fe80000001818 */
[----:B------:R-:W-:Y:S01]  /*3f50*/  FSEL R9, R182, -INF , P0 ;  /* 0xff800000b6097808 */ /* 0x000fe20000000000 */
[--C-:B------:R-:W-:Y:S01]  /*3f60*/  FFMA.FTZ R12, R12, c[0x0][0x29c], -R197.reuse ;  /* 0x0000a7000c0c7a23 */ /* 0x100fe200000108c5 */
[----:B------:R-:W-:Y:S03]  /*3f70*/  ISETP.GT.AND P0, PT, R168, 0x20, PT ;  /* 0x00000020a800780c */ /* 0x000fe60003f04270 */
[--C-:B------:R-:W-:Y:S01]  /*3f80*/  FFMA.FTZ R9, R9, c[0x0][0x29c], -R197.reuse ;  /* 0x0000a70009097a23 */ /* 0x100fe200000108c5 */
[----:B------:R3:W-:Y:S06]  /*3f90*/  MUFU.EX2 R11, R12 ;  /* 0x0000000c000b7308 */ /* 0x0007ec0000000800 */
[--C-:B--2---:R-:W-:Y:S02]  /*3fa0*/  FADD.FTZ R20, R20, -R8.reuse ;  /* 0x8000000814147221 */ /* 0x104fe40000010000 */
[--C-:B------:R-:W-:Y:S02]  /*3fb0*/  FADD.FTZ R21, R21, -R8.reuse ;  /* 0x8000000815157221 */ /* 0x100fe40000010000 */
[----:B------:R2:W4:Y:S01]  /*3fc0*/  MUFU.EX2 R10, R9 ;  /* 0x00000009000a7308 */ /* 0x0005220000000800 */
[----:B------:R-:W-:Y:S02]  /*3fd0*/  FMUL.FTZ R20, R175, R20 ;  /* 0x00000014af147220 */ /* 0x000fe40000410000 */
[----:B------:R-:W-:Y:S02]  /*3fe0*/  FMUL.FTZ R21, R174, R21 ;  /* 0x00000015ae157220 */ /* 0x000fe40000410000 */
[--C-:B------:R-:W-:Y:S02]  /*3ff0*/  FADD.FTZ R25, R25, -R8.reuse ;  /* 0x8000000819197221 */ /* 0x100fe40000010000 */
[----:B------:R-:W-:Y:S04]  /*4000*/  FADD.FTZ R24, R24, -R8 ;  /* 0x8000000818187221 */ /* 0x000fe80000010000 */
[----:B------:R-:W-:Y:S01]  /*4010*/  FMUL.FTZ R24, R171, R24 ;  /* 0x00000018ab187220 */ /* 0x000fe20000410000 */
[C---:B-1----:R-:W-:Y:S03]  /*4020*/  HMMA.16816.F32 R28, R4.reuse, R164, R28 ;  /* 0x000000a4041c723c */ /* 0x042fe6000000181c */
[----:B---3--:R-:W-:Y:S05]  /*4030*/  FSEL R12, R178, -INF , P2 ;  /* 0xff800000b20c7808 */ /* 0x008fea0001000000 */
[----:B------:R-:W-:Y:S04]  /*4040*/  HMMA.16816.F32 R32, R4, R166, R32 ;  /* 0x000000a60420723c */ /* 0x000fe80000001820 */
[----:B--2---:R-:W-:Y:S02]  /*4050*/  FSEL R9, R186, -INF , P0 ;  /* 0xff800000ba097808 */ /* 0x004fe40000000000 */
[----:B------:R-:W-:Y:S01]  /*4060*/  ISETP.GT.AND P0, PT, R168, 0x21, PT ;  /* 0x00000021a800780c */ /* 0x000fe20003f04270 */
[----:B------:R-:W-:Y:S01]  /*4070*/  FFMA.FTZ R7, -R193, R193, 1 ;  /* 0x3f800000c1077423 */ /* 0x000fe200000101c1 */
[----:B------:R-:W-:Y:S01]  /*4080*/  FSEL R4, R181, -INF , P1 ;  /* 0xff800000b5047808 */ /* 0x000fe20000800000 */
[--C-:B------:R-:W-:Y:S03]  /*4090*/  FFMA.FTZ R9, R9, c[0x0][0x29c], -R196.reuse ;  /* 0x0000a70009097a23 */ /* 0x100fe600000108c4 */
[----:B------:R-:W-:Y:S01]  /*40a0*/  F2FP.PACK_AB R6, R174, R175 ;  /* 0x000000afae06723e */ /* 0x000fe200000000ff */
[----:B------:R1:W-:Y:S01]  /*40b0*/  MUFU.EX2 R18, R9 ;  /* 0x0000000900127308 */ /* 0x0003e20000000800 */
[----:B------:R-:W-:Y:S02]  /*40c0*/  FFMA.FTZ R16, R4, c[0x0][0x29c], -R196 ;  /* 0x0000a70004107a23 */ /* 0x000fe400000108c4 */
[----:B------:R-:W-:Y:S02]  /*40d0*/  FFMA.FTZ R4, -R194, R194, 1 ;  /* 0x3f800000c2047423 */ /* 0x000fe400000101c2 */
[--C-:B------:R-:W-:Y:S02]  /*40e0*/  FADD.FTZ R29, R29, -R8.reuse ;  /* 0x800000081d1d7221 */ /* 0x100fe40000010000 */
[--C-:B------:R-:W-:Y:S02]  /*40f0*/  FADD.FTZ R28, R28, -R8.reuse ;  /* 0x800000081c1c7221 */ /* 0x100fe40000010000 */
[----:B------:R-:W-:Y:S01]  /*4100*/  FMUL.FTZ R21, R7, R21 ;  /* 0x0000001507157220 */ /* 0x000fe20000410000 */
[----:B----4-:R-:W-:Y:S01]  /*4110*/  F2FP.PACK_AB R7, R10, R11 ;  /* 0x0000000b0a07723e */ /* 0x010fe200000000ff */
[--C-:B------:R-:W-:Y:S01]  /*4120*/  FADD.FTZ R32, R32, -R8.reuse ;  /* 0x8000000820207221 */ /* 0x100fe20000010000 */
[----:B------:R-:W-:Y:S01]  /*4130*/  MUFU.EX2 R16, R16 ;  /* 0x0000001000107308 */ /* 0x000fe20000000800 */
[----:B------:R-:W-:Y:S02]  /*4140*/  FADD.FTZ R33, R33, -R8 ;  /* 0x8000000821217221 */ /* 0x000fe40000010000 */
[----:B------:R-:W-:Y:S02]  /*4150*/  FFMA.FTZ R8, -R185, R185, 1 ;  /* 0x3f800000b9087423 */ /* 0x000fe400000101b9 */
[----:B------:R-:W-:Y:S02]  /*4160*/  FMUL.FTZ R19, R11, R28 ;  /* 0x0000001c0b137220 */ /* 0x000fe40000410000 */
[----:B------:R-:W-:Y:S02]  /*4170*/  FFMA.FTZ R28, -R178, R178, 1 ;  /* 0x3f800000b21c7423 */ /* 0x000fe400000101b2 */
[----:B------:R-:W-:Y:S02]  /*4180*/  FMUL.FTZ R19, R13, R19 ;  /* 0x000000130d137220 */ /* 0x000fe40000410000 */
[----:B------:R-:W-:Y:S01]  /*4190*/  FMUL.FTZ R11, R10, R29 ;  /* 0x0000001d0a0b7220 */ /* 0x000fe20000410000 */
[----:B-1----:R-:W-:Y:S02]  /*41a0*/  FSEL R9, R184, -INF , P0 ;  /* 0xff800000b8097808 */ /* 0x002fe40000000000 */
[----:B------:R-:W-:Y:S01]  /*41b0*/  ISETP.GT.AND P0, PT, R172, 0x30, PT ;  /* 0x00000030ac00780c */ /* 0x000fe20003f04270 */
[----:B------:R-:W-:Y:S02]  /*41c0*/  FMUL.FTZ R14, R14, R11 ;  /* 0x0000000b0e0e7220 */ /* 0x000fe40000410000 */
[--C-:B------:R-:W-:Y:S03]  /*41d0*/  FFMA.FTZ R9, R9, c[0x0][0x29c], -R196.reuse ;  /* 0x0000a70009097a23 */ /* 0x100fe600000108c4 */
[----:B------:R-:W-:Y:S01]  /*41e0*/  F2FP.PACK_AB R14, R14, R19 ;  /* 0x000000130e0e723e */ /* 0x000fe200000000ff */
[----:B------:R1:W-:Y:S02]  /*41f0*/  MUFU.EX2 R17, R9 ;  /* 0x0000000900117308 */ /* 0x0003e40000000800 */
[----:B-1----:R-:W-:Y:S02]  /*4200*/  FSEL R9, R179, -INF , P0 ;  /* 0xff800000b3097808 */ /* 0x002fe40000000000 */
[----:B------:R-:W-:Y:S03]  /*4210*/  ISETP.GT.AND P0, PT, R168, 0x31, PT ;  /* 0x00000031a800780c */ /* 0x000fe60003f04270 */
[--C-:B------:R-:W-:Y:S01]  /*4220*/  FFMA.FTZ R9, R9, c[0x0][0x29c], -R197.reuse ;  /* 0x0000a70009097a23 */ /* 0x100fe200000108c5 */
[----:B------:R-:W-:Y:S01]  /*4230*/  FSEL R5, R180, -INF , P0 ;  /* 0xff800000b4057808 */ /* 0x000fe20000000000 */
[----:B------:R-:W-:Y:S01]  /*4240*/  FFMA.FTZ R197, R12, c[0x0][0x29c], -R197 ;  /* 0x0000a7000cc57a23 */ /* 0x000fe200000108c5 */
[----:B------:R-:W-:Y:S01]  /*4250*/  PLOP3.LUT P0, PT, PT, PT, UP0, 0x80, 0x0 ;  /* 0x000000000000781c */ /* 0x000fe20003f0f008 */
[----:B------:R-:W-:Y:S02]  /*4260*/  FMUL.FTZ R12, R169, R25 ;  /* 0x00000019a90c7220 */ /* 0x000fe40000410000 */
[----:B------:R-:W-:Y:S01]  /*4270*/  FFMA.FTZ R196, R5, c[0x0][0x29c], -R196 ;  /* 0x0000a70005c47a23 */ /* 0x000fe200000108c4 */
[----:B------:R-:W1:Y:S01]  /*4280*/  MUFU.EX2 R9, R9 ;  /* 0x0000000900097308 */ /* 0x000e620000000800 */
[----:B------:R-:W-:Y:S02]  /*4290*/  FMUL.FTZ R25, R4, R20 ;  /* 0x0000001404197220 */ /* 0x000fe40000410000 */
[----:B------:R-:W2:Y:S01]  /*42a0*/  LDS R4, [R241.X4+0x201a0] ;  /* 0x0201a000f1047984 */ /* 0x000ea20000004800 */
[----:B------:R-:W-:Y:S02]  /*42b0*/  FMUL.FTZ R12, R8, R12 ;  /* 0x0000000c080c7220 */ /* 0x000fe40000410000 */
[----:B------:R-:W-:Y:S01]  /*42c0*/  FFMA.FTZ R20, -R192, R192, 1 ;  /* 0x3f800000c0147423 */ /* 0x000fe200000101c0 */
[----:B------:R-:W-:Y:S01]  /*42d0*/  F2FP.PACK_AB R11, R21, R25 ;  /* 0x00000019150b723e */ /* 0x000fe200000000ff */
[----:B------:R3:W-:Y:S02]  /*42e0*/  STS [R244+0x20280], R6 ;  /* 0x02028006f4007388 */ /* 0x0007e40000000800 */
[----:B------:R-:W4:Y:S01]  /*42f0*/  MUFU.EX2 R5, R197 ;  /* 0x000000c500057308 */ /* 0x000f220000000800 */
[----:B------:R-:W-:Y:S02]  /*4300*/  FMUL.FTZ R20, R20, R24 ;  /* 0x0000001814147220 */ /* 0x000fe40000410000 */
[----:B------:R-:W-:Y:S03]  /*4310*/  FFMA.FTZ R24, -R179, R179, 1 ;  /* 0x3f800000b3187423 */ /* 0x000fe600000101b3 */
[----:B------:R-:W-:Y:S04]  /*4320*/  F2FP.PACK_AB R12, R12, R20 ;  /* 0x000000140c0c723e */ /* 0x000fe800000000ff */
[----:B------:R-:W5:Y:S01]  /*4330*/  MUFU.EX2 R10, R196 ;  /* 0x000000c4000a7308 */ /* 0x000f620000000800 */
[----:B-1----:R-:W-:Y:S04]  /*4340*/  FMUL.FTZ R8, R9, R32 ;  /* 0x0000002009087220 */ /* 0x002fe80000410000 */
[----:B------:R-:W-:Y:S01]  /*4350*/  FMUL.FTZ R8, R24, R8 ;  /* 0x0000000818087220 */ /* 0x000fe20000410000 */
[----:B---3--:R-:W-:Y:S02]  /*4360*/  F2FP.PACK_AB R6, R17, R18 ;  /* 0x000000121106723e */ /* 0x008fe400000000ff */
[C---:B----4-:R-:W-:Y:S01]  /*4370*/  F2FP.PACK_AB R9, R5.reuse, R9 ;  /* 0x000000090509723e */ /* 0x050fe200000000ff */
[----:B------:R-:W-:Y:S04]  /*4380*/  FMUL.FTZ R5, R5, R33 ;  /* 0x0000002105057220 */ /* 0x000fe80000410000 */
[----:B------:R-:W-:Y:S01]  /*4390*/  FMUL.FTZ R13, R28, R5 ;  /* 0x000000051c0d7220 */ /* 0x000fe20000410000 */
[----:B------:R-:W-:Y:S01]  /*43a0*/  F2FP.PACK_AB R5, R176, R177 ;  /* 0x000000b1b005723e */ /* 0x000fe200000000ff */
[--C-:B--2---:R-:W-:Y:S03]  /*43b0*/  FADD.FTZ R23, R23, -R4.reuse ;  /* 0x8000000417177221 */ /* 0x104fe60000010000 */
[----:B------:R-:W-:Y:S01]  /*43c0*/  F2FP.PACK_AB R13, R13, R8 ;  /* 0x000000080d0d723e */ /* 0x000fe200000000ff */
[----:B------:R5:W-:Y:S01]  /*43d0*/  STS [R244+0x20680], R5 ;  /* 0x02068005f4007388 */ /* 0x000be20000000800 */
[----:B------:R-:W-:Y:S01]  /*43e0*/  F2FP.PACK_AB R8, R170, R173 ;  /* 0x000000adaa08723e */ /* 0x000fe200000000ff */
[--C-:B------:R-:W-:Y:S02]  /*43f0*/  FADD.FTZ R26, R26, -R4.reuse ;  /* 0x800000041a1a7221 */ /* 0x100fe40000010000 */
[--C-:B------:R-:W-:Y:S01]  /*4400*/  FADD.FTZ R31, R31, -R4.reuse ;  /* 0x800000041f1f7221 */ /* 0x100fe20000010000 */
[----:B------:R1:W-:Y:S01]  /*4410*/  STS [R247+0x20280], R15 ;  /* 0x0202800ff7007388 */ /* 0x0003e20000000800 */
[--C-:B------:R-:W-:Y:S02]  /*4420*/  FADD.FTZ R34, R34, -R4.reuse ;  /* 0x8000000422227221 */ /* 0x100fe40000010000 */
[--C-:B------:R-:W-:Y:S02]  /*4430*/  FADD.FTZ R35, R35, -R4.reuse ;  /* 0x8000000423237221 */ /* 0x100fe40000010000 */
[----:B------:R2:W-:Y:S01]  /*4440*/  STS [R247+0x20680], R8 ;  /* 0x02068008f7007388 */ /* 0x0005e20000000800 */
[--C-:B------:R-:W-:Y:S02]  /*4450*/  FADD.FTZ R27, R27, -R4.reuse ;  /* 0x800000041b1b7221 */ /* 0x100fe40000010000 */
[----:B------:R-:W-:Y:S02]  /*4460*/  FMUL.FTZ R17, R17, R31 ;  /* 0x0000001f11117220 */ /* 0x000fe40000410000 */
[----:B------:R3:W-:Y:S01]  /*4470*/  STS [R245], R7 ;  /* 0x00000007f5007388 */ /* 0x0007e20000000800 */
[----:B------:R-:W-:Y:S04]  /*4480*/  FMUL.FTZ R27, R170, R27 ;  /* 0x0000001baa1b7220 */ /* 0x000fe80000410000 */
[----:B------:R4:W-:Y:S01]  /*4490*/  STS [R245+0x400], R6 ;  /* 0x00040006f5007388 */ /* 0x0009e20000000800 */
[----:B-----5:R-:W-:Y:S04]  /*44a0*/  F2FP.PACK_AB R5, R10, R16 ;  /* 0x000000100a05723e */ /* 0x020fe800000000ff */
[----:B------:R5:W-:Y:S01]  /*44b0*/  STS [R246], R9 ;  /* 0x00000009f6007388 */ /* 0x000be20000000800 */
[----:B------:R-:W-:Y:S02]  /*44c0*/  FMUL.FTZ R16, R16, R34 ;  /* 0x0000002210107220 */ /* 0x000fe40000410000 */
[----:B------:R-:W-:Y:S02]  /*44d0*/  FMUL.FTZ R10, R10, R35 ;  /* 0x000000230a0a7220 */ /* 0x000fe40000410000 */
[----:B------:R5:W-:Y:S01]  /*44e0*/  STS [R246+0x400], R5 ;  /* 0x00040005f6007388 */ /* 0x000be20000000800 */
[----:B-1----:R-:W-:Y:S02]  /*44f0*/  FFMA.FTZ R15, -R180, R180, 1 ;  /* 0x3f800000b40f7423 */ /* 0x002fe400000101b4 */
[----:B--2---:R-:W-:Y:S02]  /*4500*/  FMUL.FTZ R8, R173, R26 ;  /* 0x0000001aad087220 */ /* 0x004fe40000410000 */
[----:B------:R-:W-:Y:S01]  /*4510*/  BAR.SYNC.DEFER_BLOCKING 0x0 ;  /* 0x0000000000007b1d */ /* 0x000fe20000010000 */
[----:B------:R-:W-:Y:S02]  /*4520*/  FMUL.FTZ R10, R15, R10 ;  /* 0x0000000a0f0a7220 */ /* 0x000fe40000410000 */
[----:B---3--:R-:W-:Y:S02]  /*4530*/  FFMA.FTZ R7, -R198, R198, 1 ;  /* 0x3f800000c6077423 */ /* 0x008fe400000101c6 */
[--C-:B----4-:R-:W-:Y:S04]  /*4540*/  FADD.FTZ R6, R22, -R4.reuse ;  /* 0x8000000416067221 */ /* 0x110fe80000010000 */
[----:B------:R-:W-:Y:S02]  /*4550*/  FMUL.FTZ R6, R177, R6 ;  /* 0x00000006b1067220 */ /* 0x000fe40000410000 */
[----:B-----5:R-:W-:Y:S04]  /*4560*/  FFMA.FTZ R9, -R199, R199, 1 ;  /* 0x3f800000c7097423 */ /* 0x020fe800000101c7 */
[----:B------:R-:W-:Y:S02]  /*4570*/  FMUL.FTZ R9, R9, R6 ;  /* 0x0000000609097220 */ /* 0x000fe40000410000 */
[----:B------:R-:W-:Y:S02]  /*4580*/  FMUL.FTZ R5, R176, R23 ;  /* 0x00000017b0057220 */ /* 0x000fe40000410000 */
[----:B------:R-:W-:Y:S01]  /*4590*/  FFMA.FTZ R6, -R187, R187, 1 ;  /* 0x3f800000bb067423 */ /* 0x000fe200000101bb */
[----:B------:R-:W-:Y:S01]  /*45a0*/  STS [R244+0x22280], R11 ;  /* 0x0222800bf4007388 */ /* 0x000fe20000000800 */
[----:B------:R-:W-:Y:S02]  /*45b0*/  FMUL.FTZ R5, R7, R5 ;  /* 0x0000000507057220 */ /* 0x000fe40000410000 */
[----:B------:R-:W-:Y:S02]  /*45c0*/  FADD.FTZ R7, R30, -R4 ;  /* 0x800000041e077221 */ /* 0x000fe40000010000 */
[----:B------:R-:W-:Y:S02]  /*45d0*/  FFMA.FTZ R4, -R195, R195, 1 ;  /* 0x3f800000c3047423 */ /* 0x000fe400000101c3 */
[----:B------:R-:W-:Y:S02]  /*45e0*/  FMUL.FTZ R6, R6, R27 ;  /* 0x0000001b06067220 */ /* 0x000fe40000410000 */
[----:B------:R-:W-:Y:S01]  /*45f0*/  FMUL.FTZ R8, R4, R8 ;  /* 0x0000000804087220 */ /* 0x000fe20000410000 */
[----:B------:R-:W-:Y:S01]  /*4600*/  F2FP.PACK_AB R4, R5, R9 ;  /* 0x000000090504723e */ /* 0x000fe200000000ff */
[----:B------:R-:W-:Y:S02]  /*4610*/  FMUL.FTZ R7, R18, R7 ;  /* 0x0000000712077220 */ /* 0x000fe40000410000 */
[----:B------:R-:W-:Y:S01]  /*4620*/  FFMA.FTZ R9, -R186, R186, 1 ;  /* 0x3f800000ba097423 */ /* 0x000fe200000101ba */
[----:B------:R-:W-:Y:S01]  /*4630*/  F2FP.PACK_AB R6, R6, R8 ;  /* 0x000000080606723e */ /* 0x000fe200000000ff */
[----:B------:R1:W-:Y:S01]  /*4640*/  STS [R244+0x22680], R4 ;  /* 0x02268004f4007388 */ /* 0x0003e20000000800 */
[----:B------:R-:W-:Y:S02]  /*4650*/  FFMA.FTZ R5, -R184, R184, 1 ;  /* 0x3f800000b8057423 */ /* 0x000fe400000101b8 */
[----:B------:R-:W-:Y:S02]  /*4660*/  FMUL.FTZ R7, R9, R7 ;  /* 0x0000000709077220 */ /* 0x000fe40000410000 */
[----:B------:R-:W-:Y:S01]  /*4670*/  FMUL.FTZ R5, R5, R17 ;  /* 0x0000001105057220 */ /* 0x000fe20000410000 */
[----:B------:R-:W-:Y:S01]  /*4680*/  STS [R247+0x22280], R12 ;  /* 0x0222800cf7007388 */ /* 0x000fe20000000800 */
[----:B------:R-:W-:Y:S03]  /*4690*/  FFMA.FTZ R9, -R181, R181, 1 ;  /* 0x3f800000b5097423 */ /* 0x000fe600000101b5 */
[----:B------:R-:W-:Y:S01]  /*46a0*/  F2FP.PACK_AB R5, R5, R7 ;  /* 0x000000070505723e */ /* 0x000fe200000000ff */
[----:B------:R-:W-:Y:S01]  /*46b0*/  STS [R247+0x22680], R6 ;  /* 0x02268006f7007388 */ /* 0x000fe20000000800 */
[----:B------:R-:W-:Y:S04]  /*46c0*/  FMUL.FTZ R16, R9, R16 ;  /* 0x0000001009107220 */ /* 0x000fe80000410000 */
        /* <DEDUP_REMOVED lines=108> */
[----:B------:R-:W2:Y:S01]  /*4d90*/  LDL.64 R202, [R1] ;  /* 0x0000000001ca7983 */ /* 0x000ea20000100a00 */
[----:B------:R-:W-:Y:S01]  /*4da0*/  LOP3.LUT P3, RZ, R242, 0x2, RZ, 0xc0, !PT ;  /* 0x00000002f2ff7812 */ /* 0x000fe2000786c0ff */
[----:B------:R-:W-:Y:S01]  /*4db0*/  ULDC.64 UR4, c[0x0][0x208] ;  /* 0x0000820000047ab9 */ /* 0x000fe20000000a00 */
[----:B------:R-:W-:Y:S01]  /*4dc0*/  IMAD.U32 R16, RZ, RZ, UR7 ;  /* 0x00000007ff107e24 */ /* 0x000fe2000f8e00ff */
[----:B------:R-:W3:Y:S01]  /*4dd0*/  LDL R200, [R1+0x14] ;  /* 0x0000140001c87983 */ /* 0x000ee20000100800 */
[----:B------:R-:W-:Y:S02]  /*4de0*/  USHF.R.S32.HI UR18, URZ, 0x1f, UR9 ;  /* 0x0000001f3f127899 */ /* 0x000fe40008011409 */
[----:B------:R-:W-:Y:S01]  /*4df0*/  UIMAD.WIDE.U32 UR20, UR9, UR4, URZ ;  /* 0x00000004091472a5 */ /* 0x000fe2000f8e003f */
[----:B------:R-:W4:Y:S01]  /*4e00*/  LDL.64 R204, [R1+0x20] ;  /* 0x0000200001cc7983 */ /* 0x000f220000100a00 */
[----:B------:R-:W-:Y:S02]  /*4e10*/  UIMAD UR18, UR18, UR4, URZ ;  /* 0x00000004121272a4 */ /* 0x000fe4000f8e023f */
[----:B------:R-:W-:Y:S01]  /*4e20*/  USHF.L.U32 UR4, UR20, 0x6, URZ ;  /* 0x0000000614047899 */ /* 0x000fe2000800063f */
[----:B------:R-:W5:Y:S01]  /*4e30*/  LDL R201, [R1+0x30] ;  /* 0x0000300001c97983 */ /* 0x000f620000100800 */
        /* <DEDUP_REMOVED lines=11> */
[----:B------:R-:W-:Y:S02]  /*4ef0*/  IADD3 R8, -R250, c[0x0][0x168], -R10 ;  /* 0x00005a00fa087a10 */ /* 0x000fe40007ffe90a */
[----:B----4-:R-:W-:Y:S02]  /*4f00*/  IADD3 R11, P0, R204, UR5, RZ ;  /* 0x00000005cc0b7c10 */ /* 0x010fe4000ff1e0ff */
[C---:B------:R-:W-:Y:S02]  /*4f10*/  ISETP.LT.OR P6, PT, R8.reuse, 0x1, !P4 ;  /* 0x000000010800780c */ /* 0x040fe400067c1670 */
[----:B------:R-:W-:Y:S02]  /*4f20*/  ISETP.LT.OR P5, PT, R8, 0x1, !P3 ;  /* 0x000000010800780c */ /* 0x000fe40005fa1670 */
[----:B------:R-:W-:Y:S02]  /*4f30*/  IADD3 R9, P2, P1, R202, UR4, R9 ;  /* 0x00000004ca097c10 */ /* 0x000fe4000f95e009 */
[----:B-----5:R-:W-:Y:S02]  /*4f40*/  LEA.HI.X.SX32 R15, R15, R201, 0x1, P0 ;  /* 0x000000c90f0f7211 */ /* 0x020fe400000f0eff */
[----:B------:R-:W-:Y:S02]  /*4f50*/  LEA R14, P0, R11, c[0x0][0x280], 0x2 ;  /* 0x0000a0000b0e7a11 */ /* 0x000fe400078010ff */
[----:B------:R-:W-:Y:S02]  /*4f60*/  IADD3.X R16, R200, UR18, R16, P2, P1 ;  /* 0x00000012c8107c10 */ /* 0x000fe400097e2410 */
[----:B------:R-:W-:Y:S01]  /*4f70*/  LEA R10, P1, R9, c[0x0][0x1f0], 0x1 ;  /* 0x00007c00090a7a11 */ /* 0x000fe200078208ff */
[----:B------:R-:W-:Y:S01]  /*4f80*/  @!PT LDS RZ, [RZ] ;  /* 0x00000000fffff984 */ /* 0x000fe20000000800 */
[----:B------:R-:W-:Y:S01]  /*4f90*/  @!PT LDS RZ, [RZ] ;  /* 0x00000000fffff984 */ /* 0x000fe20000000800 */
[----:B------:R-:W-:Y:S01]  /*4fa0*/  @!PT LDS RZ, [RZ] ;  /* 0x00000000fffff984 */ /* 0x000fe20000000800 */
[----:B------:R1:W-:Y:S01]  /*4fb0*/  LDGSTS.E.BYPASS.LTC128B.128 [R240+0x18080], [R12.64], !P6 ;  /* 0x180800000cf07fae */ /* 0x0003e2000f101d50 */
[----:B------:R-:W-:Y:S02]  /*4fc0*/  LEA.HI.X R15, R11, c[0x0][0x284], R15, 0x2, P0 ;  /* 0x0000a1000b0f7a11 */ /* 0x000fe400000f140f */
[----:B------:R-:W-:Y:S01]  /*4fd0*/  LOP3.LUT P0, RZ, R242, 0x4, RZ, 0xc0, !PT ;  /* 0x00000004f2ff7812 */ /* 0x000fe2000780c0ff */
        /* <DEDUP_REMOVED lines=10> */
[----:B------:R-:W-:Y:S05]  /*5080*/  LOP3.LUT P1, RZ, R252, 0x1, RZ, 0xc0, !PT ;  /* 0x00000001fcff7812 */ /* 0x000fea000782c0ff */
[----:B------:R1:W-:Y:S04]  /*5090*/  LDGSTS.E.BYPASS.LTC128B.128 [R240+0x1e080], [R12.64+0x180], !P5 ;  /* 0x1e0801800cf07fae */ /* 0x0003e8000e901d50 */
[----:B------:R1:W-:Y:S04]  /*50a0*/  LDGSTS.E.BYPASS.LTC128B.128 [R240+0x19080], [R10.64], !P4 ;  /* 0x190800000af07fae */ /* 0x0003e8000e101d50 */
[----:B------:R1:W-:Y:S01]  /*50b0*/  LDGSTS.E.BYPASS.LTC128B.128 [R240+0x1b080], [R10.64+0x80], !P3 ;  /* 0x1b0800800af07fae */ /* 0x0003e2000d901d50 */
[----:B------:R-:W-:Y:S03]  /*50c0*/  @!P1 IMAD.SHL.U32 R8, R248, 0x10, RZ ;  /* 0x00000010f8089824 */ /* 0x000fe600078e00ff */
[----:B------:R1:W-:Y:S04]  /*50d0*/  LDGSTS.E.BYPASS.LTC128B.128 [R240+0x1d080], [R10.64+0x100], !P2 ;  /* 0x1d0801000af07fae */ /* 0x0003e8000d101d50 */
[----:B------:R1:W-:Y:S04]  /*50e0*/  LDGSTS.E.BYPASS.LTC128B.128 [R240+0x1f080], [R10.64+0x180], !P0 ;  /* 0x1f0801800af07fae */ /* 0x0003e8000c101d50 */
[----:B------:R1:W-:Y:S02]  /*50f0*/  @!P1 LDGSTS.E.BYPASS.LTC128B.128 [R8+0x20180], [R14.64] ;  /* 0x201800000e089fae */ /* 0x0003e4000b901d50 */
.L_x_904:
        /* <DEDUP_REMOVED lines=93> */
[----:B------:R-:W2:Y:S01]  /*56d0*/  LDL.64 R226, [R1+0x8] ;  /* 0x0000080001e27983 */ /* 0x000ea20000100a00 */
[----:B------:R-:W-:Y:S01]  /*56e0*/  LOP3.LUT P2, RZ, R243, 0x2, RZ, 0xc0, !PT ;  /* 0x00000002f3ff7812 */ /* 0x000fe2000784c0ff */
[----:B------:R-:W-:Y:S02]  /*56f0*/  ULDC.64 UR4, c[0x0][0x178] ;  /* 0x00005e0000047ab9 */ /* 0x000fe40000000a00 */
[----:B------:R-:W5:Y:S01]  /*5700*/  LDL R224, [R1+0x18] ;  /* 0x0000180001e07983 */ /* 0x000f620000100800 */
[----:B------:R-:W-:Y:S02]  /*5710*/  USHF.R.S32.HI UR18, URZ, 0x1f, UR9 ;  /* 0x0000001f3f127899 */ /* 0x000fe40008011409 */
[----:B------:R-:W-:Y:S01]  /*5720*/  UIMAD.WIDE.U32 UR20, UR9, UR4, URZ ;  /* 0x00000004091472a5 */ /* 0x000fe2000f8e003f */
[----:B----4-:R-:W4:Y:S01]  /*5730*/  LDL.64 R180, [R1+0x28] ;  /* 0x0000280001b47983 */ /* 0x010f220000100a00 */
[----:B------:R-:W-:Y:S02]  /*5740*/  UIMAD UR18, UR18, UR4, URZ ;  /* 0x00000004121272a4 */ /* 0x000fe4000f8e023f */
[----:B------:R-:W-:Y:S01]  /*5750*/  USHF.L.U32 UR19, UR20, 0x6, URZ ;  /* 0x0000000614137899 */ /* 0x000fe2000800063f */
[----:B---3--:R-:W3:Y:S01]  /*5760*/  LDL R225, [R1+0x34] ;  /* 0x0000340001e17983 */ /* 0x008ee20000100800 */
        /* <DEDUP_REMOVED lines=12> */
[----:B------:R-:W-:Y:S02]  /*5830*/  IADD3 R4, -R250, c[0x0][0x168], -R6 ;  /* 0x00005a00fa047a10 */ /* 0x000fe40007ffe906 */
[----:B----4-:R-:W-:Y:S02]  /*5840*/  IADD3 R7, P0, R180, UR18, RZ ;  /* 0x00000012b4077c10 */ /* 0x010fe4000ff1e0ff */
[----:B------:R-:W-:Y:S02]  /*5850*/  ISETP.LT.OR P5, PT, R4, 0x1, !P3 ;  /* 0x000000010400780c */ /* 0x000fe40005fa1670 */
[----:B------:R-:W-:Y:S02]  /*5860*/  IADD3 R5, P1, R226, UR19, RZ ;  /* 0x00000013e2057c10 */ /* 0x000fe4000ff3e0ff */
[----:B---3--:R-:W-:Y:S02]  /*5870*/  LEA.HI.X.SX32 R11, R11, R225, 0x1, P0 ;  /* 0x000000e10b0b7211 */ /* 0x008fe400000f0eff */
[C---:B------:R-:W-:Y:S02]  /*5880*/  LEA R10, P0, R7.reuse, c[0x0][0x258], 0x2 ;  /* 0x00009600070a7a11 */ /* 0x040fe400078010ff */
[----:B------:R-:W-:Y:S02]  /*5890*/  ISETP.LT.OR P4, PT, R4, 0x1, !P2 ;  /* 0x000000010400780c */ /* 0x000fe40005781670 */
[----:B------:R-:W-:Y:S02]  /*58a0*/  LEA.HI.X R11, R7, c[0x0][0x25c], R11, 0x2, P0 ;  /* 0x00009700070b7a11 */ /* 0x000fe400000f140b */
[----:B------:R-:W-:Y:S01]  /*58b0*/  IADD3.X R12, R224, UR4, RZ, P1, !PT ;  /* 0x00000004e00c7c10 */ /* 0x000fe20008ffe4ff */
[----:B------:R-:W-:Y:S01]  /*58c0*/  @!PT LDS RZ, [RZ] ;  /* 0x00000000fffff984 */ /* 0x000fe20000000800 */
[----:B------:R-:W-:Y:S01]  /*58d0*/  @!PT LDS RZ, [RZ] ;  /* 0x00000000fffff984 */ /* 0x000fe20000000800 */
[----:B------:R-:W-:Y:S01]  /*58e0*/  @!PT LDS RZ, [RZ] ;  /* 0x00000000fffff984 */ /* 0x000fe20000000800 */
[----:B------:R2:W-:Y:S01]  /*58f0*/  LDGSTS.E.BYPASS.LTC128B.128 [R240+0x10080], [R8.64], !P5 ;  /* 0x1008000008f07fae */ /* 0x0005e2000e901d50 */
[----:B------:R-:W-:Y:S02]  /*5900*/  LEA R6, P1, R5, c[0x0][0x160], 0x1 ;  /* 0x0000580005067a11 */ /* 0x000fe400078208ff */
[----:B------:R-:W-:Y:S02]  /*5910*/  LOP3.LUT P0, RZ, R243, 0x4, RZ, 0xc0, !PT ;  /* 0x00000004f3ff7812 */ /* 0x000fe4000780c0ff */
[----:B------:R-:W-:Y:S02]  /*5920*/  LEA.HI.X R7, R5, c[0x0][0x164], R12, 0x1, P1 ;  /* 0x0000590005077a11 */ /* 0x000fe400008f0c0c */
[C---:B------:R-:W-:Y:S01]  /*5930*/  ISETP.LT.OR P6, PT, R4.reuse, 0x1, !P0 ;  /* 0x000000010400780c */ /* 0x040fe200047c1670 */
[----:B------:R2:W-:Y:S01]  /*5940*/  LDGSTS.E.BYPASS.LTC128B.128 [R240+0x12080], [R8.64+0x80], !P4 ;  /* 0x1208008008f07fae */ /* 0x0005e2000e101d50 */
        /* <DEDUP_REMOVED lines=15> */
.L_x_905:
[-C--:B--2---:R-:W-:Y:S01]  /*5a40*/  HMMA.16816.F32 R4, R192, R16.reuse, RZ ;  /* 0x00000010c004723c */ /* 0x084fe200000018ff */
        /* <DEDUP_REMOVED lines=217> */
.L_x_903:
[----:B------:R-:W-:Y:S05]  /*67e0*/  @P0 BRA `(.L_x_907) ;  /* 0x00001d7000000947 */ /* 0x000fea0003800000 */
[----:B------:R-:W-:Y:S01]  /*67f0*/  SHF.R.S32.HI R5, RZ, 0x1f, R248 ;  /* 0x0000001fff057819 */ /* 0x000fe200000114f8 */
[----:B------:R-:W-:Y:S01]  /*6800*/  BAR.SYNC.DEFER_BLOCKING 0x1, 0x100 ;  /* 0x0044000000007b1d */ /* 0x000fe20000010000 */
[----:B------:R-:W-:Y:S01]  /*6810*/  F2FP.PACK_AB R107, R37, R36 ;  /* 0x00000024256b723e */ /* 0x000fe200000000ff */
[----:B------:R-:W-:Y:S01]  /*6820*/  USHF.R.S32.HI UR6, URZ, 0x1f, UR13 ;  /* 0x0000001f3f067899 */ /* 0x000fe2000801140d */
[----:B------:R-:W-:Y:S02]  /*6830*/  LEA.HI R3, R5, R248, RZ, 0x2 ;  /* 0x000000f805037211 */ /* 0x000fe400078f10ff */
[----:B------:R-:W-:Y:S01]  /*6840*/  F2FP.PACK_AB R39, R39, R38 ;  /* 0x000000262727723e */ /* 0x000fe200000000ff */
[----:B------:R-:W-:Y:S01]  /*6850*/  ULDC UR7, c[0x0][0x2f0] ;  /* 0x0000bc0000077ab9 */ /* 0x000fe20000000800 */
[--C-:B------:R-:W-:Y:S01]  /*6860*/  SHF.R.S32.HI R4, RZ, 0x2, R3.reuse ;  /* 0x00000002ff047819 */ /* 0x100fe20000011403 */
[----:B------:R-:W-:Y:S01]  /*6870*/  UIADD3 UR8, -UR10, UR7, URZ ;  /* 0x000000070a087290 */ /* 0x000fe2000fffe13f */
[----:B------:R-:W-:Y:S01]  /*6880*/  SHF.R.S32.HI R0, RZ, 0x1f, R3 ;  /* 0x0000001fff007819 */ /* 0x000fe20000011403 */
[----:B------:R-:W-:Y:S01]  /*6890*/  ULDC.64 UR4, c[0x0][0x338] ;  /* 0x0000ce0000047ab9 */ /* 0x000fe20000000a00 */
[----:B------:R-:W-:Y:S01]  /*68a0*/  LOP3.LUT R6, R3, 0x3ffffffc, RZ, 0xc0, !PT ;  /* 0x3ffffffc03067812 */ /* 0x000fe200078ec0ff */
[----:B------:R-:W-:Y:S01]  /*68b0*/  UISETP.LT.AND UP0, UPT, UR8, 0x40, UPT ;  /* 0x000000400800788c */ /* 0x000fe2000bf01270 */
[----:B------:R-:W-:Y:S01]  /*68c0*/  LEA.HI R2, R0, R4, RZ, 0x3 ;  /* 0x0000000400027211 */ /* 0x000fe200078f18ff */
[----:B------:R-:W-:Y:S01]  /*68d0*/  UIMAD UR4, UR6, UR4, URZ ;  /* 0x00000004060472a4 */ /* 0x000fe2000f8e023f */
[----:B------:R-:W-:Y:S01]  /*68e0*/  LEA.HI R0, R5, R248, RZ, 0x5 ;  /* 0x000000f805007211 */ /* 0x000fe200078f28ff */
[----:B------:R-:W-:Y:S01]  /*68f0*/  USEL UR8, UR8, 0x40, UP0 ;  /* 0x0000004008087887 */ /* 0x000fe20008000000 */
[----:B------:R-:W-:Y:S01]  /*6900*/  LOP3.LUT R2, R2, 0xfffffff8, RZ, 0xc0, !PT ;  /* 0xfffffff802027812 */ /* 0x000fe200078ec0ff */
[----:B------:R-:W-:Y:S01]  /*6910*/  UIMAD UR5, UR13, UR5, UR4 ;  /* 0x000000050d0572a4 */ /* 0x000fe2000f8e0204 */
[----:B------:R-:W-:Y:S01]  /*6920*/  SHF.R.S32.HI R8, RZ, 0x5, R0 ;  /* 0x00000005ff087819 */ /* 0x000fe20000011400 */
[----:B------:R-:W-:Y:S01]  /*6930*/  USHF.R.S32.HI UR7, URZ, 0x1f, UR14 ;  /* 0x0000001f3f077899 */ /* 0x000fe2000801140e */
[----:B------:R-:W-:Y:S01]  /*6940*/  F2FP.PACK_AB R48, R49, R48 ;  /* 0x000000303130723e */ /* 0x000fe200000000ff */
[----:B------:R-:W-:Y:S01]  /*6950*/  IMAD.IADD R9, R4, 0x1, -R2 ;  /* 0x0000000104097824 */ /* 0x000fe200078e0a02 */
[----:B------:R-:W-:Y:S01]  /*6960*/  LEA.HI R2, R5, R248, RZ, 0x6 ;  /* 0x000000f805027211 */ /* 0x000fe200078f30ff */
[----:B------:R-:W-:Y:S01]  /*6970*/  BSSY B0, `(.L_x_908) ;  /* 0x00000c4000007945 */ /* 0x000fe20003800000 */
[----:B------:R-:W-:Y:S01]  /*6980*/  LEA.HI R4, R0, R8, RZ, 0x1 ;  /* 0x0000000800047211 */ /* 0x000fe200078f08ff */
[----:B------:R-:W-:Y:S01]  /*6990*/  IMAD.SHL.U32 R5, R9, 0x40, RZ ;  /* 0x0000004009057824 */ /* 0x000fe200078e00ff */
[----:B------:R-:W-:-:S02]  /*69a0*/  SHF.R.U32.HI R7, RZ, 0x3, R2 ;  /* 0x00000003ff077819 */ /* 0x000fc40000011602 */
        /* <DEDUP_REMOVED lines=23> */
[----:B------:R-:W-:Y:S02]  /*6b20*/  @P0 IADD3 R2, R0, -0x40, RZ ;  /* 0xffffffc000020810 */ /* 0x000fe40007ffe0ff */
        /* <DEDUP_REMOVED lines=72> */
[----:B------:R-:W-:Y:S01]  /*6fb0*/  LOP3.LUT R5, R7, 0x38, R6, 0xf8, !PT ;  /* 0x0000003807057812 */ /* 0x000fe200078ef806 */
[----:B------:R-:W-:Y:S01]  /*6fc0*/  STS [R0+0xe480], R86 ;  /* 0x00e4805600007388 */ /* 0x000fe20000000800 */
[----:B------:R-:W-:Y:S01]  /*6fd0*/  SHF.R.U32.HI R9, RZ, 0x3, R7 ;  /* 0x00000003ff097819 */ /* 0x000fe20000011607 */
[----:B------:R-:W-:Y:S01]  /*6fe0*/  IMAD.SHL.U32 R7, R4, 0x200, RZ ;  /* 0x0000020004077824 */ /* 0x000fe200078e00ff */
        /* <DEDUP_REMOVED lines=12> */
[----:B------:R-:W-:Y:S01]  /*70b0*/  LOP3.LUT R9, R5, R9, RZ, 0x3c, !PT ;  /* 0x0000000905097212 */ /* 0x000fe200078e3cff */
[----:B------:R-:W-:Y:S01]  /*70c0*/  STS [R2+0xf080], R92 ;  /* 0x00f0805c02007388 */ /* 0x000fe20000000800 */
[----:B------:R-:W-:Y:S02]  /*70d0*/  F2FP.PACK_AB R5, R157, R156 ;  /* 0x0000009c9d05723e */ /* 0x000fe400000000ff */
[----:B------:R-:W-:Y:S01]  /*70e0*/  F2FP.PACK_AB R4, R159, R158 ;  /* 0x0000009e9f04723e */ /* 0x000fe200000000ff */
[----:B------:R-:W-:Y:S01]  /*70f0*/  STS [R2+0xf480], R94 ;  /* 0x00f4805e02007388 */ /* 0x000fe20000000800 */
[----:B------:R-:W-:Y:S02]  /*7100*/  LOP3.LUT R7, R9, 0x7ffff000, R7, 0xf8, !PT ;  /* 0x7ffff00009077812 */ /* 0x000fe400078ef807 */
[----:B------:R-:W-:Y:S01]  /*7110*/  ISETP.GE.AND P2, PT, R8, UR8, PT ;  /* 0x0000000808007c0c */ /* 0x000fe2000bf46270 */
[----:B------:R-:W-:Y:S01]  /*7120*/  STS [R0+0x80], R38 ;  /* 0x0000802600007388 */ /* 0x000fe20000000800 */
[----:B------:R-:W-:-:S02]  /*7130*/  SHF.R.S32.HI R9, RZ, 0x1f, R8 ;  /* 0x0000001fff097819 */ /* 0x000fc40000011408 */
        /* <DEDUP_REMOVED lines=71> */
.L_x_909:
[----:B--234-:R-:W-:Y:S05]  /*75b0*/  BSYNC B0 ;  /* 0x0000000000007941 */ /* 0x01cfea0003800000 */
.L_x_908:
        /* <DEDUP_REMOVED lines=17> */
.L_x_911:
[----:B------:R-:W-:Y:S05]  /*76d0*/  BSYNC B0 ;  /* 0x0000000000007941 */ /* 0x000fea0003800000 */
.L_x_910:
        /* <DEDUP_REMOVED lines=17> */
.L_x_913:
[----:B------:R-:W-:Y:S05]  /*77f0*/  BSYNC B0 ;  /* 0x0000000000007941 */ /* 0x000fea0003800000 */
.L_x_912:
        /* <DEDUP_REMOVED lines=16> */
.L_x_915:
[----:B------:R-:W-:Y:S05]  /*7900*/  BSYNC B0 ;  /* 0x0000000000007941 */ /* 0x000fea0003800000 */
.L_x_914:
        /* <DEDUP_REMOVED lines=16> */
.L_x_917:
[----:B------:R-:W-:Y:S05]  /*7a10*/  BSYNC B0 ;  /* 0x0000000000007941 */ /* 0x000fea0003800000 */
.L_x_916:
        /* <DEDUP_REMOVED lines=16> */
.L_x_919:
[----:B------:R-:W-:Y:S05]  /*7b20*/  BSYNC B0 ;  /* 0x0000000000007941 */ /* 0x000fea0003800000 */
.L_x_918:
        /* <DEDUP_REMOVED lines=16> */
.L_x_921:
[----:B------:R-:W-:Y:S05]  /*7c30*/  BSYNC B0 ;  /* 0x0000000000007941 */ /* 0x000fea0003800000 */
.L_x_920:
        /* <DEDUP_REMOVED lines=15> */
.L_x_923:
[----:B------:R-:W-:Y:S05]  /*7d30*/  BSYNC B0 ;  /* 0x0000000000007941 */ /* 0x000fea0003800000 */
.L_x_922:
        /* <DEDUP_REMOVED lines=23> */
.L_x_925:
[----:B------:R-:W-:Y:S05]  /*7eb0*/  BSYNC B0 ;  /* 0x0000000000007941 */ /* 0x000fea0003800000 */
.L_x_924:
        /* <DEDUP_REMOVED lines=15> */
.L_x_927:
[----:B------:R-:W-:Y:S05]  /*7fb0*/  BSYNC B0 ;  /* 0x0000000000007941 */ /* 0x000fea0003800000 */
.L_x_926:
        /* <DEDUP_REMOVED lines=15> */
.L_x_929:
[----:B------:R-:W-:Y:S05]  /*80b0*/  BSYNC B0 ;  /* 0x0000000000007941 */ /* 0x000fea0003800000 */
.L_x_928:
        /* <DEDUP_REMOVED lines=14> */
.L_x_931:
[----:B------:R-:W-:Y:S05]  /*81a0*/  BSYNC B0 ;  /* 0x0000000000007941 */ /* 0x000fea0003800000 */
.L_x_930:
        /* <DEDUP_REMOVED lines=14> */
.L_x_933:
[----:B------:R-:W-:Y:S05]  /*8290*/  BSYNC B0 ;  /* 0x0000000000007941 */ /* 0x000fea0003800000 */
.L_x_932:
        /* <DEDUP_REMOVED lines=14> */
.L_x_935:
[----:B------:R-:W-:Y:S05]  /*8380*/  BSYNC B0 ;  /* 0x0000000000007941 */ /* 0x000fea0003800000 */
.L_x_934:
        /* <DEDUP_REMOVED lines=14> */
.L_x_937:
[----:B------:R-:W-:Y:S05]  /*8470*/  BSYNC B0 ;  /* 0x0000000000007941 */ /* 0x000fea0003800000 */
.L_x_936:
        /* <DEDUP_REMOVED lines=14> */
.L_x_907:
[----:B------:R-:W-:Y:S01]  /*8560*/  SHF.R.S32.HI R0, RZ, 0x1f, R248 ;  /* 0x0000001fff007819 */ /* 0x000fe200000114f8 */
[----:B------:R-:W-:Y:S01]  /*8570*/  USHF.R.S32.HI UR6, URZ, 0x1f, UR13 ;  /* 0x0000001f3f067899 */ /* 0x000fe2000801140d */
[----:B------:R-:W-:Y:S01]  /*8580*/  IMAD.U32 R10, RZ, RZ, UR13 ;  /* 0x0000000dff0a7e24 */ /* 0x000fe2000f8e00ff */
[----:B------:R-:W-:Y:S01]  /*8590*/  ULDC.64 UR4, c[0x0][0x308] ;  /* 0x0000c20000047ab9 */ /* 0x000fe20000000a00 */
[----:B------:R-:W-:Y:S01]  /*85a0*/  LEA.HI R0, R0, R248, RZ, 0x5 ;  /* 0x000000f800007211 */ /* 0x000fe200078f28ff */
[----:B------:R-:W-:Y:S01]  /*85b0*/  UIMAD UR4, UR6, UR4, URZ ;  /* 0x00000004060472a4 */ /* 0x000fe2000f8e023f */
[----:B------:R-:W-:Y:S01]  /*85c0*/  IMAD.U32 R2, RZ, RZ, UR15 ;  /* 0x0000000fff027e24 */ /* 0x000fe2000f8e00ff */
[----:B------:R-:W-:Y:S01]  /*85d0*/  USHF.R.S32.HI UR7, URZ, 0x1f, UR14 ;  /* 0x0000001f3f077899 */ /* 0x000fe2000801140e */
[----:B------:R-:W-:Y:S01]  /*85e0*/  LOP3.LUT R4, R0, 0x1fffffe0, RZ, 0xc0, !PT ;  /* 0x1fffffe000047812 */ /* 0x000fe200078ec0ff */
[----:B------:R-:W-:Y:S01]  /*85f0*/  UIMAD UR5, UR13, UR5, UR4 ;  /* 0x000000050d0572a4 */ /* 0x000fe2000f8e0204 */
[----:B------:R-:W-:Y:S01]  /*8600*/  SHF.R.S32.HI R6, RZ, 0x5, R0 ;  /* 0x00000005ff067819 */ /* 0x000fe20000011400 */
[----:B------:R-:W-:Y:S01]  /*8610*/  IMAD.U32 R0, RZ, RZ, UR14 ;  /* 0x0000000eff007e24 */ /* 0x000fe2000f8e00ff */
[----:B------:R-:W-:Y:S01]  /*8620*/  ULDC UR4, c[0x0][0x2f0] ;  /* 0x0000bc0000047ab9 */ /* 0x000fe20000000800 */
[----:B------:R-:W-:Y:S01]  /*8630*/  IMAD.IADD R4, R248, 0x1, -R4 ;  /* 0x00000001f8047824 */ /* 0x000fe200078e0a04 */
[----:B------:R-:W-:Y:S01]  /*8640*/  UIADD3 UR10, -UR10, UR4, URZ ;  /* 0x000000040a0a7290 */ /* 0x000fe2000fffe13f */
[----:B------:R-:W-:Y:S01]  /*8650*/  SHF.R.S32.HI R7, RZ, 0x1f, R6 ;  /* 0x0000001fff077819 */ /* 0x000fe20000011406 */
[----:B------:R-:W-:Y:S01]  /*8660*/  BSSY B0, `(.L_x_938) ;  /* 0x0000016000007945 */ /* 0x000fe20003800000 */
[----:B------:R-:W-:-:S03]  /*8670*/  IMAD.SHL.U32 R4, R4, 0x8, RZ ;  /* 0x0000000804047824 */ /* 0x000fc600078e00ff */
[----:B------:R-:W-:Y:S01]  /*8680*/  ISETP.GE.AND P2, PT, R6, UR10, PT ;  /* 0x0000000a06007c0c */ /* 0x000fe2000bf46270 */
        /* <DEDUP_REMOVED lines=19> */
.L_x_939:
[----:B------:R-:W-:Y:S05]  /*87c0*/  BSYNC B0 ;  /* 0x0000000000007941 */ /* 0x000fea0003800000 */
.L_x_938:
        /* <DEDUP_REMOVED lines=17> */
.L_x_941:
[----:B------:R-:W-:Y:S05]  /*88e0*/  BSYNC B0 ;  /* 0x0000000000007941 */ /* 0x000fea0003800000 */
.L_x_940:
        /* <DEDUP_REMOVED lines=17> */
.L_x_943:
[----:B------:R-:W-:Y:S05]  /*8a00*/  BSYNC B0 ;  /* 0x0000000000007941 */ /* 0x000fea0003800000 */
.L_x_942:
        /* <DEDUP_REMOVED lines=16> */
.L_x_945:
[----:B------:R-:W-:Y:S05]  /*8b10*/  BSYNC B0 ;  /* 0x0000000000007941 */ /* 0x000fea0003800000 */
.L_x_944:
        /* <DEDUP_REMOVED lines=16> */
.L_x_947:
[----:B------:R-:W-:Y:S05]  /*8c20*/  BSYNC B0 ;  /* 0x0000000000007941 */ /* 0x000fea0003800000 */
.L_x_946:
        /* <DEDUP_REMOVED lines=16> */
.L_x_949:
[----:B------:R-:W-:Y:S05]  /*8d30*/  BSYNC B0 ;  /* 0x0000000000007941 */ /* 0x000fea0003800000 */
.L_x_948:
        /* <DEDUP_REMOVED lines=16> */
.L_x_951:
[----:B------:R-:W-:Y:S05]  /*8e40*/  BSYNC B0 ;  /* 0x0000000000007941 */ /* 0x000fea0003800000 */
.L_x_950:
        /* <DEDUP_REMOVED lines=15> */
.L_x_953:
[----:B------:R-:W-:Y:S05]  /*8f40*/  BSYNC B0 ;  /* 0x0000000000007941 */ /* 0x000fea0003800000 */
.L_x_952:
        /* <DEDUP_REMOVED lines=23> */
.L_x_955:
[----:B------:R-:W-:Y:S05]  /*90c0*/  BSYNC B0 ;  /* 0x0000000000007941 */ /* 0x000fea0003800000 */
.L_x_954:
        /* <DEDUP_REMOVED lines=15> */
.L_x_957:
[----:B------:R-:W-:Y:S05]  /*91c0*/  BSYNC B0 ;  /* 0x0000000000007941 */ /* 0x000fea0003800000 */
.L_x_956:
        /* <DEDUP_REMOVED lines=15> */
.L_x_959:
[----:B------:R-:W-:Y:S05]  /*92c0*/  BSYNC B0 ;  /* 0x0000000000007941 */ /* 0x000fea0003800000 */
.L_x_958:
        /* <DEDUP_REMOVED lines=14> */
.L_x_961:
[----:B------:R-:W-:Y:S05]  /*93b0*/  BSYNC B0 ;  /* 0x0000000000007941 */ /* 0x000fea0003800000 */
.L_x_960:
        /* <DEDUP_REMOVED lines=14> */
.L_x_963:
[----:B------:R-:W-:Y:S05]  /*94a0*/  BSYNC B0 ;  /* 0x0000000000007941 */ /* 0x000fea0003800000 */
.L_x_962:
        /* <DEDUP_REMOVED lines=14> */
.L_x_965:
[----:B------:R-:W-:Y:S05]  /*9590*/  BSYNC B0 ;  /* 0x0000000000007941 */ /* 0x000fea0003800000 */
.L_x_964:
        /* <DEDUP_REMOVED lines=14> */
.L_x_967:
[----:B------:R-:W-:Y:S05]  /*9680*/  BSYNC B0 ;  /* 0x0000000000007941 */ /* 0x000fea0003800000 */
.L_x_966:
        /* <DEDUP_REMOVED lines=13> */
.L_x_968:
        /* <DEDUP_REMOVED lines=10> */
.L_x_1169:


//--------------------- .text._ZN7cutlass13device_kernelIN5flash19enable_sm80_to_sm89INS1_16FlashAttnBwdSm80INS1_25CollectiveMainloopBwdSm80ILi1ELi1EN4cute5tupleIJNS5_1CILi64EEES8_NS7_ILi256EEEEEENS_6half_tEfNS_4arch4Sm80ELb1ELb0ELb1ELb0ELb0ELb0ELb0ELb0ELi2ELi4ELi2ELi2ELb0EEENS1_24CollectiveEpilogueBwdGQAISA_fSD_Li256ELb0ELb0EEENS1_25SingleTileBwdLPTSchedulerILb0ELi64ELb0EEEEEEEEEvNT_6ParamsE --------------------------
	.section	.text._ZN7cutlass13device_kernelIN5flash19enable_sm80_to_sm89INS1_16FlashAttnBwdSm80INS1_25CollectiveMainloopBwdSm80ILi1ELi1EN4cute5tupleIJNS5_1CILi64EEES8_NS7_ILi256EEEEEENS_6half_tEfNS_4arch4Sm80ELb1ELb0ELb1ELb0ELb0ELb0ELb0ELb0ELi2ELi4ELi2ELi2ELb0EEENS1_24CollectiveEpilogueBwdGQAISA_fSD_Li256ELb0ELb0EEENS1_25SingleTileBwdLPTSchedulerILb0ELi64ELb0EEEEEEEEEvNT_6ParamsE,"ax",@progbits
	.sectioninfo	@"SHI_REGISTERS=255"
	.align	128
.text._ZN7cutlass13device_kernelIN5flash19enable_sm80_to_sm89INS1_16FlashAttnBwdSm80INS1_25CollectiveMainloopBwdSm80ILi1ELi1EN4cute5tupleIJNS5_1CILi64EEES8_NS7_ILi256EEEEEENS_6half_tEfNS_4arch4Sm80ELb1ELb0ELb1ELb0ELb0ELb0ELb0ELb0ELi2ELi4ELi2ELi2ELb0EEENS1_24CollectiveEpilogueBwdGQAISA_fSD_Li256ELb0ELb0EEENS1_25SingleTileBwdLPTSchedulerILb0ELi64ELb0EEEEEEEEEvNT_6ParamsE:
        .type           _ZN7cutlass13device_kernelIN5flash19enable_sm80_to_sm89INS1_16FlashAttnBwdSm80INS1_25CollectiveMainloopBwdSm80ILi1ELi1EN4cute5tupleIJNS5_1CILi64EEES8_NS7_ILi256EEEEEENS_6half_tEfNS_4arch4Sm80ELb1ELb0ELb1ELb0ELb0ELb0ELb0ELb0ELi2ELi4ELi2ELi2ELb0EEENS1_24CollectiveEpilogueBwdGQAISA_fSD_Li256ELb0ELb0EEENS1_25SingleTileBwdLPTSchedulerILb0ELi64ELb0EEEEEEEEEvNT_6ParamsE,@function
        .size           _ZN7cutlass13device_kernelIN5flash19enable_sm80_to_sm89INS1_16FlashAttnBwdSm80INS1_25CollectiveMainloopBwdSm80ILi1ELi1EN4cute5tupleIJNS5_1CILi64EEES8_NS7_ILi256EEEEEENS_6half_tEfNS_4arch4Sm80ELb1ELb0ELb1ELb0ELb0ELb0ELb0ELb0ELi2ELi4ELi2ELi2ELb0EEENS1_24CollectiveEpilogueBwdGQAISA_fSD_Li256ELb0ELb0EEENS1_25SingleTileBwdLPTSchedulerILb0ELi64ELb0EEEEEEEEEvNT_6ParamsE,(.L_x_1170 - _ZN7cutlass13device_kernelIN5flash19enable_sm80_to_sm89INS1_16FlashAttnBwdSm80INS1_25CollectiveMainloopBwdSm80ILi1ELi1EN4cute5tupleIJNS5_1CILi64EEES8_NS7_ILi256EEEEEENS_6half_tEfNS_4arch4Sm80ELb1ELb0ELb1ELb0ELb0ELb0ELb0ELb0ELi2ELi4ELi2ELi2ELb0EEENS1_24CollectiveEpilogueBwdGQAISA_fSD_Li256ELb0ELb0EEENS1_25SingleTileBwdLPTSchedulerILb0ELi64ELb0EEEEEEEEEvNT_6ParamsE)
        .other          _ZN7cutlass13device_kernelIN5flash19enable_sm80_to_sm89INS1_16FlashAttnBwdSm80INS1_25CollectiveMainloopBwdSm80ILi1ELi1EN4cute5tupleIJNS5_1CILi64EEES8_NS7_ILi256EEEEEENS_6half_tEfNS_4arch4Sm80ELb1ELb0ELb1ELb0ELb0ELb0ELb0ELb0ELi2ELi4ELi2ELi2ELb0EEENS1_24CollectiveEpilogueBwdGQAISA_fSD_Li256ELb0ELb0EEENS1_25SingleTileBwdLPTSchedulerILb0ELi64ELb0EEEEEEEEEvNT_6ParamsE,@"STO_CUDA_ENTRY STV_DEFAULT"
_ZN7cutlass13device_kernelIN5flash19enable_sm80_to_sm89INS1_16FlashAttnBwdSm80INS1_25CollectiveMainloopBwdSm80ILi1ELi1EN4cute5tupleIJNS5_1CILi64EEES8_NS7_ILi256EEEEEENS_6half_tEfNS_4arch4Sm80ELb1ELb0ELb1ELb0ELb0ELb0ELb0ELb0ELi2ELi4ELi2ELi2ELb0EEENS1_24CollectiveEpilogueBwdGQAISA_fSD_Li256ELb0ELb0EEENS1_25SingleTileBwdLPTSchedulerILb0ELi64ELb0EEEEEEEEEvNT_6ParamsE:
        /* <DEDUP_REMOVED lines=28> */
.L_x_970:
[----:B------:R-:W-:Y:S02]  /*01c0*/  ULDC UR7, c[0x0][0x3b4] ;  /* 0x0000ed0000077ab9 */ /* 0x000fe40000000800 */
[----:B------:R-:W-:Y:S02]  /*01d0*/  UISETP.NE.AND UP0, UPT, UR7, 0x1, UPT ;  /* 0x000000010700788c */ /* 0x000fe4000bf05270 */
[----:B------:R-:W-:Y:S02]  /*01e0*/  ULDC.64 UR4, c[0x0][0x3b8] ;  /* 0x0000ee0000047ab9 */ /* 0x000fe40000000a00 */
[----:B------:R-:W-:Y:S02]  /*01f0*/  UIMAD.WIDE.U32 UR10, UR6, UR4, URZ ;  /* 0x00000004060a72a5 */ /* 0x000fe4000f8e003f */
[----:B------:R-:W-:-:S05]  /*0200*/  UMOV UR15, UR6 ;  /* 0x00000006000f7c82 */ /* 0x000fca0008000000 */
[----:B------:R-:W-:-:S04]  /*0210*/  @UP0 USHF.R.U32.HI UR15, URZ, UR5, UR11 ;  /* 0x000000053f0f0299 */ /* 0x000fc8000801160b */
[----:B------:R-:W-:-:S04]  /*0220*/  UIMAD UR7, UR15, UR7, URZ ;  /* 0x000000070f0772a4 */ /* 0x000fc8000f8e023f */
.L_x_971:
        /* <DEDUP_REMOVED lines=11> */
.L_x_969:
        /* <DEDUP_REMOVED lines=20> */
.L_x_973:
[----:B------:R-:W-:Y:S02]  /*0420*/  ULDC UR7, c[0x0][0x3b4] ;  /* 0x0000ed0000077ab9 */ /* 0x000fe40000000800 */
[----:B------:R-:W-:Y:S02]  /*0430*/  UISETP.NE.AND UP0, UPT, UR7, 0x1, UPT ;  /* 0x000000010700788c */ /* 0x000fe4000bf05270 */
[----:B------:R-:W-:Y:S02]  /*0440*/  ULDC.64 UR4, c[0x0][0x3b8] ;  /* 0x0000ee0000047ab9 */ /* 0x000fe40000000a00 */
[----:B------:R-:W-:Y:S02]  /*0450*/  UIMAD.WIDE.U32 UR10, UR6, UR4, URZ ;  /* 0x00000004060a72a5 */ /* 0x000fe4000f8e003f */
[----:B------:R-:W-:-:S05]  /*0460*/  UMOV UR15, UR6 ;  /* 0x00000006000f7c82 */ /* 0x000fca0008000000 */
[----:B------:R-:W-:-:S04]  /*0470*/  @UP0 USHF.R.U32.HI UR15, URZ, UR5, UR11 ;  /* 0x000000053f0f0299 */ /* 0x000fc8000801160b */
[----:B------:R-:W-:-:S04]  /*0480*/  UIMAD UR7, UR15, UR7, URZ ;  /* 0x000000070f0772a4 */ /* 0x000fc8000f8e023f */
.L_x_974:
        /* <DEDUP_REMOVED lines=10> */
.L_x_972:
        /* <DEDUP_REMOVED lines=16> */
[----:B------:R-:W-:Y:S01]  /*0630*/  UIADD3 UR6, UR6, 0x3f, URZ ;  /* 0x0000003f06067890 */ /* 0x000fe2000fffe03f */
[----:B------:R-:W-:Y:S01]  /*0640*/  CS2R R150, SRZ ;  /* 0x0000000000967805 */ /* 0x000fe2000001ff00 */
[----:B------:R-:W-:Y:S01]  /*0650*/  USHF.R.S32.HI UR4, URZ, 0x1f, UR5 ;  /* 0x0000001f3f047899 */ /* 0x000fe20008011405 */
[----:B------:R-:W-:Y:S01]  /*0660*/  CS2R R148, SRZ ;  /* 0x0000000000947805 */ /* 0x000fe2000001ff00 */
[----:B------:R-:W-:Y:S01]  /*0670*/  ULDC.64 UR16, c[0x0][0x118] ;  /* 0x0000460000107ab9 */ /* 0x000fe20000000a00 */
        /* <DEDUP_REMOVED lines=80> */
[----:B------:R-:W-:Y:S01]  /*0b80*/  CS2R R162, SRZ ;  /* 0x0000000000a27805 */ /* 0x000fe2000001ff00 */
        /* <DEDUP_REMOVED lines=84> */
[----:B------:R-:W-:Y:S01]  /*10d0*/  UIMAD UR7, UR19, UR4, URZ ;  /* 0x00000004130772a4 */ /* 0x000fe2000f8e023f */
[----:B------:R-:W-:Y:S01]  /*10e0*/  SHF.R.S32.HI R27, RZ, 0x6, R8 ;  /* 0x00000006ff1b7819 */ /* 0x000fe20000011408 */
[----:B------:R-:W-:Y:S01]  /*10f0*/  IMAD.WIDE.U32 R18, R11, c[0x0][0x188], R12 ;  /* 0x000062000b127a25 */ /* 0x000fe200078e000c */
[C---:B------:R-:W-:Y:S01]  /*1100*/  LEA R8, P3, R9.reuse, R4, 0x6 ;  /* 0x0000000409087211 */ /* 0x040fe200078630ff */
[----:B------:R-:W-:Y:S01]  /*1110*/  UIMAD.WIDE.U32 UR22, UR11, UR4, URZ ;  /* 0x000000040b1672a5 */ /* 0x000fe2000f8e003f */
[----:B------:R-:W-:Y:S01]  /*1120*/  ISETP.LT.OR P2, PT, R0, 0x1, P5 ;  /* 0x000000010000780c */ /* 0x000fe20002f41670 */
        /* <DEDUP_REMOVED lines=9> */
[C---:B------:R-:W-:Y:S01]  /*11c0*/  ISETP.LT.OR P0, PT, R0.reuse, 0x21, P0 ;  /* 0x000000210000780c */ /* 0x040fe20000701670 */
[----:B------:R-:W-:Y:S01]  /*11d0*/  UIADD3 UR5, UR23, UR5, URZ ;  /* 0x0000000517057290 */ /* 0x000fe2000fffe03f */
[C---:B------:R-:W-:Y:S01]  /*11e0*/  ISETP.LT.OR P6, PT, R0.reuse, 0x21, P6 ;  /* 0x000000210000780c */ /* 0x040fe200037c1670 */
[----:B------:R-:W-:Y:S01]  /*11f0*/  @!PT LDS RZ, [RZ] ;  /* 0x00000000fffff984 */ /* 0x000fe20000000800 */
[----:B------:R-:W-:Y:S01]  /*1200*/  @!PT LDS RZ, [RZ] ;  /* 0x00000000fffff984 */ /* 0x000fe20000000800 */
[----:B------:R-:W-:Y:S01]  /*1210*/  @!PT LDS RZ, [RZ] ;  /* 0x00000000fffff984 */ /* 0x000fe20000000800 */
[----:B------:R1:W-:Y:S01]  /*1220*/  LDGSTS.E.BYPASS.LTC128B.128 [R240+0x8080], [R4.64], !P2 ;  /* 0x0808000004f07fae */ /* 0x0003e2000d101d50 */
[C---:B------:R-:W-:Y:S01]  /*1230*/  ISETP.LT.OR P2, PT, R0.reuse, 0x1, P4 ;  /* 0x000000010000780c */ /* 0x040fe20002741670 */
[----:B------:R-:W-:Y:S01]  /*1240*/  IMAD.MOV.U32 R246, RZ, RZ, 0x20 ;  /* 0x00000020fff67424 */ /* 0x000fe200078e00ff */
[----:B------:R-:W-:Y:S01]  /*1250*/  ISETP.LT.OR P4, PT, R0, 0x21, P4 ;  /* 0x000000210000780c */ /* 0x000fe20002781670 */
[----:B------:R-:W-:Y:S01]  /*1260*/  IMAD.U32 R17, RZ, RZ, UR5 ;  /* 0x00000005ff117e24 */ /* 0x000fe2000f8e00ff */
[--C-:B------:R-:W-:Y:S01]  /*1270*/  SHF.R.S32.HI R13, RZ, 0x1f, R12.reuse ;  /* 0x0000001fff0d7819 */ /* 0x100fe2000001140c */
[----:B------:R2:W-:Y:S01]  /*1280*/  STL.64 [R1+0x8], R18 ;  /* 0x0000081201007387 */ /* 0x0005e20000100a00 */
[----:B------:R-:W-:Y:S01]  /*1290*/  IADD3 R23, R19, UR6, RZ ;  /* 0x0000000613177c10 */ /* 0x000fe2000fffe0ff */
[----:B------:R-:W-:Y:S01]  /*12a0*/  ULDC.64 UR4, c[0x0][0x238] ;  /* 0x00008e0000047ab9 */ /* 0x000fe20000000a00 */
[----:B------:R-:W-:Y:S01]  /*12b0*/  CS2R R156, SRZ ;  /* 0x00000000009c7805 */ /* 0x000fe2000001ff00 */
[----:B------:R1:W-:Y:S01]  /*12c0*/  LDGSTS.E.BYPASS.LTC128B.128 [R240+0xa080], [R4.64+0x80], !P1 ;  /* 0x0a08008004f07fae */ /* 0x0003e2000c901d50 */
[C---:B------:R-:W-:Y:S01]  /*12d0*/  LEA R10, P1, R14.reuse, R6, 0x6 ;  /* 0x000000060e0a7211 */ /* 0x040fe200078230ff */
[----:B------:R-:W-:Y:S01]  /*12e0*/  UIMAD UR4, UR20, UR4, URZ ;  /* 0x00000004140472a4 */ /* 0x000fe2000f8e023f */
[----:B------:R-:W-:Y:S01]  /*12f0*/  CS2R R154, SRZ ;  /* 0x00000000009a7805 */ /* 0x000fe2000001ff00 */
[----:B------:R1:W-:Y:S01]  /*1300*/  LDGSTS.E.BYPASS.LTC128B.128 [R240+0xc080], [R4.64+0x100], !P3 ;  /* 0x0c08010004f07fae */ /* 0x0003e2000d901d50 */
[----:B------:R-:W-:Y:S01]  /*1310*/  LEA.HI.X R11, R14, R7, R15, 0x6, P1 ;  /* 0x000000070e0b7211 */ /* 0x000fe200008f340f */
[----:B------:R-:W-:Y:S01]  /*1320*/  IMAD.U32 R14, RZ, RZ, UR13 ;  /* 0x0000000dff0e7e24 */ /* 0x000fe2000f8e00ff */
[----:B------:R-:W-:Y:S01]  /*1330*/  ISETP.GE.AND P1, PT, R2, c[0x0][0x19c], PT ;  /* 0x0000670002007a0c */ /* 0x000fe20003f26270 */
[----:B------:R1:W-:Y:S01]  /*1340*/  LDGSTS.E.BYPASS.LTC128B.128 [R240+0xe080], [R4.64+0x180], !P2 ;  /* 0x0e08018004f07fae */ /* 0x0003e2000d101d50 */
[----:B------:R-:W-:Y:S01]  /*1350*/  ISETP.LT.OR P2, PT, R0, 0x21, P5 ;  /* 0x000000210000780c */ /* 0x000fe20002f41670 */
[--C-:B------:R-:W-:Y:S01]  /*1360*/  IMAD.WIDE.U32 R14, R14, c[0x0][0x270], R12.reuse ;  /* 0x00009c000e0e7a25 */ /* 0x100fe200078e000c */
[----:B------:R-:W-:Y:S01]  /*1370*/  ISETP.LT.OR P3, PT, R0, 0x1, P1 ;  /* 0x000000010000780c */ /* 0x000fe20000f61670 */
[----:B------:R-:W-:Y:S01]  /*1380*/  ULDC.64 UR6, c[0x0][0x270] ;  /* 0x00009c0000067ab9 */ /* 0x000fe20000000a00 */
[----:B------:R-:W-:Y:S01]  /*1390*/  ISETP.GE.AND P5, PT, R26, c[0x0][0x19c], PT ;  /* 0x000067001a007a0c */ /* 0x000fe20003fa6270 */
[----:B------:R-:W-:Y:S01]  /*13a0*/  UIMAD UR4, UR13, UR5, UR4 ;  /* 0x000000050d0472a4 */ /* 0x000fe2000f8e0204 */
[C---:B------:R-:W-:Y:S01]  /*13b0*/  ISETP.LT.OR P1, PT, R0.reuse, 0x21, P1 ;  /* 0x000000210000780c */ /* 0x040fe20000f21670 */
[----:B------:R-:W-:Y:S01]  /*13c0*/  UIMAD UR6, UR20, UR6, URZ ;  /* 0x00000006140672a4 */ /* 0x000fe2000f8e023f */
[----:B------:R3:W-:Y:S01]  /*13d0*/  STL [R1+0x14], R23 ;  /* 0x0000141701007387 */ /* 0x0007e20000100800 */
[----:B------:R-:W-:Y:S01]  /*13e0*/  CS2R R152, SRZ ;  /* 0x0000000000987805 */ /* 0x000fe2000001ff00 */
[----:B------:R-:W-:Y:S01]  /*13f0*/  CS2R R150, SRZ ;  /* 0x0000000000967805 */ /* 0x000fe2000001ff00 */
[----:B------:R-:W-:Y:S01]  /*1400*/  UIMAD UR6, UR13, UR7, UR6 ;  /* 0x000000070d0672a4 */ /* 0x000fe2000f8e0206 */
[----:B------:R-:W-:Y:S01]  /*1410*/  CS2R R148, SRZ ;  /* 0x0000000000947805 */ /* 0x000fe2000001ff00 */
[----:B------:R4:W-:Y:S01]  /*1420*/  LDGSTS.E.BYPASS.LTC128B.128 [R240+0x9080], [R8.64], !P2 ;  /* 0x0908000008f07fae */ /* 0x0009e2000d101d50 */
        /* <DEDUP_REMOVED lines=8> */
[----:B------:R-:W-:Y:S01]  /*14b0*/  CS2R R138, SRZ ;  /* 0x00000000008a7805 */ /* 0x000fe2000001ff00 */
[----:B------:R-:W-:Y:S01]  /*14c0*/  CS2R R136, SRZ ;  /* 0x0000000000887805 */ /* 0x000fe2000001ff00 */
[----:B------:R-:W-:Y:S01]  /*14d0*/  CS2R R134, SRZ ;  /* 0x0000000000867805 */ /* 0x000fe2000001ff00 */
[----:B------:R4:W-:Y:S01]  /*14e0*/  LDGSTS.E.BYPASS.LTC128B.128 [R240+0xf080], [R8.64+0x180], !P4 ;  /* 0x0f08018008f07fae */ /* 0x0009e2000e101d50 */
[----:B-1----:R-:W-:Y:S01]  /*14f0*/  IMAD.U32 R4, RZ, RZ, UR22 ;  /* 0x00000016ff047e24 */ /* 0x002fe2000f8e00ff */
[----:B------:R-:W-:Y:S01]  /*1500*/  ISETP.GE.AND P4, PT, R25, c[0x0][0x19c], PT ;  /* 0x0000670019007a0c */ /* 0x000fe20003f86270 */
[----:B------:R-:W-:Y:S01]  /*1510*/  IMAD.U32 R5, RZ, RZ, UR23 ;  /* 0x00000017ff057e24 */ /* 0x000fe2000f8e00ff */
[----:B------:R1:W-:Y:S01]  /*1520*/  LDGSTS.E.BYPASS.LTC128B.128 [R240+0x80], [R6.64], !P3 ;  /* 0x0008000006f07fae */ /* 0x0003e2000d901d50 */
[----:B------:R-:W-:Y:S01]  /*1530*/  CS2R R132, SRZ ;  /* 0x0000000000847805 */ /* 0x000fe2000001ff00 */
[----:B------:R-:W-:Y:S01]  /*1540*/  LEA R5, P2, R4, R18, 0x6 ;  /* 0x0000001204057211 */ /* 0x000fe200078430ff */
[----:B--2---:R-:W-:Y:S01]  /*1550*/  IMAD.WIDE.U32 R18, R16, c[0x0][0x288], R12 ;  /* 0x0000a20010127a25 */ /* 0x004fe200078e000c */
[----:B------:R-:W-:Y:S01]  /*1560*/  ISETP.LT.OR P6, PT, R0, 0x1, P4 ;  /* 0x000000010000780c */ /* 0x000fe200027c1670 */
[----:B------:R1:W-:Y:S01]  /*1570*/  LDGSTS.E.BYPASS.LTC128B.128 [R240+0x2080], [R6.64+0x80], !P0 ;  /* 0x0208008006f07fae */ /* 0x0003e2000c101d50 */
[----:B------:R-:W-:Y:S01]  /*1580*/  LEA.HI.X R12, R4, R23, R17, 0x6, P2 ;  /* 0x00000017040c7211 */ /* 0x000fe200010f3411 */
[----:B------:R-:W-:Y:S01]  /*1590*/  CS2R R130, SRZ ;  /* 0x0000000000827805 */ /* 0x000fe2000001ff00 */
[----:B------:R-:W-:Y:S01]  /*15a0*/  ISETP.GE.AND P2, PT, R24, c[0x0][0x19c], PT ;  /* 0x0000670018007a0c */ /* 0x000fe20003f46270 */
[----:B------:R-:W-:Y:S01]  /*15b0*/  CS2R R128, SRZ ;  /* 0x0000000000807805 */ /* 0x000fe2000001ff00 */
[C---:B------:R-:W-:Y:S01]  /*15c0*/  ISETP.LT.OR P4, PT, R0.reuse, 0x21, P4 ;  /* 0x000000210000780c */ /* 0x040fe20002781670 */
[----:B------:R-:W-:Y:S01]  /*15d0*/  CS2R R126, SRZ ;  /* 0x00000000007e7805 */ /* 0x000fe2000001ff00 */
[C---:B------:R-:W-:Y:S01]  /*15e0*/  ISETP.LT.OR P3, PT, R0.reuse, 0x1, P2 ;  /* 0x000000010000780c */ /* 0x040fe20001761670 */
[----:B------:R-:W-:Y:S01]  /*15f0*/  CS2R R124, SRZ ;  /* 0x00000000007c7805 */ /* 0x000fe2000001ff00 */
[----:B------:R-:W-:Y:S01]  /*1600*/  ISETP.LT.OR P2, PT, R0, 0x21, P2 ;  /* 0x000000210000780c */ /* 0x000fe20001741670 */
[----:B------:R-:W-:Y:S01]  /*1610*/  IMAD.MOV.U32 R0, RZ, RZ, c[0x0][0x178] ;  /* 0x00005e00ff007624 */ /* 0x000fe200078e00ff */
[C---:B------:R-:W-:Y:S01]  /*1620*/  LEA R4, P0, R5.reuse, c[0x0][0x160], 0x1 ;  /* 0x0000580005047a11 */ /* 0x040fe200078008ff */
[----:B------:R1:W-:Y:S01]  /*1630*/  LDGSTS.E.BYPASS.LTC128B.128 [R240+0x4080], [R6.64+0x100], !P6 ;  /* 0x0408010006f07fae */ /* 0x0003e2000f101d50 */
[-C--:B------:R-:W-:Y:S01]  /*1640*/  LEA.HI R17, R22, R248.reuse, RZ, 0x4 ;  /* 0x000000f816117211 */ /* 0x080fe200078f20ff */
[----:B------:R-:W-:Y:S01]  /*1650*/  CS2R R122, SRZ ;  /* 0x00000000007a7805 */ /* 0x000fe2000001ff00 */
[----:B------:R-:W-:Y:S01]  /*1660*/  LEA.HI.X R5, R5, c[0x0][0x164], R12, 0x1, P0 ;  /* 0x0000590005057a11 */ /* 0x000fe200000f0c0c */
[----:B------:R-:W-:Y:S01]  /*1670*/  IMAD.MOV.U32 R12, RZ, RZ, R20 ;  /* 0x000000ffff0c7224 */ /* 0x000fe200078e0014 */
[----:B------:R-:W-:Y:S01]  /*1680*/  ISETP.GE.AND P0, PT, R2, c[0x0][0x16c], PT ;  /* 0x00005b0002007a0c */ /* 0x000fe20003f06270 */
[----:B----4-:R-:W-:Y:S01]  /*1690*/  IMAD.U32 R9, RZ, RZ, UR18 ;  /* 0x00000012ff097e24 */ /* 0x010fe2000f8e00ff */
[----:B------:R-:W-:Y:S01]  /*16a0*/  SHF.R.S32.HI R8, RZ, 0x4, R17 ;  /* 0x00000004ff087819 */ /* 0x000fe20000011411 */
[----:B------:R1:W-:Y:S01]  /*16b0*/  LDGSTS.E.BYPASS.LTC128B.128 [R240+0x6080], [R6.64+0x180], !P3 ;  /* 0x0608018006f07fae */ /* 0x0003e2000d901d50 */
[----:B------:R-:W-:Y:S01]  /*16c0*/  IADD3 R13, R21, UR4, RZ ;  /* 0x00000004150d7c10 */ /* 0x000fe2000fffe0ff */
[----:B------:R-:W-:Y:S01]  /*16d0*/  ULDC.64 UR4, c[0x0][0x278] ;  /* 0x00009e0000047ab9 */ /* 0x000fe20000000a00 */
[----:B------:R-:W-:Y:S01]  /*16e0*/  IADD3 R9, -R9, c[0x0][0x168], -R250 ;  /* 0x00005a0009097a10 */ /* 0x000fe20007ffe9fa */
[----:B------:R2:W-:Y:S01]  /*16f0*/  LDGSTS.E.BYPASS.LTC128B.128 [R240+0x1080], [R10.64], !P1 ;  /* 0x010800000af07fae */ /* 0x0005e2000c901d50 */
[----:B------:R-:W-:Y:S01]  /*1700*/  ISETP.GE.AND P1, PT, R26, c[0x0][0x16c], PT ;  /* 0x00005b001a007a0c */ /* 0x000fe20003f26270 */
[----:B------:R-:W-:Y:S01]  /*1710*/  UIMAD UR4, UR9, UR4, URZ ;  /* 0x00000004090472a4 */ /* 0x000fe2000f8e023f */
        /* <DEDUP_REMOVED lines=8> */
[C---:B------:R-:W-:Y:S01]  /*17a0*/  ISETP.LT.OR P6, PT, R9.reuse, 0x1, P5 ;  /* 0x000000010900780c */ /* 0x040fe20002fc1670 */
[----:B------:R2:W-:Y:S01]  /*17b0*/  LDGSTS.E.BYPASS.LTC128B.128 [R240+0x7080], [R10.64+0x180], !P2 ;  /* 0x070801800af07fae */ /* 0x0005e2000d101d50 */
[C---:B------:R-:W-:Y:S01]  /*17c0*/  ISETP.LT.OR P2, PT, R9.reuse, 0x1, P1 ;  /* 0x000000010900780c */ /* 0x040fe20000f41670 */
[----:B------:R-:W-:Y:S01]  /*17d0*/  CS2R R116, SRZ ;  /* 0x0000000000747805 */ /* 0x000fe2000001ff00 */
[C---:B------:R-:W-:Y:S01]  /*17e0*/  ISETP.LT.OR P1, PT, R9.reuse, 0x21, P1 ;  /* 0x000000210900780c */ /* 0x040fe20000f21670 */
[----:B------:R-:W0:Y:S01]  /*17f0*/  LDGDEPBAR ;  /* 0x00000000000079af */ /* 0x000e220000000000 */
[CC--:B------:R-:W-:Y:S01]  /*1800*/  LEA.HI R16, R22.reuse, R248.reuse, RZ, 0x5 ;  /* 0x000000f816107211 */ /* 0x0c0fe200078f28ff */
[----:B------:R-:W-:Y:S01]  /*1810*/  CS2R R114, SRZ ;  /* 0x0000000000727805 */ /* 0x000fe2000001ff00 */
[----:B------:R-:W-:Y:S01]  /*1820*/  LEA.HI R20, R22, R248, RZ, 0x2 ;  /* 0x000000f816147211 */ /* 0x000fe200078f10ff */
[----:B------:R4:W-:Y:S01]  /*1830*/  LDGSTS.E.BYPASS.LTC128B.128 [R240+0x10080], [R4.64], !P3 ;  /* 0x1008000004f07fae */ /* 0x0009e2000d901d50 */
[----:B------:R-:W-:Y:S01]  /*1840*/  ISETP.LT.OR P3, PT, R9, 0x1, P4 ;  /* 0x000000010900780c */ /* 0x000fe20002761670 */
[----:B------:R-:W-:Y:S01]  /*1850*/  CS2R R112, SRZ ;  /* 0x0000000000707805 */ /* 0x000fe2000001ff00 */
[----:B-1----:R-:W-:Y:S01]  /*1860*/  IADD3 R7, R15, UR6, RZ ;  /* 0x000000060f077c10 */ /* 0x002fe2000fffe0ff */
[----:B------:R-:W-:Y:S01]  /*1870*/  IMAD.MOV.U32 R6, RZ, RZ, R14 ;  /* 0x000000ffff067224 */ /* 0x000fe200078e000e */
[----:B------:R-:W-:Y:S01]  /*1880*/  ULDC.64 UR6, c[0x0][0x210] ;  /* 0x0000840000067ab9 */ /* 0x000fe20000000a00 */
[----:B------:R4:W-:Y:S01]  /*1890*/  LDGSTS.E.BYPASS.LTC128B.128 [R240+0x12080], [R4.64+0x80], !P2 ;  /* 0x1208008004f07fae */ /* 0x0009e2000d101d50 */
[----:B------:R-:W-:Y:S01]  /*18a0*/  UIMAD UR21, UR20, UR6, URZ ;  /* 0x00000006141572a4 */ /* 0x000fe2000f8e023f */
[C---:B------:R-:W-:Y:S01]  /*18b0*/  ISETP.LT.OR P5, PT, R9.reuse, 0x21, P5 ;  /* 0x000000210900780c */ /* 0x040fe20002fa1670 */
[----:B------:R-:W-:Y:S01]  /*18c0*/  UIMAD UR6, UR14, UR5, UR4 ;  /* 0x000000050e0672a4 */ /* 0x000fe2000f8e0204 */
[----:B------:R4:W-:Y:S01]  /*18d0*/  LDGSTS.E.BYPASS.LTC128B.128 [R240+0x14080], [R4.64+0x100], !P6 ;  /* 0x1408010004f07fae */ /* 0x0009e2000f101d50 */
[C---:B------:R-:W-:Y:S01]  /*18e0*/  ISETP.GE.AND P6, PT, R2.reuse, c[0x0][0x1fc], PT ;  /* 0x00007f0002007a0c */ /* 0x040fe20003fc6270 */
[----:B------:R-:W-:Y:S01]  /*18f0*/  UIMAD UR7, UR13, UR7, UR21 ;  /* 0x000000070d0772a4 */ /* 0x000fe2000f8e0215 */
[----:B------:R-:W-:Y:S01]  /*1900*/  ISETP.LT.OR P4, PT, R9, 0x21, P4 ;  /* 0x000000210900780c */ /* 0x000fe20002781670 */
[----:B------:R4:W-:Y:S01]  /*1910*/  LDGSTS.E.BYPASS.LTC128B.128 [R240+0x16080], [R4.64+0x180], !P3 ;  /* 0x1608018004f07fae */ /* 0x0009e2000d901d50 */
[----:B------:R-:W-:Y:S01]  /*1920*/  ISETP.GE.AND P3, PT, R2, c[0x0][0x16c], PT ;  /* 0x00005b0002007a0c */ /* 0x000fe20003f66270 */
[----:B------:R-:W-:Y:S01]  /*1930*/  USHF.R.S32.HI UR21, URZ, 0x1f, UR18 ;  /* 0x0000001f3f157899 */ /* 0x000fe20008011412 */
[----:B------:R-:W-:Y:S01]  /*1940*/  CS2R R110, SRZ ;  /* 0x00000000006e7805 */ /* 0x000fe2000001ff00 */
[----:B------:R-:W-:Y:S01]  /*1950*/  ULDC.64 UR4, c[0x0][0x218] ;  /* 0x0000860000047ab9 */ /* 0x000fe20000000a00 */
[----:B--2---:R-:W-:Y:S01]  /*1960*/  IMAD.MOV.U32 R11, RZ, RZ, c[0x0][0x17c] ;  /* 0x00005f00ff0b7624 */ /* 0x004fe200078e00ff */
[C---:B------:R-:W-:Y:S01]  /*1970*/  LEA R10, P2, R0.reuse, R4, 0x6 ;  /* 0x00000004000a7211 */ /* 0x040fe200078430ff */
[----:B------:R-:W-:Y:S01]  /*1980*/  UIMAD UR4, UR9, UR4, URZ ;  /* 0x00000004090472a4 */ /* 0x000fe2000f8e023f */
[----:B------:R-:W-:Y:S01]  /*1990*/  CS2R R108, SRZ ;  /* 0x00000000006c7805 */ /* 0x000fe2000001ff00 */
[----:B------:R-:W-:Y:S01]  /*19a0*/  CS2R R106, SRZ ;  /* 0x00000000006a7805 */ /* 0x000fe2000001ff00 */
[----:B------:R-:W-:Y:S01]  /*19b0*/  LEA.HI.X R11, R0, R5, R11, 0x6, P2 ;  /* 0x00000005000b7211 */ /* 0x000fe200010f340b */
[----:B------:R-:W-:Y:S01]  /*19c0*/  UIMAD UR22, UR14, UR5, UR4 ;  /* 0x000000050e1672a4 */ /* 0x000fe2000f8e0204 */
[----:B------:R-:W-:Y:S01]  /*19d0*/  LEA.HI R0, R17, R8, RZ, 0x1 ;  /* 0x0000000811007211 */ /* 0x000fe200078f08ff */
[----:B------:R-:W-:Y:S01]  /*19e0*/  CS2R R104, SRZ ;  /* 0x0000000000687805 */ /* 0x000fe2000001ff00 */
[----:B------:R-:W-:Y:S01]  /*19f0*/  ISETP.GE.AND P2, PT, R2, c[0x0][0x1fc], PT ;  /* 0x00007f0002007a0c */ /* 0x000fe20003f46270 */
[----:B------:R1:W-:Y:S01]  /*1a00*/  LDGSTS.E.BYPASS.LTC128B.128 [R240+0x11080], [R10.64], !P0 ;  /* 0x110800000af07fae */ /* 0x0003e2000c101d50 */
[----:B------:R-:W-:Y:S01]  /*1a10*/  LOP3.LUT R0, R0, 0xfffffffe, RZ, 0xc0, !PT ;  /* 0xfffffffe00007812 */ /* 0x000fe200078ec0ff */
[----:B------:R-:W-:Y:S01]  /*1a20*/  IMAD.WIDE.U32 R2, R250, c[0x0][0x208], R2 ;  /* 0x00008200fa027a25 */ /* 0x000fe200078e0002 */
[----:B------:R-:W-:Y:S01]  /*1a30*/  ISETP.GT.AND P0, PT, R248, 0xf, PT ;  /* 0x0000000ff800780c */ /* 0x000fe20003f04270 */
[----:B------:R1:W-:Y:S01]  /*1a40*/  LDGSTS.E.BYPASS.LTC128B.128 [R240+0x13080], [R10.64+0x80], !P1 ;  /* 0x130800800af07fae */ /* 0x0003e2000c901d50 */
[----:B------:R-:W-:Y:S01]  /*1a50*/  ULDC.64 UR4, c[0x0][0x288] ;  /* 0x0000a20000047ab9 */ /* 0x000fe20000000a00 */
[----:B------:R-:W-:Y:S01]  /*1a60*/  IMAD.IADD R21, R8, 0x1, -R0 ;  /* 0x0000000108157824 */ /* 0x000fe200078e0a00 */
[----:B------:R-:W-:Y:S01]  /*1a70*/  UIMAD UR4, UR20, UR4, URZ ;  /* 0x00000004140472a4 */ /* 0x000fe2000f8e023f */
[----:B------:R-:W-:Y:S01]  /*1a80*/  IMAD R0, R251, c[0x0][0x208], RZ ;  /* 0x00008200fb007a24 */ /* 0x000fe200078e02ff */
[----:B------:R1:W-:Y:S01]  /*1a90*/  LDGSTS.E.BYPASS.LTC128B.128 [R240+0x15080], [R10.64+0x100], !P5 ;  /* 0x150801000af07fae */ /* 0x0003e2000e901d50 */
[----:B------:R-:W-:Y:S01]  /*1aa0*/  ISETP.GE.AND P5, PT, R26, c[0x0][0x16c], PT ;  /* 0x00005b001a007a0c */ /* 0x000fe20003fa6270 */
[----:B------:R-:W-:Y:S01]  /*1ab0*/  UIMAD UR4, UR13, UR5, UR4 ;  /* 0x000000050d0472a4 */ /* 0x000fe2000f8e0204 */
[----:B----4-:R-:W-:Y:S01]  /*1ac0*/  IMAD.U32 R4, RZ, RZ, UR14 ;  /* 0x0000000eff047e24 */ /* 0x010fe2000f8e00ff */
[----:B------:R-:W-:Y:S01]  /*1ad0*/  SHF.R.S32.HI R5, RZ, 0x1f, R16 ;  /* 0x0000001fff057819 */ /* 0x000fe20000011410 */
[----:B------:R-:W-:Y:S01]  /*1ae0*/  IMAD R0, R250, c[0x0][0x20c], R0 ;  /* 0x00008300fa007a24 */ /* 0x000fe200078e0200 */
[----:B------:R1:W-:Y:S01]  /*1af0*/  LDGSTS.E.BYPASS.LTC128B.128 [R240+0x17080], [R10.64+0x180], !P4 ;  /* 0x170801800af07fae */ /* 0x0003e2000e101d50 */
[----:B------:R-:W-:Y:S01]  /*1b00*/  IMAD.WIDE.U32 R32, R4, c[0x0][0x278], R6 ;  /* 0x00009e0004207a25 */ /* 0x000fe200078e0006 */
[----:B------:R-:W-:Y:S01]  /*1b10*/  SHF.R.S32.HI R4, RZ, 0x5, R16 ;  /* 0x00000005ff047819 */ /* 0x000fe20000011410 */
[----:B------:R-:W-:Y:S01]  /*1b20*/  CS2R R102, SRZ ;  /* 0x0000000000667805 */ /* 0x000fe2000001ff00 */
[----:B------:R-:W-:Y:S01]  /*1b30*/  ISETP.GE.AND P4, PT, R24, c[0x0][0x16c], PT ;  /* 0x00005b0018007a0c */ /* 0x000fe20003f86270 */
[----:B------:R-:W-:Y:S01]  /*1b40*/  IMAD.IADD R3, R3, 0x1, R0 ;  /* 0x0000000103037824 */ /* 0x000fe200078e0200 */
[-C--:B------:R-:W-:Y:S01]  /*1b50*/  LEA.HI R6, R5, R4.reuse, RZ, 0x2 ;  /* 0x0000000405067211 */ /* 0x080fe200078f10ff */
[----:B------:R-:W-:Y:S01]  /*1b60*/  IMAD.U32 R0, RZ, RZ, UR13 ;  /* 0x0000000dff007e24 */ /* 0x000fe2000f8e00ff */
[----:B------:R-:W-:Y:S01]  /*1b70*/  LEA.HI R5, R4, R4, RZ, 0x1 ;  /* 0x0000000404057211 */ /* 0x000fe200078f08ff */
[----:B------:R2:W-:Y:S01]  /*1b80*/  STL.64 [R1+0x20], R32 ;  /* 0x0000202001007387 */ /* 0x0005e20000100a00 */
[----:B------:R-:W-:Y:S01]  /*1b90*/  IADD3 R28, R33, UR6, RZ ;  /* 0x00000006211c7c10 */ /* 0x000fe2000fffe0ff */
[----:B------:R-:W-:Y:S01]  /*1ba0*/  IMAD.WIDE.U32 R2, R0, c[0x0][0x210], R2 ;  /* 0x0000840000027a25 */ /* 0x000fe200078e0002 */
[----:B------:R-:W-:Y:S01]  /*1bb0*/  @!P0 IADD3 R0, P1, R32, UR18, RZ ;  /* 0x0000001220008c10 */ /* 0x000fe2000ff3e0ff */
[----:B------:R-:W-:Y:S01]  /*1bc0*/  CS2R R100, SRZ ;  /* 0x0000000000647805 */ /* 0x000fe2000001ff00 */
[----:B------:R-:W-:Y:S01]  /*1bd0*/  LOP3.LUT R7, R5, 0xfffffffe, RZ, 0xc0, !PT ;  /* 0xfffffffe05077812 */ /* 0x000fe200078ec0ff */
[----:B------:R4:W-:Y:S01]  /*1be0*/  STL [R1+0x38], R28 ;  /* 0x0000381c01007387 */ /* 0x0009e20000100800 */
[----:B------:R-:W-:Y:S01]  /*1bf0*/  IADD3 R3, R3, UR7, RZ ;  /* 0x0000000703037c10 */ /* 0x000fe2000fffe0ff */
[----:B------:R-:W-:Y:S01]  /*1c00*/  ULDC.64 UR6, c[0x0][0x208] ;  /* 0x0000820000067ab9 */ /* 0x000fe20000000a00 */
[----:B------:R-:W-:Y:S01]  /*1c10*/  @!P0 IADD3.X R5, R28, UR21, RZ, P1, !PT ;  /* 0x000000151c058c10 */ /* 0x000fe20008ffe4ff */
[----:B------:R-:W-:Y:S01]  /*1c20*/  UIMAD UR19, UR19, UR6, URZ ;  /* 0x00000006131372a4 */ /* 0x000fe2000f8e023f */
[----:B------:R-:W-:Y:S01]  /*1c30*/  LOP3.LUT R6, R6, 0xfffffffc, RZ, 0xc0, !PT ;  /* 0xfffffffc06067812 */ /* 0x000fe200078ec0ff */
[----:B------:R-:W-:Y:S01]  /*1c40*/  UIMAD.WIDE.U32 UR24, UR11, UR6, URZ ;  /* 0x000000060b1872a5 */ /* 0x000fe2000f8e003f */
[----:B------:R-:W-:Y:S01]  /*1c50*/  @!P0 LEA R14, P1, R0, c[0x0][0x258], 0x2 ;  /* 0x00009600000e8a11 */ /* 0x000fe200078210ff */
[----:B------:R-:W-:Y:S01]  /*1c60*/  UIMAD UR19, UR11, UR7, UR19 ;  /* 0x000000070b1372a4 */ /* 0x000fe2000f8e0213 */
[----:B------:R-:W-:Y:S01]  /*1c70*/  SEL R243, RZ, 0x8, P4 ;  /* 0x00000008fff37807 */ /* 0x000fe20002000000 */
[----:B---3--:R-:W-:Y:S01]  /*1c80*/  IMAD.IADD R23, R4, 0x1, -R6 ;  /* 0x0000000104177824 */ /* 0x008fe200078e0a06 */
[----:B------:R-:W-:Y:S01]  /*1c90*/  @!P0 LEA.HI.X R15, R0, c[0x0][0x25c], R5, 0x2, P1 ;  /* 0x00009700000f8a11 */ /* 0x000fe200008f1405 */
[----:B------:R-:W-:Y:S01]  /*1ca0*/  IMAD.U32 R0, RZ, RZ, UR14 ;  /* 0x0000000eff007e24 */ /* 0x000fe2000f8e00ff */
[----:B------:R-:W-:Y:S01]  /*1cb0*/  SHF.R.S32.HI R5, RZ, 0x2, R20 ;  /* 0x00000002ff057819 */ /* 0x000fe20000011414 */
[----:B------:R-:W-:Y:S01]  /*1cc0*/  UIADD3 UR19, UR25, UR19, URZ ;  /* 0x0000001319137290 */ /* 0x000fe2000fffe03f */
[----:B------:R-:W-:Y:S01]  /*1cd0*/  IMAD.MOV.U32 R6, RZ, RZ, R18 ;  /* 0x000000ffff067224 */ /* 0x000fe200078e0012 */
[----:B------:R-:W-:Y:S01]  /*1ce0*/  ISETP.GE.AND P4, PT, R25, c[0x0][0x1fc], PT ;  /* 0x00007f0019007a0c */ /* 0x000fe20003f86270 */
[----:B-1----:R-:W-:Y:S01]  /*1cf0*/  IMAD.SHL.U32 R10, R27, 0x8, RZ ;  /* 0x000000081b0a7824 */ /* 0x002fe200078e00ff */
[----:B------:R-:W-:Y:S01]  /*1d00*/  SEL R31, RZ, 0x1, P2 ;  /* 0x00000001ff1f7807 */ /* 0x000fe20001000000 */
[----:B------:R-:W-:Y:S01]  /*1d10*/  CS2R R98, SRZ ;  /* 0x0000000000627805 */ /* 0x000fe2000001ff00 */
[----:B------:R-:W-:Y:S01]  /*1d20*/  ISETP.GE.AND P2, PT, R24, c[0x0][0x1fc], PT ;  /* 0x00007f0018007a0c */ /* 0x000fe20003f46270 */
[----:B--2---:R-:W-:Y:S01]  /*1d30*/  IMAD.WIDE.U32 R32, R0, c[0x0][0x218], R2 ;  /* 0x0000860000207a25 */ /* 0x004fe200078e0002 */
[----:B------:R-:W-:Y:S01]  /*1d40*/  CS2R R96, SRZ ;  /* 0x0000000000607805 */ /* 0x000fe2000001ff00 */
[----:B------:R-:W-:Y:S01]  /*1d50*/  CS2R R94, SRZ ;  /* 0x00000000005e7805 */ /* 0x000fe2000001ff00 */
[----:B------:R-:W-:Y:S01]  /*1d60*/  SEL R242, RZ, 0x8, P2 ;  /* 0x00000008fff27807 */ /* 0x000fe20001000000 */
[----:B----4-:R-:W-:Y:S01]  /*1d70*/  IMAD.IADD R28, R4, 0x1, -R7 ;  /* 0x00000001041c7824 */ /* 0x010fe200078e0a07 */
[----:B------:R-:W-:Y:S01]  /*1d80*/  SHF.R.S32.HI R4, RZ, 0x1f, R20 ;  /* 0x0000001fff047819 */ /* 0x000fe20000011414 */
[----:B------:R-:W-:Y:S01]  /*1d90*/  IMAD.U32 R2, RZ, RZ, UR24 ;  /* 0x00000018ff027e24 */ /* 0x000fe2000f8e00ff */
[----:B------:R-:W-:Y:S01]  /*1da0*/  IADD3 R29, R33, UR22, RZ ;  /* 0x00000016211d7c10 */ /* 0x000fe2000fffe0ff */
[----:B------:R-:W-:Y:S01]  /*1db0*/  IMAD.U32 R3, RZ, RZ, UR25 ;  /* 0x00000019ff037e24 */ /* 0x000fe2000f8e00ff */
[----:B------:R-:W-:Y:S01]  /*1dc0*/  LEA.HI R0, R4, R5, RZ, 0x3 ;  /* 0x0000000504007211 */ /* 0x000fe200078f18ff */
[----:B------:R1:W-:Y:S01]  /*1dd0*/  STL.64 [R1], R32 ;  /* 0x0000002001007387 */ /* 0x0003e20000100a00 */
[----:B------:R-:W-:Y:S01]  /*1de0*/  LEA R8, P1, R2, R32, 0x6 ;  /* 0x0000002002087211 */ /* 0x000fe200078230ff */
[----:B------:R-:W-:Y:S01]  /*1df0*/  IMAD.U32 R4, RZ, RZ, UR14 ;  /* 0x0000000eff047e24 */ /* 0x000fe2000f8e00ff */
[----:B------:R-:W-:Y:S01]  /*1e00*/  LOP3.LUT R3, R0, 0xfffffff8, RZ, 0xc0, !PT ;  /* 0xfffffff800037812 */ /* 0x000fe200078ec0ff */
[----:B------:R-:W-:Y:S01]  /*1e10*/  IMAD.U32 R0, RZ, RZ, UR19 ;  /* 0x00000013ff007e24 */ /* 0x000fe2000f8e00ff */
[----:B------:R-:W-:Y:S01]  /*1e20*/  IADD3 R7, R19, UR4, RZ ;  /* 0x0000000413077c10 */ /* 0x000fe2000fffe0ff */
[----:B------:R2:W-:Y:S01]  /*1e30*/  STL [R1+0x10], R29 ;  /* 0x0000101d01007387 */ /* 0x0005e20000100800 */
[----:B------:R-:W-:Y:S01]  /*1e40*/  IMAD.WIDE.U32 R34, R4, c[0x0][0x240], R12 ;  /* 0x0000900004227a25 */ /* 0x000fe200078e000c */
[----:B------:R-:W-:Y:S01]  /*1e50*/  ULDC.64 UR4, c[0x0][0x290] ;  /* 0x0000a40000047ab9 */ /* 0x000fe20000000a00 */
[----:B------:R-:W-:Y:S01]  /*1e60*/  CS2R R92, SRZ ;  /* 0x00000000005c7805 */ /* 0x000fe2000001ff00 */
[----:B------:R-:W-:Y:S01]  /*1e70*/  UIMAD UR4, UR9, UR4, URZ ;  /* 0x00000004090472a4 */ /* 0x000fe2000f8e023f */
[----:B------:R-:W-:Y:S01]  /*1e80*/  IMAD.IADD R19, R5, 0x1, -R3 ;  /* 0x0000000105137824 */ /* 0x000fe200078e0a03 */
[----:B------:R-:W-:Y:S01]  /*1e90*/  LEA.HI.X R5, R2, R29, R0, 0x6, P1 ;  /* 0x0000001d02057211 */ /* 0x000fe200008f3400 */
[----:B------:R-:W-:Y:S01]  /*1ea0*/  IMAD.U32 R0, RZ, RZ, UR14 ;  /* 0x0000000eff007e24 */ /* 0x000fe2000f8e00ff */
[----:B------:R-:W-:Y:S01]  /*1eb0*/  LOP3.LUT R2, R17, 0xfffffff0, RZ, 0xc0, !PT ;  /* 0xfffffff011027812 */ /* 0x000fe200078ec0ff */
[----:B------:R-:W-:Y:S01]  /*1ec0*/  UIMAD UR4, UR14, UR5, UR4 ;  /* 0x000000050e0472a4 */ /* 0x000fe2000f8e0204 */
[C---:B------:R-:W-:Y:S01]  /*1ed0*/  ISETP.GE.AND P1, PT, R25.reuse, c[0x0][0x16c], PT ;  /* 0x00005b0019007a0c */ /* 0x040fe20003f26270 */
[----:B------:R-:W-:Y:S01]  /*1ee0*/  IMAD.WIDE.U32 R36, R0, c[0x0][0x290], R6 ;  /* 0x0000a40000247a25 */ /* 0x000fe200078e0006 */
[----:B------:R-:W-:Y:S01]  /*1ef0*/  LOP3.LUT R3, R16, 0xffffffe0, RZ, 0xc0, !PT ;  /* 0xffffffe010037812 */ /* 0x000fe200078ec0ff */
[----:B------:R-:W-:Y:S01]  /*1f00*/  STL.64 [R1+0x30], R34 ;  /* 0x0000302201007387 */ /* 0x000fe20000100a00 */
[----:B------:R-:W-:Y:S01]  /*1f10*/  CS2R R90, SRZ ;  /* 0x00000000005a7805 */ /* 0x000fe2000001ff00 */
[C---:B------:R-:W-:Y:S01]  /*1f20*/  IMAD.IADD R2, R248.reuse, 0x1, -R2 ;  /* 0x00000001f8027824 */ /* 0x040fe200078e0a02 */
[----:B------:R-:W-:Y:S01]  /*1f30*/  CS2R R88, SRZ ;  /* 0x0000000000587805 */ /* 0x000fe2000001ff00 */
[C---:B------:R-:W-:Y:S01]  /*1f40*/  IMAD.IADD R0, R248.reuse, 0x1, -R3 ;  /* 0x00000001f8007824 */ /* 0x040fe200078e0a03 */
[----:B------:R3:W-:Y:S01]  /*1f50*/  STL.64 [R1+0x18], R36 ;  /* 0x0000182401007387 */ /* 0x0007e20000100a00 */
[----:B------:R-:W-:Y:S01]  /*1f60*/  @!P0 IMAD.SHL.U32 R3, R248, 0x10, RZ ;  /* 0x00000010f8038824 */ /* 0x000fe200078e00ff */
[----:B------:R-:W-:Y:S01]  /*1f70*/  SHF.R.S32.HI R6, RZ, 0x1f, R2 ;  /* 0x0000001fff067819 */ /* 0x000fe20000011402 */
[----:B------:R-:W-:Y:S01]  /*1f80*/  CS2R R86, SRZ ;  /* 0x0000000000567805 */ /* 0x000fe2000001ff00 */
[----:B-1----:R-:W-:Y:S01]  /*1f90*/  SEL R32, RZ, 0x1, P3 ;  /* 0x00000001ff207807 */ /* 0x002fe20001800000 */
[----:B------:R-:W-:Y:S01]  /*1fa0*/  CS2R R84, SRZ ;  /* 0x0000000000547805 */ /* 0x000fe2000001ff00 */
[C---:B------:R-:W-:Y:S01]  /*1fb0*/  ISETP.GE.AND P3, PT, R26.reuse, c[0x0][0x1fc], PT ;  /* 0x00007f001a007a0c */ /* 0x040fe20003f66270 */
[----:B------:R1:W-:Y:S01]  /*1fc0*/  @!P0 LDGSTS.E.BYPASS.LTC128B.128 [R3+0x20080], [R14.64] ;  /* 0x200800000e038fae */ /* 0x0003e2000b901d50 */
[----:B--2---:R-:W-:Y:S01]  /*1fd0*/  SEL R29, RZ, 0xffffffff, P5 ;  /* 0xffffffffff1d7807 */ /* 0x004fe20002800000 */
[----:B------:R-:W-:Y:S01]  /*1fe0*/  CS2R R82, SRZ ;  /* 0x0000000000527805 */ /* 0x000fe2000001ff00 */
[----:B------:R-:W-:Y:S01]  /*1ff0*/  ISETP.GE.AND P5, PT, R26, c[0x0][0x1fc], PT ;  /* 0x00007f001a007a0c */ /* 0x000fe20003fa6270 */
[----:B------:R-:W0:Y:S01]  /*2000*/  LDGDEPBAR ;  /* 0x00000000000079af */ /* 0x000e220000000000 */
[----:B------:R-:W-:Y:S01]  /*2010*/  SEL R26, RZ, 0x4, P1 ;  /* 0x00000004ff1a7807 */ /* 0x000fe20000800000 */
[----:B------:R-:W-:Y:S01]  /*2020*/  CS2R R80, SRZ ;  /* 0x0000000000507805 */ /* 0x000fe2000001ff00 */
[----:B------:R-:W-:Y:S01]  /*2030*/  ISETP.GE.AND P1, PT, R25, c[0x0][0x1fc], PT ;  /* 0x00007f0019007a0c */ /* 0x000fe20003f26270 */
[----:B------:R-:W-:Y:S01]  /*2040*/  CS2R R78, SRZ ;  /* 0x00000000004e7805 */ /* 0x000fe2000001ff00 */
[----:B------:R-:W-:Y:S01]  /*2050*/  SEL R25, RZ, 0xffffffff, P3 ;  /* 0xffffffffff197807 */ /* 0x000fe20001800000 */
[----:B------:R-:W-:Y:S01]  /*2060*/  CS2R R76, SRZ ;  /* 0x00000000004c7805 */ /* 0x000fe2000001ff00 */
[----:B------:R-:W-:Y:S01]  /*2070*/  ISETP.GE.AND P3, PT, R24, c[0x0][0x1fc], PT ;  /* 0x00007f0018007a0c */ /* 0x000fe20003f66270 */
[----:B------:R-:W-:Y:S01]  /*2080*/  CS2R R74, SRZ ;  /* 0x00000000004a7805 */ /* 0x000fe2000001ff00 */
[----:B------:R-:W-:Y:S01]  /*2090*/  SEL R24, RZ, 0x4, P1 ;  /* 0x00000004ff187807 */ /* 0x000fe20000800000 */
[----:B------:R-:W-:Y:S01]  /*20a0*/  CS2R R72, SRZ ;  /* 0x0000000000487805 */ /* 0x000fe2000001ff00 */
[----:B------:R-:W-:Y:S01]  /*20b0*/  LEA R4, P1, R8, c[0x0][0x1f0], 0x1 ;  /* 0x00007c0008047a11 */ /* 0x000fe200078208ff */
[----:B------:R-:W-:Y:S01]  /*20c0*/  CS2R R70, SRZ ;  /* 0x0000000000467805 */ /* 0x000fe2000001ff00 */
[----:B------:R-:W-:Y:S01]  /*20d0*/  LEA.HI R230, R6, R2, RZ, 0x3 ;  /* 0x0000000206e67211 */ /* 0x000fe200078f18ff */
[----:B------:R-:W-:Y:S01]  /*20e0*/  CS2R R68, SRZ ;  /* 0x0000000000447805 */ /* 0x000fe2000001ff00 */
[----:B------:R-:W-:Y:S01]  /*20f0*/  SHF.R.S32.HI R7, RZ, 0x1f, R0 ;  /* 0x0000001fff077819 */ /* 0x000fe20000011400 */
[----:B------:R-:W-:Y:S01]  /*2100*/  CS2R R66, SRZ ;  /* 0x0000000000427805 */ /* 0x000fe2000001ff00 */
[----:B------:R-:W-:Y:S01]  /*2110*/  LEA.HI.X R5, R8, c[0x0][0x1f4], R5, 0x1, P1 ;  /* 0x00007d0008057a11 */ /* 0x000fe200008f0c05 */
[----:B------:R-:W-:Y:S01]  /*2120*/  CS2R R64, SRZ ;  /* 0x0000000000407805 */ /* 0x000fe2000001ff00 */
[----:B------:R-:W-:Y:S01]  /*2130*/  ISETP.LT.OR P1, PT, R9, 0x1, P6 ;  /* 0x000000010900780c */ /* 0x000fe20003721670 */
[----:B------:R-:W-:Y:S01]  /*2140*/  CS2R R62, SRZ ;  /* 0x00000000003e7805 */ /* 0x000fe2000001ff00 */
[----:B------:R-:W-:Y:S01]  /*2150*/  LEA.HI R16, R7, R0, RZ, 0x2 ;  /* 0x0000000007107211 */ /* 0x000fe200078f10ff */
[----:B------:R-:W-:Y:S01]  /*2160*/  CS2R R60, SRZ ;  /* 0x00000000003c7805 */ /* 0x000fe2000001ff00 */
[C---:B-1----:R-:W-:Y:S01]  /*2170*/  LOP3.LUT R3, R230.reuse, 0xfffffff8, RZ, 0xc0, !PT ;  /* 0xfffffff8e6037812 */ /* 0x042fe200078ec0ff */
[----:B------:R-:W-:Y:S01]  /*2180*/  IMAD.SHL.U32 R230, R230, 0x40, RZ ;  /* 0x00000040e6e67824 */ /* 0x000fe200078e00ff */
[----:B------:R-:W-:Y:S01]  /*2190*/  LOP3.LUT R6, R16, 0x7ffffffc, RZ, 0xc0, !PT ;  /* 0x7ffffffc10067812 */ /* 0x000fe200078ec0ff */
[----:B------:R-:W-:Y:S01]  /*21a0*/  CS2R R58, SRZ ;  /* 0x00000000003a7805 */ /* 0x000fe2000001ff00 */
[----:B------:R-:W-:Y:S01]  /*21b0*/  LEA.HI R7, R22, R248, RZ, 0x7 ;  /* 0x000000f816077211 */ /* 0x000fe200078f38ff */
[----:B------:R-:W-:Y:S01]  /*21c0*/  IMAD.IADD R13, R2, 0x1, -R3 ;  /* 0x00000001020d7824 */ /* 0x000fe200078e0a03 */
[C---:B------:R-:W-:Y:S01]  /*21d0*/  ISETP.LT.OR P2, PT, R9.reuse, 0x1, P5 ;  /* 0x000000010900780c */ /* 0x040fe20002f41670 */
[----:B------:R-:W-:Y:S01]  /*21e0*/  IMAD.SHL.U32 R2, R30, 0x40, RZ ;  /* 0x000000401e027824 */ /* 0x000fe200078e00ff */
[----:B------:R-:W-:Y:S01]  /*21f0*/  SHF.R.S32.HI R12, RZ, 0x7, R7 ;  /* 0x00000007ff0c7819 */ /* 0x000fe20000011407 */
[----:B------:R-:W-:Y:S01]  /*2200*/  IMAD.IADD R11, R0, 0x1, -R6 ;  /* 0x00000001000b7824 */ /* 0x000fe200078e0a06 */
[----:B------:R1:W-:Y:S01]  /*2210*/  LDGSTS.E.BYPASS.LTC128B.128 [R240+0x18080], [R4.64], !P1 ;  /* 0x1808000004f07fae */ /* 0x0003e2000c901d50 */
[----:B------:R-:W-:Y:S01]  /*2220*/  IMAD.SHL.U32 R3, R250, 0x8, RZ ;  /* 0x00000008fa037824 */ /* 0x000fe200078e00ff */
[----:B------:R-:W-:Y:S01]  /*2230*/  LOP3.LUT R0, R2, 0x1c0, RZ, 0xc0, !PT ;  /* 0x000001c002007812 */ /* 0x000fe200078ec0ff */
[----:B------:R-:W-:Y:S01]  /*2240*/  IMAD.SHL.U32 R7, R28, 0x10, RZ ;  /* 0x000000101c077824 */ /* 0x000fe200078e00ff */
[----:B------:R-:W-:Y:S01]  /*2250*/  ISETP.LT.OR P1, PT, R9, 0x1, P4 ;  /* 0x000000010900780c */ /* 0x000fe20002721670 */
[----:B------:R-:W-:Y:S01]  /*2260*/  IMAD.SHL.U32 R6, R21, 0x20, RZ ;  /* 0x0000002015067824 */ /* 0x000fe200078e00ff */
[----:B------:R-:W-:Y:S01]  /*2270*/  LOP3.LUT R3, R3, 0x8, RZ, 0xc0, !PT ;  /* 0x0000000803037812 */ /* 0x000fe200078ec0ff */
[----:B------:R-:W-:Y:S01]  /*2280*/  CS2R R56, SRZ ;  /* 0x0000000000387805 */ /* 0x000fe2000001ff00 */
[--C-:B------:R-:W-:Y:S01]  /*2290*/  SHF.R.U32.HI R2, RZ, 0x3, R0.reuse ;  /* 0x00000003ff027819 */ /* 0x100fe20000011600 */
[----:B------:R1:W-:Y:S01]  /*22a0*/  LDGSTS.E.BYPASS.LTC128B.128 [R240+0x1a080], [R4.64+0x80], !P2 ;  /* 0x1a08008004f07fae */ /* 0x0003e2000d101d50 */
[----:B------:R-:W-:Y:S01]  /*22b0*/  LOP3.LUT R7, R0, 0x10, R7, 0xf8, !PT ;  /* 0x0000001000077812 */ /* 0x000fe200078ef807 */
[----:B------:R-:W-:Y:S01]  /*22c0*/  CS2R R54, SRZ ;  /* 0x0000000000367805 */ /* 0x000fe2000001ff00 */
[----:B------:R-:W-:Y:S01]  /*22d0*/  LOP3.LUT R8, R2, R3, R0, 0x1e, !PT ;  /* 0x0000000302087212 */ /* 0x000fe200078e1e00 */
[----:B------:R-:W-:Y:S01]  /*22e0*/  CS2R R52, SRZ ;  /* 0x0000000000347805 */ /* 0x000fe2000001ff00 */
[----:B------:R-:W-:Y:S01]  /*22f0*/  LOP3.LUT R0, R6, 0x20, RZ, 0xc0, !PT ;  /* 0x0000002006007812 */ /* 0x000fe200078ec0ff */
[----:B------:R-:W-:Y:S01]  /*2300*/  IMAD.U32 R6, RZ, RZ, UR6 ;  /* 0x00000006ff067e24 */ /* 0x000fe2000f8e00ff */
[----:B------:R-:W-:Y:S01]  /*2310*/  LOP3.LUT R17, R2, R7, R3, 0x1e, !PT ;  /* 0x0000000702117212 */ /* 0x000fe200078e1e03 */
[----:B------:R-:W-:Y:S01]  /*2320*/  IMAD.U32 R7, RZ, RZ, UR7 ;  /* 0x00000007ff077e24 */ /* 0x000fe2000f8e00ff */
[C---:B------:R-:W-:Y:S01]  /*2330*/  ISETP.LT.OR P2, PT, R9.reuse, 0x1, P3 ;  /* 0x000000010900780c */ /* 0x040fe20001f41670 */
[----:B------:R1:W-:Y:S01]  /*2340*/  LDGSTS.E.BYPASS.LTC128B.128 [R240+0x1c080], [R4.64+0x100], !P1 ;  /* 0x1c08010004f07fae */ /* 0x0003e2000c901d50 */
[----:B------:R-:W-:Y:S01]  /*2350*/  LEA.HI R3, R12, R12, RZ, 0x1 ;  /* 0x0000000c0c037211 */ /* 0x000fe200078f08ff */
[----:B------:R-:W-:Y:S01]  /*2360*/  CS2R R50, SRZ ;  /* 0x0000000000327805 */ /* 0x000fe2000001ff00 */
[C---:B------:R-:W-:Y:S01]  /*2370*/  ISETP.LT.OR P6, PT, R9.reuse, 0x21, P6 ;  /* 0x000000210900780c */ /* 0x040fe200037c1670 */
[----:B------:R-:W-:Y:S01]  /*2380*/  CS2R R48, SRZ ;  /* 0x0000000000307805 */ /* 0x000fe2000001ff00 */
[C---:B------:R-:W-:Y:S01]  /*2390*/  ISETP.LT.OR P5, PT, R9.reuse, 0x21, P5 ;  /* 0x000000210900780c */ /* 0x040fe20002fa1670 */
[----:B------:R-:W-:Y:S01]  /*23a0*/  CS2R R46, SRZ ;  /* 0x00000000002e7805 */ /* 0x000fe2000001ff00 */
[C---:B------:R-:W-:Y:S01]  /*23b0*/  ISETP.LT.OR P4, PT, R9.reuse, 0x21, P4 ;  /* 0x000000210900780c */ /* 0x040fe20002781670 */
[----:B------:R-:W-:Y:S01]  /*23c0*/  CS2R R44, SRZ ;  /* 0x00000000002c7805 */ /* 0x000fe2000001ff00 */
        /* <DEDUP_REMOVED lines=17> */
[----:B------:R1:W-:Y:S01]  /*24e0*/  LDGSTS.E.BYPASS.LTC128B.128 [R240+0x1e080], [R4.64+0x180], !P2 ;  /* 0x1e08018004f07fae */ /* 0x0003e2000d101d50 */
[----:B------:R-:W-:Y:S01]  /*24f0*/  SHF.R.U32.HI R6, RZ, 0x3, R3 ;  /* 0x00000003ff067819 */ /* 0x000fe20000011603 */
[----:B------:R-:W-:Y:S01]  /*2500*/  ULDC.64 UR4, c[0x0][0x240] ;  /* 0x0000900000047ab9 */ /* 0x000fe20000000a00 */
[----:B------:R-:W-:Y:S01]  /*2510*/  IADD3.X R3, R33, UR21, RZ, P1, !PT ;  /* 0x0000001521037c10 */ /* 0x000fe20008ffe4ff */
[----:B------:R2:W-:Y:S01]  /*2520*/  LDGSTS.E.BYPASS.LTC128B.128 [R240+0x19080], [R8.64], !P6 ;  /* 0x1908000008f07fae */ /* 0x0005e2000f101d50 */
[----:B------:R-:W-:Y:S01]  /*2530*/  LEA R14, P1, R0, c[0x0][0x280], 0x2 ;  /* 0x0000a000000e7a11 */ /* 0x000fe200078210ff */
[----:B------:R-:W-:Y:S01]  /*2540*/  UIMAD UR4, UR9, UR4, URZ ;  /* 0x00000004090472a4 */ /* 0x000fe2000f8e023f */
[----:B------:R-:W-:Y:S01]  /*2550*/  LOP3.LUT R10, R10, 0x2, R31, 0xe2, !PT ;  /* 0x000000020a0a7812 */ /* 0x000fe200078ee21f */
[----:B------:R2:W-:Y:S01]  /*2560*/  LDGSTS.E.BYPASS.LTC128B.128 [R240+0x1b080], [R8.64+0x80], !P5 ;  /* 0x1b08008008f07fae */ /* 0x0005e2000e901d50 */
[----:B------:R-:W-:Y:S01]  /*2570*/  LEA.HI.X R15, R0, c[0x0][0x284], R3, 0x2, P1 ;  /* 0x0000a100000f7a11 */ /* 0x000fe200008f1403 */
[----:B------:R-:W-:Y:S01]  /*2580*/  UIMAD UR4, UR14, UR5, UR4 ;  /* 0x000000050e0472a4 */ /* 0x000fe2000f8e0204 */
        /* <DEDUP_REMOVED lines=9> */
[----:B------:R-:W-:Y:S01]  /*2620*/  IMAD.SHL.U32 R10, R23, 0x400, RZ ;  /* 0x00000400170a7824 */ /* 0x000fe200078e00ff */
[----:B------:R-:W-:Y:S01]  /*2630*/  LOP3.LUT R12, R7, R6, RZ, 0x3c, !PT ;  /* 0x00000006070c7212 */ /* 0x000fe200078e3cff */
[----:B------:R2:W-:Y:S01]  /*2640*/  LDGSTS.E.BYPASS.LTC128B.128 [R240+0x1f080], [R8.64+0x180], !P3 ;  /* 0x1f08018008f07fae */ /* 0x0005e2000d901d50 */
[----:B------:R-:W-:Y:S01]  /*2650*/  LOP3.LUT R3, R3, 0x1c0, RZ, 0xc0, !PT ;  /* 0x000001c003037812 */ /* 0x000fe200078ec0ff */
[----:B------:R-:W-:Y:S01]  /*2660*/  IMAD.SHL.U32 R22, R22, 0x2, RZ ;  /* 0x0000000216167824 */ /* 0x000fe200078e00ff */
[----:B------:R-:W-:Y:S01]  /*2670*/  LOP3.LUT R243, R243, R11, R26, 0xfe, !PT ;  /* 0x0000000bf3f37212 */ /* 0x000fe200078efe1a */
[----:B------:R-:W-:Y:S01]  /*2680*/  IMAD.SHL.U32 R11, R21, 0x8, RZ ;  /* 0x00000008150b7824 */ /* 0x000fe200078e00ff */
[----:B-1----:R-:W-:Y:S01]  /*2690*/  SEL R5, R16, 0xfffffff0, !P1 ;  /* 0xfffffff010057807 */ /* 0x002fe20004800000 */
[----:B------:R-:W-:Y:S01]  /*26a0*/  IMAD.IADD R4, R248, 0x1, -R0 ;  /* 0x00000001f8047824 */ /* 0x000fe200078e0a00 */
[----:B------:R-:W-:Y:S01]  /*26b0*/  SHF.R.U32.HI R6, RZ, 0x3, R3 ;  /* 0x00000003ff067819 */ /* 0x000fe20000011603 */
[----:B------:R2:W-:Y:S01]  /*26c0*/  STL [R1+0x2c], R33 ;  /* 0x00002c2101007387 */ /* 0x0005e20000100800 */
[----:B------:R-:W-:Y:S01]  /*26d0*/  LOP3.LUT R11, R3, 0x8, R11, 0xf8, !PT ;  /* 0x00000008030b7812 */ /* 0x000fe200078ef80b */
[----:B------:R-:W-:Y:S01]  /*26e0*/  IMAD R7, R4, 0x2, R10 ;  /* 0x0000000204077824 */ /* 0x000fe200078e020a */
[----:B------:R-:W-:Y:S01]  /*26f0*/  SEL R4, R246, 0xffffffe0, !P2 ;  /* 0xffffffe0f6047807 */ /* 0x000fe20005000000 */
[----:B------:R2:W-:Y:S01]  /*2700*/  STL [R1+0x28], R22 ;  /* 0x0000281601007387 */ /* 0x0005e20000100800 */
[----:B------:R-:W-:Y:S01]  /*2710*/  R2P PR, R30, 0x6 ;  /* 0x000000061e007804 */ /* 0x000fe20000000000 */
[----:B------:R-:W-:Y:S01]  /*2720*/  IMAD.IADD R12, R12, 0x1, R7 ;  /* 0x000000010c0c7824 */ /* 0x000fe200078e0207 */
[----:B------:R-:W-:Y:S01]  /*2730*/  LOP3.LUT R7, R6, R18, R3, 0x1e, !PT ;  /* 0x0000001206077212 */ /* 0x000fe200078e1e03 */
[----:B------:R-:W-:Y:S01]  /*2740*/  IMAD R0, R21, 0x200, R17 ;  /* 0x0000020015007824 */ /* 0x000fe200078e0211 */
[----:B------:R-:W-:Y:S01]  /*2750*/  LOP3.LUT R230, R230, 0xfffffe00, RZ, 0xc0, !PT ;  /* 0xfffffe00e6e67812 */ /* 0x000fe200078ec0ff */
[----:B------:R-:W-:Y:S01]  /*2760*/  IMAD.SHL.U32 R244, R12, 0x2, RZ ;  /* 0x000000020cf47824 */ /* 0x000fe200078e00ff */
        /* <DEDUP_REMOVED lines=8> */
[----:B------:R-:W-:Y:S01]  /*27f0*/  LOP3.LUT R236, R11, R6, RZ, 0x3c, !PT ;  /* 0x000000060bec7212 */ /* 0x000fe200078e3cff */
[----:B------:R-:W-:Y:S01]  /*2800*/  IMAD R11, R28, 0x400, R230 ;  /* 0x000004001c0b7824 */ /* 0x000fe200078e02e6 */
[-C--:B------:R-:W-:Y:S01]  /*2810*/  LOP3.LUT R6, R7, R230.reuse, RZ, 0xfc, !PT ;  /* 0x000000e607067212 */ /* 0x080fe200078efcff */
[----:B------:R-:W-:Y:S01]  /*2820*/  IMAD R229, R228, 0x2, R2 ;  /* 0x00000002e4e57824 */ /* 0x000fe200078e0202 */
[C---:B------:R-:W-:Y:S01]  /*2830*/  IADD3 R7, R244.reuse, 0x20280, RZ ;  /* 0x00020280f4077810 */ /* 0x040fe20007ffe0ff */
[----:B------:R-:W-:Y:S01]  /*2840*/  CS2R R42, SRZ ;  /* 0x00000000002a7805 */ /* 0x000fe2000001ff00 */
        /* <DEDUP_REMOVED lines=12> */
[----:B---3--:R-:W-:Y:S01]  /*2910*/  CS2R R36, SRZ ;  /* 0x0000000000247805 */ /* 0x008fe2000001ff00 */
[----:B------:R-:W-:Y:S01]  /*2920*/  IMAD R237, R5, 0x2, R236 ;  /* 0x0000000205ed7824 */ /* 0x000fe200078e02ec */
[----:B------:R-:W0:Y:S01]  /*2930*/  LDGDEPBAR ;  /* 0x00000000000079af */ /* 0x000e220000000000 */
[----:B------:R-:W-:Y:S01]  /*2940*/  IMAD.IADD R247, R244, 0x1, R246 ;  /* 0x00000001f4f77824 */ /* 0x000fe200078e02f6 */
[----:B------:R-:W-:Y:S01]  /*2950*/  USHF.L.U64.HI UR7, UR6, 0x5, UR7 ;  /* 0x0000000506077899 */ /* 0x000fe20008010207 */
[----:B------:R-:W-:Y:S01]  /*2960*/  IMAD.SHL.U32 R0, R6, 0x2, RZ ;  /* 0x0000000206007824 */ /* 0x000fe200078e00ff */
[----:B------:R-:W-:Y:S01]  /*2970*/  IADD3 R252, -R22, UR8, RZ ;  /* 0x0000000816fc7c10 */ /* 0x000fe2000fffe1ff */
[----:B------:R-:W-:Y:S01]  /*2980*/  IMAD R228, R228, 0x2, R3 ;  /* 0x00000002e4e47824 */ /* 0x000fe200078e0203 */
[----:B------:R-:W-:Y:S01]  /*2990*/  USHF.L.U32 UR6, UR6, 0x5, URZ ;  /* 0x0000000506067899 */ /* 0x000fe2000800063f */
[----:B------:R-:W-:Y:S01]  /*29a0*/  IMAD.SHL.U32 R232, R232, 0x2, RZ ;  /* 0x00000002e8e87824 */ /* 0x000fe200078e00ff */
[----:B------:R-:W-:Y:S01]  /*29b0*/  ULDC UR8, c[0x0][0x198] ;  /* 0x0000660000087ab9 */ /* 0x000fe20000000800 */
[----:B------:R-:W-:-:S02]  /*29c0*/  IMAD.IADD R246, R246, 0x1, R245 ;  /* 0x00000001f6f67824 */ /* 0x000fc400078e02f5 */
[C---:B------:R-:W-:Y:S02]  /*29d0*/  IMAD R234, R4.reuse, 0x2, R230 ;  /* 0x0000000204ea7824 */ /* 0x040fe400078e02e6 */
[C---:B------:R-:W-:Y:S02]  /*29e0*/  IMAD R239, R4.reuse, 0x2, R236 ;  /* 0x0000000204ef7824 */ /* 0x040fe400078e02ec */
[C---:B------:R-:W-:Y:S02]  /*29f0*/  IMAD R233, R4.reuse, 0x2, R231 ;  /* 0x0000000204e97824 */ /* 0x040fe400078e02e7 */
[----:B------:R-:W-:Y:S01]  /*2a00*/  IMAD R238, R4, 0x2, R237 ;  /* 0x0000000204ee7824 */ /* 0x000fe200078e02ed */
[----:B-1----:R-:W-:-:S05]  /*2a10*/  IADD3 R7, R35, UR4, RZ ;  /* 0x0000000423077c10 */ /* 0x002fca000fffe0ff */
[----:B------:R2:W-:Y:S02]  /*2a20*/  STL [R1+0x3c], R7 ;  /* 0x00003c0701007387 */ /* 0x0005e40000100800 */
.L_x_978:
        /* <DEDUP_REMOVED lines=112> */
[----:B------:R-:W3:Y:S01]  /*3130*/  LDSM.16.M88.4 R24, [R228+0x7080] ;  /* 0x00708000e418783b */ /* 0x000ee20000000200 */
[----:B------:R-:W-:Y:S04]  /*3140*/  DEPBAR.LE SB0, 0x0 ;  /* 0x000080000000791a */ /* 0x000fe80000000000 */
[----:B------:R-:W-:Y:S02]  /*3150*/  BAR.SYNC.DEFER_BLOCKING 0x0 ;  /* 0x0000000000007b1d */ /* 0x000fe40000010000 */
[C---:B----4-:R-:W-:Y:S08]  /*3160*/  HMMA.16816.F32 R4, R164.reuse, R168, R4 ;  /* 0x000000a8a404723c */ /* 0x050ff00000001804 */
[C---:B------:R-:W-:Y:S08]  /*3170*/  HMMA.16816.F32 R8, R164.reuse, R170, R8 ;  /* 0x000000aaa408723c */ /* 0x040ff00000001808 */
[C---:B-1----:R-:W-:Y:S01]  /*3180*/  HMMA.16816.F32 R12, R164.reuse, R20, R12 ;  /* 0x00000014a40c723c */ /* 0x042fe2000000180c */
[----:B------:R-:W-:Y:S07]  /*3190*/  LDSM.16.M88.4 R32, [R230+0x18080] ;  /* 0x01808000e620783b */ /* 0x000fee0000000200 */
[----:B------:R-:W-:Y:S01]  /*31a0*/  HMMA.16816.F32 R16, R164, R22, R16 ;  /* 0x00000016a410723c */ /* 0x000fe20000001810 */
[----:B------:R-:W1:Y:S07]  /*31b0*/  LDSM.16.M88.4 R176, [R2+0x8080] ;  /* 0x0080800002b0783b */ /* 0x000e6e0000000200 */
[C---:B--2---:R-:W-:Y:S01]  /*31c0*/  HMMA.16816.F32 R4, R28.reuse, R172, R4 ;  /* 0x000000ac1c04723c */ /* 0x044fe20000001804 */
[----:B------:R-:W2:Y:S05]  /*31d0*/  LDSM.16.M88.4 R168, [R2+0x9080] ;  /* 0x0090800002a8783b */ /* 0x000eaa0000000200 */
[----:B------:R-:W-:Y:S02]  /*31e0*/  LDSM.16.M88.4 R164, [R231+0x18080] ;  /* 0x01808000e7a4783b */ /* 0x000fe40000000200 */
[C---:B------:R-:W-:Y:S03]  /*31f0*/  HMMA.16816.F32 R8, R28.reuse, R174, R8 ;  /* 0x000000ae1c08723c */ /* 0x040fe60000001808 */
[----:B------:R-:W4:Y:S05]  /*3200*/  LDSM.16.M88.4 R180, [R3+0x8080] ;  /* 0x0080800003b4783b */ /* 0x000f2a0000000200 */
[C---:B---3--:R-:W-:Y:S01]  /*3210*/  HMMA.16816.F32 R12, R28.reuse, R24, R12 ;  /* 0x000000181c0c723c */ /* 0x048fe2000000180c */
[----:B------:R-:W3:Y:S05]  /*3220*/  LDSM.16.M88.4 R172, [R3+0x9080] ;  /* 0x0090800003ac783b */ /* 0x000eea0000000200 */
        /* <DEDUP_REMOVED lines=25> */
[C---:B----4-:R-:W-:Y:S05]  /*33c0*/  HMMA.16816.F32 R20, R164.reuse, R180, R20 ;  /* 0x000000b4a414723c */ /* 0x050fea0000001814 */
[----:B------:R-:W-:Y:S03]  /*33d0*/  FMUL.FTZ R16, R16, c[0x0][0x2b4] ;  /* 0x0000ad0010107a20 */ /* 0x000fe60000410000 */
[C---:B------:R-:W-:Y:S01]  /*33e0*/  HMMA.16816.F32 R24, R164.reuse, R182, R24 ;  /* 0x000000b6a418723c */ /* 0x040fe20000001818 */
[----:B------:R-:W2:Y:S07]  /*33f0*/  LDSM.16.M88.4 R180, [R228+0x8080] ;  /* 0x00808000e4b4783b */ /* 0x000eae0000000200 */
[C---:B---3--:R-:W-:Y:S08]  /*3400*/  HMMA.16816.F32 R28, R164.reuse, R172, R28 ;  /* 0x000000aca41c723c */ /* 0x048ff0000000181c */
        /* <DEDUP_REMOVED lines=382> */
[C---:B------:R-:W-:Y:S01]  /*4bf0*/  LOP3.LUT P5, RZ, R242.reuse, 0x1, RZ, 0xc0, !PT ;  /* 0x00000001f2ff7812 */ /* 0x040fe200078ac0ff */
[----:B------:R-:W-:Y:S01]  /*4c00*/  ULDC.64 UR4, c[0x0][0x208] ;  /* 0x0000820000047ab9 */ /* 0x000fe20000000a00 */
[----:B------:R-:W-:Y:S01]  /*4c10*/  LOP3.LUT P4, RZ, R242, 0x2, RZ, 0xc0, !PT ;  /* 0x00000002f2ff7812 */ /* 0x000fe2000788c0ff */
[----:B------:R-:W3:Y:S01]  /*4c20*/  LDL R200, [R1+0x10] ;  /* 0x0000100001c87983 */ /* 0x000ee20000100800 */
[----:B------:R-:W-:Y:S01]  /*4c30*/  USHF.R.S32.HI UR18, URZ, 0x1f, UR9 ;  /* 0x0000001f3f127899 */ /* 0x000fe20008011409 */
[----:B------:R-:W-:Y:S01]  /*4c40*/  IMAD.U32 R16, RZ, RZ, UR7 ;  /* 0x00000007ff107e24 */ /* 0x000fe2000f8e00ff */
        /* <DEDUP_REMOVED lines=18> */
[----:B------:R-:W-:Y:S02]  /*4d70*/  ISETP.LT.OR P6, PT, R8, 0x1, !P5 ;  /* 0x000000010800780c */ /* 0x000fe40006fc1670 */
[----:B------:R-:W-:Y:S02]  /*4d80*/  IADD3 R9, P3, P2, R202, UR4, R9 ;  /* 0x00000004ca097c10 */ /* 0x000fe4000fa7e009 */
[----:B-----5:R-:W-:Y:S02]  /*4d90*/  LEA.HI.X.SX32 R15, R15, R201, 0x1, P1 ;  /* 0x000000c90f0f7211 */ /* 0x020fe400008f0eff */
[----:B------:R-:W-:Y:S02]  /*4da0*/  ISETP.LT.OR P1, PT, R8, 0x1, !P4 ;  /* 0x000000010800780c */ /* 0x000fe40006721670 */
[----:B------:R-:W-:Y:S02]  /*4db0*/  IADD3.X R16, R200, UR18, R16, P3, P2 ;  /* 0x00000012c8107c10 */ /* 0x000fe40009fe4410 */
        /* <DEDUP_REMOVED lines=8> */
[----:B------:R-:W-:Y:S01]  /*4e40*/  LEA.HI.X R11, R9, c[0x0][0x1f4], R16, 0x1, P3 ;  /* 0x00007d00090b7a11 */ /* 0x000fe200018f0c10 */
[----:B------:R1:W-:Y:S01]  /*4e50*/  LDGSTS.E.BYPASS.LTC128B.128 [R240+0x1a080], [R12.64+0x80], !P1 ;  /* 0x1a0800800cf07fae */ /* 0x0003e2000c901d50 */
        /* <DEDUP_REMOVED lines=8> */
[----:B------:R-:W-:Y:S05]  /*4ee0*/  @!P0 IMAD.SHL.U32 R8, R248, 0x10, RZ ;  /* 0x00000010f8088824 */ /* 0x000fea00078e00ff */
[----:B------:R1:W-:Y:S04]  /*4ef0*/  LDGSTS.E.BYPASS.LTC128B.128 [R240+0x1e080], [R12.64+0x180], !P1 ;  /* 0x1e0801800cf07fae */ /* 0x0003e8000c901d50 */
[----:B------:R1:W-:Y:S04]  /*4f00*/  LDGSTS.E.BYPASS.LTC128B.128 [R240+0x19080], [R10.64], !P5 ;  /* 0x190800000af07fae */ /* 0x0003e8000e901d50 */
[----:B------:R1:W-:Y:S04]  /*4f10*/  LDGSTS.E.BYPASS.LTC128B.128 [R240+0x1b080], [R10.64+0x80], !P4 ;  /* 0x1b0800800af07fae */ /* 0x0003e8000e101d50 */
[----:B------:R1:W-:Y:S04]  /*4f20*/  LDGSTS.E.BYPASS.LTC128B.128 [R240+0x1d080], [R10.64+0x100], !P2 ;  /* 0x1d0801000af07fae */ /* 0x0003e8000d101d50 */
[----:B------:R1:W-:Y:S04]  /*4f30*/  LDGSTS.E.BYPASS.LTC128B.128 [R240+0x1f080], [R10.64+0x180], !P3 ;  /* 0x1f0801800af07fae */ /* 0x0003e8000d901d50 */
[----:B------:R1:W-:Y:S02]  /*4f40*/  @!P0 LDGSTS.E.BYPASS.LTC128B.128 [R8+0x20180], [R14.64] ;  /* 0x201800000e088fae */ /* 0x0003e4000b901d50 */
.L_x_976:
        /* <DEDUP_REMOVED lines=93> */
[C---:B------:R-:W-:Y:S01]  /*5520*/  LOP3.LUT P4, RZ, R243.reuse, 0x1, RZ, 0xc0, !PT ;  /* 0x00000001f3ff7812 */ /* 0x040fe2000788c0ff */
[----:B------:R-:W-:Y:S01]  /*5530*/  ULDC.64 UR4, c[0x0][0x178] ;  /* 0x00005e0000047ab9 */ /* 0x000fe20000000a00 */
[----:B------:R-:W-:Y:S01]  /*5540*/  LOP3.LUT P3, RZ, R243, 0x2, RZ, 0xc0, !PT ;  /* 0x00000002f3ff7812 */ /* 0x000fe2000786c0ff */
        /* <DEDUP_REMOVED lines=21> */
[C---:B------:R-:W-:Y:S02]  /*56a0*/  ISETP.LT.OR P6, PT, R4.reuse, 0x1, !P4 ;  /* 0x000000010400780c */ /* 0x040fe400067c1670 */
[----:B------:R-:W-:Y:S02]  /*56b0*/  ISETP.LT.OR P5, PT, R4, 0x1, !P3 ;  /* 0x000000010400780c */ /* 0x000fe40005fa1670 */
[----:B------:R-:W-:Y:S02]  /*56c0*/  IADD3 R5, P2, R226, UR19, RZ ;  /* 0x00000013e2057c10 */ /* 0x000fe4000ff5e0ff */
[----:B---3--:R-:W-:Y:S02]  /*56d0*/  LEA.HI.X.SX32 R11, R11, R225, 0x1, P1 ;  /* 0x000000e10b0b7211 */ /* 0x008fe400008f0eff */
[----:B------:R-:W-:Y:S02]  /*56e0*/  LEA R10, P1, R7, c[0x0][0x258], 0x2 ;  /* 0x00009600070a7a11 */ /* 0x000fe400078210ff */
[----:B------:R-:W-:Y:S02]  /*56f0*/  IADD3.X R12, R224, UR4, RZ, P2, !PT ;  /* 0x00000004e00c7c10 */ /* 0x000fe400097fe4ff */
        /* <DEDUP_REMOVED lines=24> */
.L_x_977:
        /* <DEDUP_REMOVED lines=218> */
.L_x_975:
[----:B------:R-:W-:Y:S05]  /*6620*/  @P1 EXIT ;  /* 0x000000000000194d */ /* 0x000fea0003800000 */
[----:B------:R-:W-:Y:S01]  /*6630*/  ULDC.64 UR4, c[0x0][0x338] ;  /* 0x0000ce0000047ab9 */ /* 0x000fe20000000a00 */
[----:B-1----:R-:W-:Y:S01]  /*6640*/  IMAD.U32 R8, RZ, RZ, UR14 ;  /* 0x0000000eff087e24 */ /* 0x002fe2000f8e00ff */
[----:B------:R-:W-:Y:S01]  /*6650*/  UISETP.NE.AND UP0, UPT, UR4, 0x1, UPT ;  /* 0x000000010400788c */ /* 0x000fe2000bf05270 */
[----:B------:R-:W-:Y:S01]  /*6660*/  IMAD.U32 R6, RZ, RZ, UR14 ;  /* 0x0000000eff067e24 */ /* 0x000fe2000f8e00ff */
[----:B------:R-:W-:Y:S02]  /*6670*/  UIMAD.WIDE.U32 UR6, UR13, UR5, URZ ;  /* 0x000000050d0672a5 */ /* 0x000fe4000f8e003f */
[----:B------:R-:W-:Y:S02]  /*6680*/  ULDC UR4, c[0x0][0x340] ;  /* 0x0000d00000047ab9 */ /* 0x000fe40000000800 */
[----:B------:R-:W-:-:S02]  /*6690*/  USHF.L.U32 UR15, UR15, 0xe, URZ ;  /* 0x0000000e0f0f7899 */ /* 0x000fc4000800063f */
[----:B------:R-:W-:-:S03]  /*66a0*/  USHF.R.S32.HI UR8, URZ, 0x1f, UR14 ;  /* 0x0000001f3f087899 */ /* 0x000fc6000801140e */
[----:B------:R-:W-:Y:S01]  /*66b0*/  @UP0 USHF.R.U32.HI UR13, URZ, UR4, UR7 ;  /* 0x000000043f0d0299 */ /* 0x000fe20008011607 */
[----:B------:R-:W-:Y:S01]  /*66c0*/  BAR.SYNC.DEFER_BLOCKING 0x1, 0x100 ;  /* 0x0044000000007b1d */ /* 0x000fe20000010000 */
[----:B------:R-:W-:Y:S01]  /*66d0*/  USHF.R.S32.HI UR7, URZ, 0x1f, UR15 ;  /* 0x0000001f3f077899 */ /* 0x000fe2000801140f */
[C---:B------:R-:W-:Y:S01]  /*66e0*/  IADD3 R2, P0, R248.reuse, UR15, RZ ;  /* 0x0000000ff8027c10 */ /* 0x040fe2000ff1e0ff */
[----:B------:R-:W-:Y:S02]  /*66f0*/  USHF.R.S32.HI UR6, URZ, 0x1f, UR13 ;  /* 0x0000001f3f067899 */ /* 0x000fe4000801140d */
[----:B------:R-:W-:Y:S01]  /*6700*/  IMAD.U32 R4, RZ, RZ, UR13 ;  /* 0x0000000dff047e24 */ /* 0x000fe2000f8e00ff */
[----:B------:R-:W-:Y:S01]  /*6710*/  ULDC.64 UR4, c[0x0][0x328] ;  /* 0x0000ca0000047ab9 */ /* 0x000fe20000000a00 */
[----:B------:R-:W-:Y:S01]  /*6720*/  LEA.HI.X.SX32 R3, R248, UR7, 0x1, P0 ;  /* 0x00000007f8037c11 */ /* 0x000fe200080f0eff */
[----:B------:R-:W-:Y:S01]  /*6730*/  UIMAD UR4, UR6, UR4, URZ ;  /* 0x00000004060472a4 */ /* 0x000fe2000f8e023f */
[----:B------:R-:W-:-:S03]  /*6740*/  IMAD.U32 R0, RZ, RZ, UR13 ;  /* 0x0000000dff007e24 */ /* 0x000fc6000f8e00ff */
[----:B------:R-:W-:Y:S01]  /*6750*/  UIMAD UR7, UR13, UR5, UR4 ;  /* 0x000000050d0772a4 */ /* 0x000fe2000f8e0204 */
[--C-:B------:R-:W-:Y:S02]  /*6760*/  IMAD.WIDE.U32 R4, R4, c[0x0][0x328], R2.reuse ;  /* 0x0000ca0004047a25 */ /* 0x100fe400078e0002 */
[----:B------:R-:W-:Y:S02]  /*6770*/  ULDC.64 UR4, c[0x0][0x300] ;  /* 0x0000c00000047ab9 */ /* 0x000fe40000000a00 */
[----:B------:R-:W-:Y:S01]  /*6780*/  UIMAD UR4, UR6, UR4, URZ ;  /* 0x00000004060472a4 */ /* 0x000fe2000f8e023f */
[----:B------:R-:W-:Y:S01]  /*6790*/  IADD3 R5, R5, UR7, RZ ;  /* 0x0000000705057c10 */ /* 0x000fe2000fffe0ff */
[----:B------:R-:W-:Y:S01]  /*67a0*/  IMAD.WIDE.U32 R2, R0, c[0x0][0x300], R2 ;  /* 0x0000c00000027a25 */ /* 0x000fe200078e0002 */
[----:B------:R-:W-:Y:S02]  /*67b0*/  ULDC.64 UR6, c[0x0][0x330] ;  /* 0x0000cc0000067ab9 */ /* 0x000fe40000000a00 */
[----:B------:R-:W-:Y:S01]  /*67c0*/  UIMAD UR6, UR8, UR6, URZ ;  /* 0x00000006080672a4 */ /* 0x000fe2000f8e023f */
        /* <DEDUP_REMOVED lines=143> */
.L_x_979:
        /* <DEDUP_REMOVED lines=12> */
.L_x_1170:


//--------------------- .text._ZN7cutlass13device_kernelIN5flash22FlashAttnBwdPreprocessIN4cute5tupleIJNS3_1CILi64EEENS5_ILi256EEEEEENS_6half_tEfNS_4arch4Sm80ELb1ELb0EEEEEvNT_6ParamsE --------------------------
	.section	.text._ZN7cutlass13device_kernelIN5flash22FlashAttnBwdPreprocessIN4cute5tupleIJNS3_1CILi64EEENS5_ILi256EEEEEENS_6half_tEfNS_4arch4Sm80ELb1ELb0EEEEEvNT_6ParamsE,"ax",@progbits
	.sectioninfo	@"SHI_REGISTERS=105"
	.align	128
.text._ZN7cutlass13device_kernelIN5flash22FlashAttnBwdPreprocessIN4cute5tupleIJNS3_1CILi64EEENS5_ILi256EEEEEENS_6half_tEfNS_4arch4Sm80ELb1ELb0EEEEEvNT_6ParamsE:
        .type           _ZN7cutlass13device_kernelIN5flash22FlashAttnBwdPreprocessIN4cute5tupleIJNS3_1CILi64EEENS5_ILi256EEEEEENS_6half_tEfNS_4arch4Sm80ELb1ELb0EEEEEvNT_6ParamsE,@function
        .size           _ZN7cutlass13device_kernelIN5flash22FlashAttnBwdPreprocessIN4cute5tupleIJNS3_1CILi64EEENS5_ILi256EEEEEENS_6half_tEfNS_4arch4Sm80ELb1ELb0EEEEEvNT_6ParamsE,(.L_x_1171 - _ZN7cutlass13device_kernelIN5flash22FlashAttnBwdPreprocessIN4cute5tupleIJNS3_1CILi64EEENS5_ILi256EEEEEENS_6half_tEfNS_4arch4Sm80ELb1ELb0EEEEEvNT_6ParamsE)
        .other          _ZN7cutlass13device_kernelIN5flash22FlashAttnBwdPreprocessIN4cute5tupleIJNS3_1CILi64EEENS5_ILi256EEEEEENS_6half_tEfNS_4arch4Sm80ELb1ELb0EEEEEvNT_6ParamsE,@"STO_CUDA_ENTRY STV_DEFAULT"
_ZN7cutlass13device_kernelIN5flash22FlashAttnBwdPreprocessIN4cute5tupleIJNS3_1CILi64EEENS5_ILi256EEEEEENS_6half_tEfNS_4arch4Sm80ELb1ELb0EEEEEvNT_6ParamsE:
[----:B------:R-:W-:Y:S02]  /*0000*/  MOV R1, c[0x0][0x28] ;  /* 0x00000a0000017a02 */ /* 0x000fe40000000f00 */
[----:B------:R-:W0:Y:S01]  /*0010*/  S2UR UR13, SR_CTAID.X ;  /* 0x00000000000d79c3 */ /* 0x000e220000002500 */
[----:B------:R-:W1:Y:S01]  /*0020*/  S2R R46, SR_TID.X ;  /* 0x00000000002e7919 */ /* 0x000e620000002100 */
[----:B------:R-:W-:Y:S01]  /*0030*/  ULDC UR5, c[0x0][0x168] ;  /* 0x00005a0000057ab9 */ /* 0x000fe20000000800 */
[----:B------:R-:W-:Y:S01]  /*0040*/  MOV R77, 0x7f800000 ;  /* 0x7f800000004d7802 */ /* 0x000fe20000000f00 */
[----:B------:R-:W-:Y:S02]  /*0050*/  ULDC.64 UR6, c[0x0][0x180] ;  /* 0x0000600000067ab9 */ /* 0x000fe40000000a00 */
[----:B------:R-:W-:Y:S02]  /*0060*/  ULDC.64 UR10, c[0x0][0x118] ;  /* 0x00004600000a7ab9 */ /* 0x000fe40000000a00 */
[----:B------:R-:W2:Y:S08]  /*0070*/  S2UR UR12, SR_CTAID.Y ;  /* 0x00000000000c79c3 */ /* 0x000eb00000002600 */
[----:B------:R-:W3:Y:S01]  /*0080*/  S2UR UR14, SR_CTAID.Z ;  /* 0x00000000000e79c3 */ /* 0x000ee20000002700 */
[----:B0-----:R-:W-:-:S04]  /*0090*/  USHF.L.U32 UR4, UR13, 0x6, URZ ;  /* 0x000000060d047899 */ /* 0x001fc8000800063f */
[----:B------:R-:W-:Y:S02]  /*00a0*/  UIADD3 UR5, -UR4, UR5, URZ ;  /* 0x0000000504057290 */ /* 0x000fe4000fffe13f */
[----:B------:R-:W-:Y:S01]  /*00b0*/  IMAD.U32 R3, RZ, RZ, UR4 ;  /* 0x00000004ff037e24 */ /* 0x000fe2000f8e00ff */
[----:B--2---:R-:W-:Y:S01]  /*00c0*/  USHF.R.S32.HI UR15, URZ, 0x1f, UR12 ;  /* 0x0000001f3f0f7899 */ /* 0x004fe2000801140c */
[----:B------:R-:W-:Y:S01]  /*00d0*/  MOV R7, UR12 ;  /* 0x0000000c00077c02 */ /* 0x000fe20008000f00 */
[----:B------:R-:W-:Y:S01]  /*00e0*/  IMAD.U32 R5, RZ, RZ, UR12 ;  /* 0x0000000cff057e24 */ /* 0x000fe2000f8e00ff */
[----:B-1----:R-:W-:-:S03]  /*00f0*/  ISETP.GE.AND P0, PT, R46, UR5, PT ;  /* 0x000000052e007c0c */ /* 0x002fc6000bf06270 */
[----:B------:R-:W-:Y:S02]  /*0100*/  MOV R4, UR15 ;  /* 0x0000000f00047c02 */ /* 0x000fe40008000f00 */
[----:B------:R-:W-:Y:S01]  /*0110*/  ISETP.GT.OR P0, PT, R46, 0x3f, P0 ;  /* 0x0000003f2e00780c */ /* 0x000fe20000704670 */
[----:B---3--:R-:W-:Y:S01]  /*0120*/  USHF.R.S32.HI UR18, URZ, 0x1f, UR14 ;  /* 0x0000001f3f127899 */ /* 0x008fe2000801140e */
[----:B------:R-:W-:-:S11]  /*0130*/  MOV R9, UR14 ;  /* 0x0000000e00097c02 */ /* 0x000fd60008000f00 */
[----:B------:R-:W-:Y:S01]  /*0140*/  @!P0 SHF.R.S32.HI R0, RZ, 0x1f, R46 ;  /* 0x0000001fff008819 */ /* 0x000fe2000001142e */
[----:B------:R-:W-:Y:S01]  /*0150*/  @!P0 IMAD R4, R4, c[0x0][0x1e0], RZ ;  /* 0x0000780004048a24 */ /* 0x000fe200078e02ff */
[----:B------:R-:W-:-:S03]  /*0160*/  @!P0 IADD3 R2, P1, R46, UR4, RZ ;  /* 0x000000042e028c10 */ /* 0x000fc6000ff3e0ff */
[----:B------:R-:W-:Y:S01]  /*0170*/  @!P0 IMAD R5, R5, c[0x0][0x1e4], R4 ;  /* 0x0000790005058a24 */ /* 0x000fe200078e0204 */
[----:B------:R-:W-:Y:S01]  /*0180*/  @!P0 LEA.HI.X.SX32 R3, R3, R0, 0x1, P1 ;  /* 0x0000000003038211 */ /* 0x000fe200008f0eff */
[----:B------:R-:W-:-:S04]  /*0190*/  IMAD.U32 R0, RZ, RZ, UR18 ;  /* 0x00000012ff007e24 */ /* 0x000fc8000f8e00ff */
[----:B------:R-:W-:Y:S01]  /*01a0*/  @!P0 IMAD.WIDE.U32 R2, R7, c[0x0][0x1e0], R2 ;  /* 0x0000780007028a25 */ /* 0x000fe200078e0002 */
[----:B------:R-:W-:-:S03]  /*01b0*/  MOV R7, UR14 ;  /* 0x0000000e00077c02 */ /* 0x000fc60008000f00 */
[----:B------:R-:W-:Y:S02]  /*01c0*/  @!P0 IMAD R0, R0, c[0x0][0x1e8], RZ ;  /* 0x00007a0000008a24 */ /* 0x000fe400078e02ff */
[----:B------:R-:W-:Y:S02]  /*01d0*/  @!P0 IMAD.IADD R3, R3, 0x1, R5 ;  /* 0x0000000103038824 */ /* 0x000fe400078e0205 */
[----:B------:R-:W-:Y:S02]  /*01e0*/  @!P0 IMAD R5, R9, c[0x0][0x1ec], R0 ;  /* 0x00007b0009058a24 */ /* 0x000fe400078e0200 */
[----:B------:R-:W-:-:S04]  /*01f0*/  @!P0 IMAD.WIDE.U32 R2, R7, c[0x0][0x1e8], R2 ;  /* 0x00007a0007028a25 */ /* 0x000fc800078e0002 */
[----:B------:R-:W-:Y:S01]  /*0200*/  @!P0 IMAD.IADD R3, R3, 0x1, R5 ;  /* 0x0000000103038824 */ /* 0x000fe200078e0205 */
[----:B------:R-:W-:-:S04]  /*0210*/  @!P0 LEA R4, P1, R2, c[0x0][0x1d8], 0x2 ;  /* 0x0000760002048a11 */ /* 0x000fc800078210ff */
[----:B------:R-:W-:Y:S02]  /*0220*/  @!P0 LEA.HI.X R5, R2, c[0x0][0x1dc], R3, 0x2, P1 ;  /* 0x0000770002058a11 */ /* 0x000fe400008f1403 */
[----:B------:R-:W-:Y:S01]  /*0230*/  SHF.R.S32.HI R3, RZ, 0x1f, R46 ;  /* 0x0000001fff037819 */ /* 0x000fe2000001142e */
[----:B------:R-:W-:Y:S01]  /*0240*/  UIMAD UR6, UR15, UR6, URZ ;  /* 0x000000060f0672a4 */ /* 0x000fe2000f8e023f */
[----:B------:R-:W-:Y:S01]  /*0250*/  IMAD.U32 R7, RZ, RZ, UR12 ;  /* 0x0000000cff077e24 */ /* 0x000fe2000f8e00ff */
[----:B------:R0:W5:Y:S01]  /*0260*/  @!P0 LDG.E R77, [R4.64] ;  /* 0x0000000a044d8981 */ /* 0x000162000c1e1900 */
[----:B------:R-:W-:Y:S01]  /*0270*/  LEA.HI R32, R3, R46, RZ, 0x4 ;  /* 0x0000002e03207211 */ /* 0x000fe200078f20ff */
[----:B------:R-:W-:Y:S01]  /*0280*/  UIMAD UR6, UR12, UR7, UR6 ;  /* 0x000000070c0672a4 */ /* 0x000fe2000f8e0206 */
[----:B------:R-:W-:Y:S01]  /*0290*/  MOV R31, UR14 ;  /* 0x0000000e001f7c02 */ /* 0x000fe20008000f00 */
[----:B------:R-:W-:Y:S01]  /*02a0*/  IMAD.U32 R29, RZ, RZ, UR12 ;  /* 0x0000000cff1d7e24 */ /* 0x000fe2000f8e00ff */
[----:B------:R-:W-:Y:S01]  /*02b0*/  LOP3.LUT R3, R32, 0xfffffff0, RZ, 0xc0, !PT ;  /* 0xfffffff020037812 */ /* 0x000fe200078ec0ff */
[----:B------:R-:W-:Y:S01]  /*02c0*/  BSSY B0, `(.L_x_980) ;  /* 0x0000025000007945 */ /* 0x000fe20003800000 */
[----:B------:R-:W-:Y:S01]  /*02d0*/  SHF.R.S32.HI R2, RZ, 0x4, R32 ;  /* 0x00000004ff027819 */ /* 0x000fe20000011420 */
[----:B------:R-:W-:Y:S01]  /*02e0*/  CS2R R36, SRZ ;  /* 0x0000000000247805 */ /* 0x000fe2000001ff00 */
[----:B------:R-:W-:Y:S01]  /*02f0*/  MOV R43, UR13 ;  /* 0x0000000d002b7c02 */ /* 0x000fe20008000f00 */
[----:B------:R-:W-:Y:S01]  /*0300*/  IMAD.IADD R44, R46, 0x1, -R3 ;  /* 0x000000012e2c7824 */ /* 0x000fe200078e0a03 */
[----:B------:R-:W-:Y:S01]  /*0310*/  ISETP.GE.AND P0, PT, R2, UR5, PT ;  /* 0x0000000502007c0c */ /* 0x000fe2000bf06270 */
[----:B------:R-:W-:Y:S01]  /*0320*/  CS2R R38, SRZ ;  /* 0x0000000000267805 */ /* 0x000fe2000001ff00 */
[--C-:B------:R-:W-:Y:S01]  /*0330*/  SHF.R.S32.HI R3, RZ, 0x1f, R2.reuse ;  /* 0x0000001fff037819 */ /* 0x100fe20000011402 */
[----:B------:R-:W-:Y:S01]  /*0340*/  CS2R R20, SRZ ;  /* 0x0000000000147805 */ /* 0x000fe2000001ff00 */
[----:B------:R-:W-:Y:S01]  /*0350*/  SHF.L.U32 R40, R44, 0x3, RZ ;  /* 0x000000032c287819 */ /* 0x000fe200000006ff */
[----:B------:R-:W-:Y:S01]  /*0360*/  CS2R R22, SRZ ;  /* 0x0000000000167805 */ /* 0x000fe2000001ff00 */
[----:B------:R-:W-:Y:S01]  /*0370*/  IADD3 R76, R2, 0x10, RZ ;  /* 0x00000010024c7810 */ /* 0x000fe20007ffe0ff */
[----:B------:R-:W-:Y:S01]  /*0380*/  IMAD.WIDE R42, R43, 0x40, R2 ;  /* 0x000000402b2a7825 */ /* 0x000fe200078e0202 */
[----:B------:R-:W-:-:S02]  /*0390*/  SHF.R.S32.HI R41, RZ, 0x1f, R40 ;  /* 0x0000001fff297819 */ /* 0x000fc40000011428 */
[----:B------:R-:W-:-:S03]  /*03a0*/  ISETP.GE.AND P2, PT, R76, UR5, PT ;  /* 0x000000054c007c0c */ /* 0x000fc6000bf46270 */
[----:B0-----:R-:W-:-:S04]  /*03b0*/  IMAD.WIDE.U32 R4, R7, c[0x0][0x180], R40 ;  /* 0x0000600007047a25 */ /* 0x001fc800078e0028 */
[----:B------:R-:W-:Y:S01]  /*03c0*/  IMAD.WIDE.U32 R28, R29, c[0x0][0x1a0], R40 ;  /* 0x000068001d1c7a25 */ /* 0x000fe200078e0028 */
[----:B------:R-:W-:Y:S01]  /*03d0*/  IADD3 R5, R5, UR6, RZ ;  /* 0x0000000605057c10 */ /* 0x000fe2000fffe0ff */
[----:B------:R-:W-:Y:S02]  /*03e0*/  ULDC.64 UR6, c[0x0][0x188] ;  /* 0x0000620000067ab9 */ /* 0x000fe40000000a00 */
[----:B------:R-:W-:Y:S02]  /*03f0*/  UIMAD UR6, UR18, UR6, URZ ;  /* 0x00000006120672a4 */ /* 0x000fe4000f8e023f */
[----:B------:R-:W-:Y:S02]  /*0400*/  IMAD.WIDE.U32 R30, R31, c[0x0][0x188], R4 ;  /* 0x000062001f1e7a25 */ /* 0x000fe400078e0004 */
[----:B------:R-:W-:Y:S01]  /*0410*/  UIMAD UR6, UR14, UR7, UR6 ;  /* 0x000000070e0672a4 */ /* 0x000fe2000f8e0206 */
[----:B------:R-:W-:-:S05]  /*0420*/  CS2R R4, SRZ ;  /* 0x0000000000047805 */ /* 0x000fca000001ff00 */
[----:B------:R-:W-:Y:S01]  /*0430*/  IADD3 R49, R31, UR6, RZ ;  /* 0x000000061f317c10 */ /* 0x000fe2000fffe0ff */
        /* <DEDUP_REMOVED lines=13> */
.L_x_981:
[----:B------:R-:W-:Y:S05]  /*0510*/  BSYNC B0 ;  /* 0x0000000000007941 */ /* 0x000fea0003800000 */
.L_x_980:
[----:B------:R-:W-:Y:S01]  /*0520*/  BSSY B0, `(.L_x_982) ;  /* 0x0000017000007945 */ /* 0x000fe20003800000 */
[----:B-----5:R-:W-:Y:S01]  /*0530*/  IMAD.MOV.U32 R34, RZ, RZ, R36 ;  /* 0x000000ffff227224 */ /* 0x020fe200078e0024 */
[----:B------:R-:W-:Y:S01]  /*0540*/  MOV R0, R38 ;  /* 0x0000002600007202 */ /* 0x000fe20000000f00 */
[----:B------:R-:W-:Y:S01]  /*0550*/  IMAD.MOV.U32 R45, RZ, RZ, R39 ;  /* 0x000000ffff2d7224 */ /* 0x000fe200078e0027 */
[----:B0-----:R-:W-:Y:S01]  /*0560*/  CS2R R6, SRZ ;  /* 0x0000000000067805 */ /* 0x001fe2000001ff00 */
[----:B------:R-:W-:Y:S01]  /*0570*/  CS2R R16, SRZ ;  /* 0x0000000000107805 */ /* 0x000fe2000001ff00 */
[----:B------:R-:W-:Y:S01]  /*0580*/  CS2R R18, SRZ ;  /* 0x0000000000127805 */ /* 0x000fe2000001ff00 */
[----:B------:R-:W-:Y:S05]  /*0590*/  @P2 BRA `(.L_x_983) ;  /* 0x000000f000002947 */ /* 0x000fea0003800000 */
[----:B------:R-:W-:Y:S01]  /*05a0*/  IADD3 R9, P0, R42, 0x10, RZ ;  /* 0x000000102a097810 */ /* 0x000fe20007f1e0ff */
[----:B------:R-:W-:Y:S01]  /*05b0*/  IMAD.MOV.U32 R10, RZ, RZ, R30 ;  /* 0x000000ffff0a7224 */ /* 0x000fe200078e001e */
[----:B------:R-:W-:-:S02]  /*05c0*/  MOV R11, R49 ;  /* 0x00000031000b7202 */ /* 0x000fc40000000f00 */
[----:B------:R-:W-:Y:S02]  /*05d0*/  IADD3.X R8, RZ, R43, RZ, P0, !PT ;  /* 0x0000002bff087210 */ /* 0x000fe400007fe4ff */
[C---:B------:R-:W-:Y:S01]  /*05e0*/  IADD3 R12, R40.reuse, 0x80, RZ ;  /* 0x00000080280c7810 */ /* 0x040fe20007ffe0ff */
[----:B------:R-:W-:Y:S01]  /*05f0*/  IMAD.WIDE.U32 R10, R9, c[0x0][0x178], R10 ;  /* 0x00005e00090a7a25 */ /* 0x000fe200078e000a */
[----:B------:R-:W-:Y:S02]  /*0600*/  ISETP.GE.AND P1, PT, R40, c[0x0][0x16c], PT ;  /* 0x00005b0028007a0c */ /* 0x000fe40003f26270 */
[----:B------:R-:W-:Y:S01]  /*0610*/  ISETP.GE.AND P2, PT, R12, c[0x0][0x16c], PT ;  /* 0x00005b000c007a0c */ /* 0x000fe20003f46270 */
[----:B------:R-:W-:-:S04]  /*0620*/  IMAD R8, R8, c[0x0][0x178], RZ ;  /* 0x00005e0008087a24 */ /* 0x000fc800078e02ff */
[----:B------:R-:W-:Y:S01]  /*0630*/  IMAD R9, R9, c[0x0][0x17c], R8 ;  /* 0x00005f0009097a24 */ /* 0x000fe200078e0208 */
[----:B------:R-:W-:-:S03]  /*0640*/  LEA R8, P0, R10, c[0x0][0x160], 0x1 ;  /* 0x000058000a087a11 */ /* 0x000fc600078008ff */
[----:B------:R-:W-:-:S05]  /*0650*/  IMAD.IADD R9, R11, 0x1, R9 ;  /* 0x000000010b097824 */ /* 0x000fca00078e0209 */
[----:B------:R-:W-:-:S05]  /*0660*/  LEA.HI.X R9, R10, c[0x0][0x164], R9, 0x1, P0 ;  /* 0x000059000a097a11 */ /* 0x000fca00000f0c09 */
[----:B------:R0:W5:Y:S04]  /*0670*/  @!P1 LDG.E.128 R4, [R8.64] ;  /* 0x0000000a08049981 */ /* 0x000168000c1e1d00 */
[----:B------:R0:W5:Y:S02]  /*0680*/  @!P2 LDG.E.128 R16, [R8.64+0x100] ;  /* 0x0001000a0810a981 */ /* 0x000164000c1e1d00 */
.L_x_983:
[----:B------:R-:W-:Y:S05]  /*0690*/  BSYNC B0 ;  /* 0x0000000000007941 */ /* 0x000fea0003800000 */
.L_x_982:
[C---:B------:R-:W-:Y:S01]  /*06a0*/  IADD3 R78, R2.reuse, 0x20, RZ ;  /* 0x00000020024e7810 */ /* 0x040fe20007ffe0ff */
[----:B------:R-:W-:Y:S01]  /*06b0*/  BSSY B0, `(.L_x_984) ;  /* 0x000001e000007945 */ /* 0x000fe20003800000 */
[----:B------:R-:W-:Y:S01]  /*06c0*/  IADD3 R79, R2, 0x30, RZ ;  /* 0x00000030024f7810 */ /* 0x000fe20007ffe0ff */
[----:B-----5:R-:W-:Y:S01]  /*06d0*/  IMAD.MOV.U32 R47, RZ, RZ, R5 ;  /* 0x000000ffff2f7224 */ /* 0x020fe200078e0005 */
[----:B------:R-:W-:Y:S01]  /*06e0*/  ISETP.GE.AND P1, PT, R78, UR5, PT ;  /* 0x000000054e007c0c */ /* 0x000fe2000bf26270 */
[----:B------:R-:W-:Y:S01]  /*06f0*/  CS2R R52, SRZ ;  /* 0x0000000000347805 */ /* 0x000fe2000001ff00 */
[----:B------:R-:W-:Y:S01]  /*0700*/  MOV R36, R4 ;  /* 0x0000000400247202 */ /* 0x000fe20000000f00 */
[----:B------:R-:W-:Y:S01]  /*0710*/  CS2R R54, SRZ ;  /* 0x0000000000367805 */ /* 0x000fe2000001ff00 */
[----:B------:R-:W-:Y:S01]  /*0720*/  CS2R R24, SRZ ;  /* 0x0000000000187805 */ /* 0x000fe2000001ff00 */
[----:B------:R-:W-:Y:S01]  /*0730*/  CS2R R26, SRZ ;  /* 0x00000000001a7805 */ /* 0x000fe2000001ff00 */
[----:B------:R-:W-:Y:S01]  /*0740*/  CS2R R12, SRZ ;  /* 0x00000000000c7805 */ /* 0x000fe2000001ff00 */
[----:B------:R-:W-:Y:S01]  /*0750*/  ISETP.GE.AND P0, PT, R79, UR5, PT ;  /* 0x000000054f007c0c */ /* 0x000fe2000bf06270 */
[----:B------:R-:W-:Y:S01]  /*0760*/  CS2R R14, SRZ ;  /* 0x00000000000e7805 */ /* 0x000fe2000001ff00 */
[----:B0-----:R-:W-:Y:S01]  /*0770*/  CS2R R8, SRZ ;  /* 0x0000000000087805 */ /* 0x001fe2000001ff00 */
[----:B------:R-:W-:-:S03]  /*0780*/  CS2R R10, SRZ ;  /* 0x00000000000a7805 */ /* 0x000fc6000001ff00 */
[----:B------:R-:W-:Y:S05]  /*0790*/  @P1 BRA `(.L_x_985) ;  /* 0x000000f000001947 */ /* 0x000fea0003800000 */
[----:B------:R-:W-:Y:S01]  /*07a0*/  IADD3 R5, P1, R42, 0x20, RZ ;  /* 0x000000202a057810 */ /* 0x000fe20007f3e0ff */
[----:B------:R-:W-:Y:S01]  /*07b0*/  IMAD.MOV.U32 R38, RZ, RZ, R30 ;  /* 0x000000ffff267224 */ /* 0x000fe200078e001e */
[----:B------:R-:W-:Y:S02]  /*07c0*/  MOV R39, R49 ;  /* 0x0000003100277202 */ /* 0x000fe40000000f00 */
        /* <DEDUP_REMOVED lines=12> */
.L_x_985:
[----:B------:R-:W-:Y:S05]  /*0890*/  BSYNC B0 ;  /* 0x0000000000007941 */ /* 0x000fea0003800000 */
.L_x_984:
[----:B------:R-:W-:Y:S01]  /*08a0*/  BSSY B0, `(.L_x_986) ;  /* 0x0000010000007945 */ /* 0x000fe20003800000 */
[----:B------:R-:W-:Y:S05]  /*08b0*/  @P0 BRA `(.L_x_987) ;  /* 0x000000e000000947 */ /* 0x000fea0003800000 */
[----:B0-----:R-:W-:Y:S01]  /*08c0*/  IADD3 R5, P1, R42, 0x30, RZ ;  /* 0x000000302a057810 */ /* 0x001fe20007f3e0ff */
[----:B------:R-:W-:Y:S01]  /*08d0*/  IMAD.MOV.U32 R31, RZ, RZ, R49 ;  /* 0x000000ffff1f7224 */ /* 0x000fe200078e0031 */
[C---:B------:R-:W-:Y:S02]  /*08e0*/  IADD3 R33, R40.reuse, 0x80, RZ ;  /* 0x0000008028217810 */ /* 0x040fe40007ffe0ff */
[----:B------:R-:W-:Y:S01]  /*08f0*/  IADD3.X R4, RZ, R43, RZ, P1, !PT ;  /* 0x0000002bff047210 */ /* 0x000fe20000ffe4ff */
[----:B------:R-:W-:Y:S01]  /*0900*/  IMAD.WIDE.U32 R30, R5, c[0x0][0x178], R30 ;  /* 0x00005e00051e7a25 */ /* 0x000fe200078e001e */
[----:B------:R-:W-:-:S02]  /*0910*/  ISETP.GE.AND P2, PT, R40, c[0x0][0x16c], PT ;  /* 0x00005b0028007a0c */ /* 0x000fc40003f46270 */
        /* <DEDUP_REMOVED lines=8> */
.L_x_987:
[----:B------:R-:W-:Y:S05]  /*09a0*/  BSYNC B0 ;  /* 0x0000000000007941 */ /* 0x000fea0003800000 */
.L_x_986:
[----:B------:R-:W-:Y:S01]  /*09b0*/  ULDC.64 UR6, c[0x0][0x1a0] ;  /* 0x0000680000067ab9 */ /* 0x000fe20000000a00 */
[----:B------:R-:W-:Y:S01]  /*09c0*/  MOV R67, UR14 ;  /* 0x0000000e00437c02 */ /* 0x000fe20008000f00 */
[----:B------:R-:W-:Y:S01]  /*09d0*/  UIMAD UR5, UR15, UR6, URZ ;  /* 0x000000060f0572a4 */ /* 0x000fe2000f8e023f */
[----:B------:R-:W-:Y:S01]  /*09e0*/  BSSY B0, `(.L_x_988) ;  /* 0x0000025000007945 */ /* 0x000fe20003800000 */
[----:B------:R-:W-:Y:S01]  /*09f0*/  UMOV UR8, 0xffffffc0 ;  /* 0xffffffc000087882 */ /* 0x000fe20000000000 */
[----:B-----5:R-:W-:Y:S01]  /*0a00*/  IMAD.MOV.U32 R50, RZ, RZ, R52 ;  /* 0x000000ffff327224 */ /* 0x020fe200078e0034 */
[----:B------:R-:W-:Y:S01]  /*0a10*/  ULDC UR6, c[0x0][0x168] ;  /* 0x00005a0000067ab9 */ /* 0x000fe20000000800 */
[----:B------:R-:W-:Y:S01]  /*0a20*/  IMAD.MOV.U32 R48, RZ, RZ, R6 ;  /* 0x000000ffff307224 */ /* 0x000fe200078e0006 */
[----:B------:R-:W-:Y:S01]  /*0a30*/  UIMAD UR8, UR13, UR8, UR6 ;  /* 0x000000080d0872a4 */ /* 0x000fe2000f8e0206 */
[----:B------:R-:W-:Y:S01]  /*0a40*/  MOV R49, R7 ;  /* 0x0000000700317202 */ /* 0x000fe20000000f00 */
[----:B------:R-:W-:Y:S01]  /*0a50*/  UIMAD UR5, UR12, UR7, UR5 ;  /* 0x000000070c0572a4 */ /* 0x000fe2000f8e0205 */
[----:B------:R-:W-:Y:S01]  /*0a60*/  MOV R51, R53 ;  /* 0x0000003500337202 */ /* 0x000fe20000000f00 */
[----:B------:R-:W-:Y:S01]  /*0a70*/  ULDC.64 UR16, c[0x0][0x1a8] ;  /* 0x00006a0000107ab9 */ /* 0x000fe20000000a00 */
[----:B------:R-:W-:Y:S01]  /*0a80*/  IMAD.MOV.U32 R52, RZ, RZ, R54 ;  /* 0x000000ffff347224 */ /* 0x000fe200078e0036 */
[----:B------:R-:W-:Y:S01]  /*0a90*/  ISETP.GE.AND P1, PT, R2, UR8, PT ;  /* 0x0000000802007c0c */ /* 0x000fe2000bf26270 */
[----:B------:R-:W-:Y:S01]  /*0aa0*/  IMAD.MOV.U32 R53, RZ, RZ, R24 ;  /* 0x000000ffff357224 */ /* 0x000fe200078e0018 */
[----:B------:R-:W-:Y:S01]  /*0ab0*/  IADD3 R29, R29, UR5, RZ ;  /* 0x000000051d1d7c10 */ /* 0x000fe2000fffe0ff */
[----:B------:R-:W-:Y:S01]  /*0ac0*/  UIMAD UR5, UR18, UR16, URZ ;  /* 0x00000010120572a4 */ /* 0x000fe2000f8e023f */
[----:B------:R-:W-:Y:S01]  /*0ad0*/  MOV R56, R25 ;  /* 0x0000001900387202 */ /* 0x000fe20000000f00 */
[----:B------:R-:W-:Y:S01]  /*0ae0*/  CS2R R30, SRZ ;  /* 0x00000000001e7805 */ /* 0x000fe2000001ff00 */
[----:B0-----:R-:W-:Y:S01]  /*0af0*/  CS2R R4, SRZ ;  /* 0x0000000000047805 */ /* 0x001fe2000001ff00 */
[----:B------:R-:W-:Y:S01]  /*0b00*/  UIMAD UR5, UR14, UR17, UR5 ;  /* 0x000000110e0572a4 */ /* 0x000fe2000f8e0205 */
[----:B------:R-:W-:Y:S01]  /*0b10*/  IMAD.WIDE.U32 R66, R67, c[0x0][0x1a8], R28 ;  /* 0x00006a0043427a25 */ /* 0x000fe200078e001c */
[----:B------:R-:W-:Y:S01]  /*0b20*/  CS2R R6, SRZ ;  /* 0x0000000000067805 */ /* 0x000fe2000001ff00 */
[----:B------:R-:W-:-:S02]  /*0b30*/  CS2R R28, SRZ ;  /* 0x00000000001c7805 */ /* 0x000fc4000001ff00 */
[----:B------:R-:W-:Y:S01]  /*0b40*/  IMAD.MOV.U32 R54, RZ, RZ, R26 ;  /* 0x000000ffff367224 */ /* 0x000fe200078e001a */
[----:B------:R-:W-:Y:S01]  /*0b50*/  IADD3 R69, R67, UR5, RZ ;  /* 0x0000000543457c10 */ /* 0x000fe2000fffe0ff */
        /* <DEDUP_REMOVED lines=8> */
[----:B------:R-:W-:-:S03]  /*0be0*/  LEA R24, P1, R38, c[0x0][0x190], 0x1 ;  /* 0x0000640026187a11 */ /* 0x000fc600078208ff */
[----:B------:R-:W-:-:S05]  /*0bf0*/  IMAD.IADD R25, R39, 0x1, R25 ;  /* 0x0000000127197824 */ /* 0x000fca00078e0219 */
[----:B------:R-:W-:-:S05]  /*0c00*/  LEA.HI.X R25, R38, c[0x0][0x194], R25, 0x1, P1 ;  /* 0x0000650026197a11 */ /* 0x000fca00008f0c19 */
[----:B------:R0:W5:Y:S04]  /*0c10*/  @!P2 LDG.E.128 R28, [R24.64] ;  /* 0x0000000a181ca981 */ /* 0x000168000c1e1d00 */
[----:B------:R0:W5:Y:S02]  /*0c20*/  @!P3 LDG.E.128 R4, [R24.64+0x100] ;  /* 0x0001000a1804b981 */ /* 0x000164000c1e1d00 */
.L_x_989:
[----:B------:R-:W-:Y:S05]  /*0c30*/  BSYNC B0 ;  /* 0x0000000000007941 */ /* 0x000fea0003800000 */
.L_x_988:
[C---:B0-----:R-:W-:Y:S01]  /*0c40*/  LEA.HI.SX32 R25, R32.reuse, 0x10, 0x1c ;  /* 0x0000001020197811 */ /* 0x041fe200078fe2ff */
[----:B------:R-:W-:Y:S01]  /*0c50*/  HADD2.F32 R24, -RZ, R34.H1_H1 ;  /* 0x30000022ff187230 */ /* 0x000fe20000004100 */
[----:B------:R-:W-:Y:S01]  /*0c60*/  MOV R57, R27 ;  /* 0x0000001b00397202 */ /* 0x000fe20000000f00 */
[----:B-----5:R-:W-:Y:S01]  /*0c70*/  HADD2.F32 R27, -RZ, R28.H1_H1 ;  /* 0x3000001cff1b7230 */ /* 0x020fe20000004100 */
[----:B------:R-:W-:Y:S01]  /*0c80*/  ISETP.GE.AND P2, PT, R25, UR8, PT ;  /* 0x0000000819007c0c */ /* 0x000fe2000bf46270 */
[----:B------:R-:W-:Y:S01]  /*0c90*/  HADD2.F32 R34, -RZ, R34.H0_H0 ;  /* 0x20000022ff227230 */ /* 0x000fe20000004100 */
[----:B------:R-:W-:Y:S01]  /*0ca0*/  LEA.HI.SX32 R32, R32, 0x20, 0x1c ;  /* 0x0000002020207811 */ /* 0x000fe200078fe2ff */
[----:B------:R-:W-:Y:S01]  /*0cb0*/  HADD2.F32 R25, -RZ, R28.H0_H0 ;  /* 0x2000001cff197230 */ /* 0x000fe20000004100 */
[----:B------:R-:W-:Y:S01]  /*0cc0*/  FMUL.FTZ R24, R24, R27 ;  /* 0x0000001b18187220 */ /* 0x000fe20000410000 */
[----:B------:R-:W-:Y:S01]  /*0cd0*/  BSSY B0, `(.L_x_990) ;  /* 0x0000025000007945 */ /* 0x000fe20003800000 */
[----:B------:R-:W-:Y:S01]  /*0ce0*/  IMAD.MOV.U32 R38, RZ, RZ, R29 ;  /* 0x000000ffff267224 */ /* 0x000fe200078e001d */
[----:B------:R-:W-:Y:S01]  /*0cf0*/  MOV R58, R30 ;  /* 0x0000001e003a7202 */ /* 0x000fe20000000f00 */
[----:B------:R-:W-:Y:S01]  /*0d00*/  IMAD.MOV.U32 R59, RZ, RZ, R31 ;  /* 0x000000ffff3b7224 */ /* 0x000fe200078e001f */
[----:B------:R-:W-:Y:S01]  /*0d10*/  ISETP.GE.AND P1, PT, R32, UR8, PT ;  /* 0x0000000820007c0c */ /* 0x000fe2000bf26270 */
[----:B------:R-:W-:Y:S01]  /*0d20*/  FFMA.FTZ R63, R34, R25, R24 ;  /* 0x00000019223f7223 */ /* 0x000fe20000010018 */
[----:B------:R-:W-:Y:S01]  /*0d30*/  CS2R R28, SRZ ;  /* 0x00000000001c7805 */ /* 0x000fe2000001ff00 */
[----:B------:R-:W-:Y:S01]  /*0d40*/  CS2R R30, SRZ ;  /* 0x00000000001e7805 */ /* 0x000fe2000001ff00 */
[----:B------:R-:W-:Y:S01]  /*0d50*/  CS2R R24, SRZ ;  /* 0x0000000000187805 */ /* 0x000fe2000001ff00 */
[----:B------:R-:W-:Y:S01]  /*0d60*/  CS2R R26, SRZ ;  /* 0x00000000001a7805 */ /* 0x000fe2000001ff00 */
[----:B------:R-:W-:Y:S01]  /*0d70*/  HADD2.F32 R39, -RZ, R37.H0_H0 ;  /* 0x20000025ff277230 */ /* 0x000fe20000004100 */
[----:B------:R-:W-:Y:S05]  /*0d80*/  @P2 BRA `(.L_x_991) ;  /* 0x0000019000002947 */ /* 0x000fea0003800000 */
[C---:B------:R-:W-:Y:S02]  /*0d90*/  ISETP.GE.AND P3, PT, R40.reuse, c[0x0][0x16c], PT ;  /* 0x00005b0028007a0c */ /* 0x040fe40003f66270 */
[----:B------:R-:W-:-:S04]  /*0da0*/  IADD3 R32, R40, 0x80, RZ ;  /* 0x0000008028207810 */ /* 0x000fc80007ffe0ff */
[----:B------:R-:W-:-:S07]  /*0db0*/  ISETP.GE.AND P2, PT, R32, c[0x0][0x16c], PT ;  /* 0x00005b0020007a0c */ /* 0x000fce0003f46270 */
[C---:B------:R-:W-:Y:S01]  /*0dc0*/  @!P3 IADD3 R65, P4, R42.reuse, 0x10, RZ ;  /* 0x000000102a41b810 */ /* 0x040fe20007f9e0ff */
[----:B------:R-:W-:Y:S01]  /*0dd0*/  @!P3 IMAD.MOV.U32 R33, RZ, RZ, R69 ;  /* 0x000000ffff21b224 */ /* 0x000fe200078e0045 */
[----:B------:R-:W-:Y:S02]  /*0de0*/  @!P3 MOV R32, R66 ;  /* 0x000000420020b202 */ /* 0x000fe40000000f00 */
[----:B------:R-:W-:Y:S02]  /*0df0*/  @!P3 IADD3.X R34, RZ, R43, RZ, P4, !PT ;  /* 0x0000002bff22b210 */ /* 0x000fe400027fe4ff */
[----:B------:R-:W-:Y:S01]  /*0e00*/  @!P2 IADD3 R71, P5, R42, 0x10, RZ ;  /* 0x000000102a47a810 */ /* 0x000fe20007fbe0ff */
[----:B------:R-:W-:-:S04]  /*0e10*/  @!P3 IMAD.WIDE.U32 R32, R65, c[0x0][0x198], R32 ;  /* 0x000066004120ba25 */ /* 0x000fc800078e0020 */
[----:B------:R-:W-:Y:S02]  /*0e20*/  @!P3 IMAD R34, R34, c[0x0][0x198], RZ ;  /* 0x000066002222ba24 */ /* 0x000fe400078e02ff */
[----:B------:R-:W-:Y:S02]  /*0e30*/  @!P2 IMAD.X R35, RZ, RZ, R43, P5 ;  /* 0x000000ffff23a224 */ /* 0x000fe400028e062b */
[----:B------:R-:W-:Y:S01]  /*0e40*/  @!P3 IMAD R65, R65, c[0x0][0x19c], R34 ;  /* 0x000067004141ba24 */ /* 0x000fe200078e0222 */
[----:B------:R-:W-:Y:S01]  /*0e50*/  @!P2 MOV R34, R66 ;  /* 0x000000420022a202 */ /* 0x000fe20000000f00 */
[----:B------:R-:W-:Y:S02]  /*0e60*/  @!P2 IMAD R62, R35, c[0x0][0x198], RZ ;  /* 0x00006600233eaa24 */ /* 0x000fe400078e02ff */
[----:B------:R-:W-:Y:S01]  /*0e70*/  @!P2 IMAD.MOV.U32 R35, RZ, RZ, R69 ;  /* 0x000000ffff23a224 */ /* 0x000fe200078e0045 */
[----:B------:R-:W-:-:S03]  /*0e80*/  @!P3 IADD3 R33, R33, R65, RZ ;  /* 0x000000412121b210 */ /* 0x000fc60007ffe0ff */
[----:B------:R-:W-:Y:S01]  /*0e90*/  @!P2 IMAD.WIDE.U32 R60, R71, c[0x0][0x198], R34 ;  /* 0x00006600473caa25 */ /* 0x000fe200078e0022 */
[----:B------:R-:W-:-:S03]  /*0ea0*/  @!P3 LEA R34, P4, R32, c[0x0][0x190], 0x1 ;  /* 0x000064002022ba11 */ /* 0x000fc600078808ff */
[----:B------:R-:W-:Y:S01]  /*0eb0*/  @!P2 IMAD R71, R71, c[0x0][0x19c], R62 ;  /* 0x000067004747aa24 */ /* 0x000fe200078e023e */
[----:B------:R-:W-:Y:S02]  /*0ec0*/  @!P2 LEA R64, P5, R60, c[0x0][0x190], 0x1 ;  /* 0x000064003c40aa11 */ /* 0x000fe400078a08ff */
[----:B------:R-:W-:Y:S01]  /*0ed0*/  @!P3 LEA.HI.X R35, R32, c[0x0][0x194], R33, 0x1, P4 ;  /* 0x000065002023ba11 */ /* 0x000fe200020f0c21 */
[----:B------:R-:W-:-:S04]  /*0ee0*/  @!P2 IMAD.IADD R71, R61, 0x1, R71 ;  /* 0x000000013d47a824 */ /* 0x000fc800078e0247 */
[----:B------:R0:W5:Y:S01]  /*0ef0*/  @!P3 LDG.E.128 R28, [R34.64] ;  /* 0x0000000a221cb981 */ /* 0x000162000c1e1d00 */
[----:B------:R-:W-:-:S05]  /*0f00*/  @!P2 LEA.HI.X R65, R60, c[0x0][0x194], R71, 0x1, P5 ;  /* 0x000065003c41aa11 */ /* 0x000fca00028f0c47 */
[----:B------:R0:W5:Y:S02]  /*0f10*/  @!P2 LDG.E.128 R24, [R64.64+0x100] ;  /* 0x0001000a4018a981 */ /* 0x000164000c1e1d00 */
.L_x_991:
[----:B------:R-:W-:Y:S05]  /*0f20*/  BSYNC B0 ;  /* 0x0000000000007941 */ /* 0x000fea0003800000 */
.L_x_990:
[----:B------:R-:W-:Y:S01]  /*0f30*/  HADD2.F32 R32, -RZ, R38.H0_H0 ;  /* 0x20000026ff207230 */ /* 0x000fe20000004100 */
[----:B------:R-:W-:Y:S01]  /*0f40*/  BSSY B0, `(.L_x_992) ;  /* 0x0000024000007945 */ /* 0x000fe20003800000 */
[----:B-----5:R-:W-:Y:S01]  /*0f50*/  MOV R75, R28 ;  /* 0x0000001c004b7202 */ /* 0x020fe20000000f00 */
[----:B------:R-:W-:Y:S01]  /*0f60*/  IMAD.MOV.U32 R60, RZ, RZ, R29 ;  /* 0x000000ffff3c7224 */ /* 0x000fe200078e001d */
[----:B------:R-:W-:Y:S01]  /*0f70*/  MOV R61, R30 ;  /* 0x0000001e003d7202 */ /* 0x000fe20000000f00 */
[----:B------:R-:W-:Y:S01]  /*0f80*/  FFMA.FTZ R74, R39, R32, R63 ;  /* 0x00000020274a7223 */ /* 0x000fe2000001003f */
[----:B------:R-:W-:Y:S01]  /*0f90*/  MOV R62, R31 ;  /* 0x0000001f003e7202 */ /* 0x000fe20000000f00 */
[----:B------:R-:W-:Y:S01]  /*0fa0*/  CS2R R32, SRZ ;  /* 0x0000000000207805 */ /* 0x000fe2000001ff00 */
[----:B0-----:R-:W-:Y:S01]  /*0fb0*/  CS2R R34, SRZ ;  /* 0x0000000000227805 */ /* 0x001fe2000001ff00 */
[----:B------:R-:W-:Y:S01]  /*0fc0*/  CS2R R28, SRZ ;  /* 0x00000000001c7805 */ /* 0x000fe2000001ff00 */
[----:B------:R-:W-:Y:S01]  /*0fd0*/  CS2R R30, SRZ ;  /* 0x00000000001e7805 */ /* 0x000fe2000001ff00 */
[----:B------:R-:W-:Y:S05]  /*0fe0*/  @P1 BRA `(.L_x_993) ;  /* 0x0000019000001947 */ /* 0x000fea0003800000 */
[C---:B------:R-:W-:Y:S02]  /*0ff0*/  IADD3 R39, R40.reuse, 0x80, RZ ;  /* 0x0000008028277810 */ /* 0x040fe40007ffe0ff */
[----:B------:R-:W-:-:S02]  /*1000*/  ISETP.GE.AND P2, PT, R40, c[0x0][0x16c], PT ;  /* 0x00005b0028007a0c */ /* 0x000fc40003f46270 */
[----:B------:R-:W-:-:S11]  /*1010*/  ISETP.GE.AND P1, PT, R39, c[0x0][0x16c], PT ;  /* 0x00005b0027007a0c */ /* 0x000fd60003f26270 */
[C---:B------:R-:W-:Y:S01]  /*1020*/  @!P2 IADD3 R63, P3, R42.reuse, 0x20, RZ ;  /* 0x000000202a3fa810 */ /* 0x040fe20007f7e0ff */
[----:B------:R-:W-:Y:S01]  /*1030*/  @!P2 IMAD.MOV.U32 R65, RZ, RZ, R69 ;  /* 0x000000ffff41a224 */ /* 0x000fe200078e0045 */
[----:B------:R-:W-:Y:S02]  /*1040*/  @!P1 IADD3 R81, P4, R42, 0x20, RZ ;  /* 0x000000202a519810 */ /* 0x000fe40007f9e0ff */
[----:B------:R-:W-:Y:S01]  /*1050*/  @!P1 MOV R71, R69 ;  /* 0x0000004500479202 */ /* 0x000fe20000000f00 */
[----:B------:R-:W-:Y:S01]  /*1060*/  @!P2 IMAD.X R39, RZ, RZ, R43, P3 ;  /* 0x000000ffff27a224 */ /* 0x000fe200018e062b */
[----:B------:R-:W-:Y:S02]  /*1070*/  @!P1 IADD3.X R70, RZ, R43, RZ, P4, !PT ;  /* 0x0000002bff469210 */ /* 0x000fe400027fe4ff */
[-C--:B------:R-:W-:Y:S01]  /*1080*/  @!P2 MOV R64, R66.reuse ;  /* 0x000000420040a202 */ /* 0x080fe20000000f00 */
[----:B------:R-:W-:Y:S02]  /*1090*/  @!P2 IMAD R39, R39, c[0x0][0x198], RZ ;  /* 0x000066002727aa24 */ /* 0x000fe400078e02ff */
[----:B------:R-:W-:Y:S01]  /*10a0*/  @!P1 IMAD R80, R70, c[0x0][0x198], RZ ;  /* 0x0000660046509a24 */ /* 0x000fe200078e02ff */
[----:B------:R-:W-:Y:S01]  /*10b0*/  @!P1 MOV R70, R66 ;  /* 0x0000004200469202 */ /* 0x000fe20000000f00 */
[----:B------:R-:W-:-:S04]  /*10c0*/  @!P2 IMAD.WIDE.U32 R64, R63, c[0x0][0x198], R64 ;  /* 0x000066003f40aa25 */ /* 0x000fc800078e0040 */
[----:B------:R-:W-:Y:S01]  /*10d0*/  @!P1 IMAD.WIDE.U32 R72, R81, c[0x0][0x198], R70 ;  /* 0x0000660051489a25 */ /* 0x000fe200078e0046 */
[----:B------:R-:W-:-:S03]  /*10e0*/  @!P2 LEA R70, P3, R64, c[0x0][0x190], 0x1 ;  /* 0x000064004046aa11 */ /* 0x000fc600078608ff */
[----:B------:R-:W-:Y:S02]  /*10f0*/  @!P2 IMAD R39, R63, c[0x0][0x19c], R39 ;  /* 0x000067003f27aa24 */ /* 0x000fe400078e0227 */
[----:B------:R-:W-:Y:S01]  /*1100*/  @!P1 IMAD R81, R81, c[0x0][0x19c], R80 ;  /* 0x0000670051519a24 */ /* 0x000fe200078e0250 */
[----:B------:R-:W-:Y:S01]  /*1110*/  @!P1 LEA R80, P4, R72, c[0x0][0x190], 0x1 ;  /* 0x0000640048509a11 */ /* 0x000fe200078808ff */
[----:B------:R-:W-:-:S03]  /*1120*/  @!P2 IMAD.IADD R39, R65, 0x1, R39 ;  /* 0x000000014127a824 */ /* 0x000fc600078e0227 */
[----:B------:R-:W-:Y:S02]  /*1130*/  @!P1 IADD3 R81, R73, R81, RZ ;  /* 0x0000005149519210 */ /* 0x000fe40007ffe0ff */
[----:B------:R-:W-:Y:S02]  /*1140*/  @!P2 LEA.HI.X R71, R64, c[0x0][0x194], R39, 0x1, P3 ;  /* 0x000065004047aa11 */ /* 0x000fe400018f0c27 */
[----:B------:R-:W-:-:S03]  /*1150*/  @!P1 LEA.HI.X R81, R72, c[0x0][0x194], R81, 0x1, P4 ;  /* 0x0000650048519a11 */ /* 0x000fc600020f0c51 */
[----:B------:R0:W5:Y:S04]  /*1160*/  @!P2 LDG.E.128 R32, [R70.64] ;  /* 0x0000000a4620a981 */ /* 0x000168000c1e1d00 */
[----:B------:R0:W5:Y:S02]  /*1170*/  @!P1 LDG.E.128 R28, [R80.64+0x100] ;  /* 0x0001000a501c9981 */ /* 0x000164000c1e1d00 */
.L_x_993:
[----:B------:R-:W-:Y:S05]  /*1180*/  BSYNC B0 ;  /* 0x0000000000007941 */ /* 0x000fea0003800000 */
.L_x_992:
[----:B0----5:R-:W-:Y:S01]  /*1190*/  MOV R71, R32 ;  /* 0x0000002000477202 */ /* 0x021fe20000000f00 */
[--C-:B------:R-:W-:Y:S01]  /*11a0*/  HADD2.F32 R32, -RZ, R36.reuse.H1_H1 ;  /* 0x30000024ff207230 */ /* 0x100fe20000004100 */
[----:B------:R-:W-:Y:S01]  /*11b0*/  IMAD.MOV.U32 R63, RZ, RZ, R33 ;  /* 0x000000ffff3f7224 */ /* 0x000fe200078e0021 */
[----:B------:R-:W-:Y:S01]  /*11c0*/  HADD2.F32 R39, -RZ, R75.H1_H1 ;  /* 0x3000004bff277230 */ /* 0x000fe20000004100 */
[----:B------:R-:W-:Y:S01]  /*11d0*/  BSSY B0, `(.L_x_994) ;  /* 0x0000024000007945 */ /* 0x000fe20003800000 */
[----:B------:R-:W-:Y:S01]  /*11e0*/  HADD2.F32 R37, -RZ, R37.H1_H1 ;  /* 0x30000025ff257230 */ /* 0x000fe20000004100 */
[----:B------:R-:W-:Y:S01]  /*11f0*/  MOV R64, R34 ;  /* 0x0000002200407202 */ /* 0x000fe20000000f00 */
[----:B------:R-:W-:Y:S01]  /*1200*/  HADD2.F32 R36, -RZ, R36.H0_H0 ;  /* 0x20000024ff247230 */ /* 0x000fe20000004100 */
[----:B------:R-:W-:Y:S01]  /*1210*/  FMUL.FTZ R32, R32, R39 ;  /* 0x0000002720207220 */ /* 0x000fe20000410000 */
[----:B------:R-:W-:Y:S01]  /*1220*/  HADD2.F32 R38, -RZ, R38.H1_H1 ;  /* 0x30000026ff267230 */ /* 0x000fe20000004100 */
[----:B------:R-:W-:Y:S01]  /*1230*/  MOV R65, R35 ;  /* 0x0000002300417202 */ /* 0x000fe20000000f00 */
[----:B------:R-:W-:Y:S01]  /*1240*/  HADD2.F32 R33, -RZ, R75.H0_H0 ;  /* 0x2000004bff217230 */ /* 0x000fe20000004100 */
[----:B------:R-:W-:Y:S01]  /*1250*/  CS2R R34, SRZ ;  /* 0x0000000000227805 */ /* 0x000fe2000001ff00 */
[----:B------:R-:W-:Y:S01]  /*1260*/  HADD2.F32 R73, -RZ, R0.H0_H0 ;  /* 0x20000000ff497230 */ /* 0x000fe20000004100 */
[----:B------:R-:W-:Y:S01]  /*1270*/  FFMA.FTZ R80, R37, R38, R74 ;  /* 0x0000002625507223 */ /* 0x000fe2000001004a */
[----:B------:R-:W-:Y:S01]  /*1280*/  HADD2.F32 R72, -RZ, R47.H0_H0 ;  /* 0x2000002fff487230 */ /* 0x000fe20000004100 */
[----:B------:R-:W-:Y:S01]  /*1290*/  FFMA.FTZ R82, R36, R33, R32 ;  /* 0x0000002124527223 */ /* 0x000fe20000010020 */
[----:B------:R-:W-:Y:S01]  /*12a0*/  CS2R R38, SRZ ;  /* 0x0000000000267805 */ /* 0x000fe2000001ff00 */
[----:B------:R-:W-:Y:S01]  /*12b0*/  CS2R R32, SRZ ;  /* 0x0000000000207805 */ /* 0x000fe2000001ff00 */
[----:B------:R-:W-:Y:S01]  /*12c0*/  CS2R R36, SRZ ;  /* 0x0000000000247805 */ /* 0x000fe2000001ff00 */
[----:B------:R-:W-:-:S02]  /*12d0*/  HADD2.F32 R70, -RZ, R50.H1_H1 ;  /* 0x30000032ff467230 */ /* 0x000fc40000004100 */
[----:B------:R-:W-:Y:S02]  /*12e0*/  HADD2.F32 R74, -RZ, R58.H0_H0 ;  /* 0x2000003aff4a7230 */ /* 0x000fe40000004100 */
[----:B------:R-:W-:Y:S02]  /*12f0*/  HADD2.F32 R81, -RZ, R60.H0_H0 ;  /* 0x2000003cff517230 */ /* 0x000fe40000004100 */
[----:B------:R-:W-:Y:S01]  /*1300*/  HADD2.F32 R75, -RZ, R71.H1_H1 ;  /* 0x30000047ff4b7230 */ /* 0x000fe20000004100 */
[----:B------:R-:W-:Y:S05]  /*1310*/  @P0 BRA `(.L_x_995) ;  /* 0x000000f000000947 */ /* 0x000fea0003800000 */
[----:B------:R-:W-:Y:S02]  /*1320*/  IADD3 R67, P0, R42, 0x30, RZ ;  /* 0x000000302a437810 */ /* 0x000fe40007f1e0ff */
[----:B------:R-:W-:Y:S02]  /*1330*/  MOV R42, R66 ;  /* 0x00000042002a7202 */ /* 0x000fe40000000f00 */
[----:B------:R-:W-:Y:S01]  /*1340*/  LEA R66, R44, 0x80, 0x3 ;  /* 0x000000802c427811 */ /* 0x000fe200078e18ff */
[----:B------:R-:W-:Y:S01]  /*1350*/  IMAD.X R41, RZ, RZ, R43, P0 ;  /* 0x000000ffff297224 */ /* 0x000fe200000e062b */
[----:B------:R-:W-:-:S02]  /*1360*/  MOV R43, R69 ;  /* 0x00000045002b7202 */ /* 0x000fc40000000f00 */
[----:B------:R-:W-:Y:S01]  /*1370*/  ISETP.GE.AND P2, PT, R40, c[0x0][0x16c], PT ;  /* 0x00005b0028007a0c */ /* 0x000fe20003f46270 */
[----:B------:R-:W-:Y:S01]  /*1380*/  IMAD R41, R41, c[0x0][0x198], RZ ;  /* 0x0000660029297a24 */ /* 0x000fe200078e02ff */
[----:B------:R-:W-:Y:S01]  /*1390*/  ISETP.GE.AND P0, PT, R66, c[0x0][0x16c], PT ;  /* 0x00005b0042007a0c */ /* 0x000fe20003f06270 */
[----:B------:R-:W-:-:S04]  /*13a0*/  IMAD.WIDE.U32 R42, R67, c[0x0][0x198], R42 ;  /* 0x00006600432a7a25 */ /* 0x000fc800078e002a */
[----:B------:R-:W-:Y:S01]  /*13b0*/  IMAD R41, R67, c[0x0][0x19c], R41 ;  /* 0x0000670043297a24 */ /* 0x000fe200078e0229 */
[----:B------:R-:W-:-:S03]  /*13c0*/  LEA R40, P1, R42, c[0x0][0x190], 0x1 ;  /* 0x000064002a287a11 */ /* 0x000fc600078208ff */
[----:B------:R-:W-:-:S05]  /*13d0*/  IMAD.IADD R41, R43, 0x1, R41 ;  /* 0x000000012b297824 */ /* 0x000fca00078e0229 */
[----:B------:R-:W-:-:S05]  /*13e0*/  LEA.HI.X R41, R42, c[0x0][0x194], R41, 0x1, P1 ;  /* 0x000065002a297a11 */ /* 0x000fca00008f0c29 */
[----:B------:R0:W5:Y:S04]  /*13f0*/  @!P2 LDG.E.128 R32, [R40.64] ;  /* 0x0000000a2820a981 */ /* 0x000168000c1e1d00 */
[----:B------:R0:W5:Y:S02]  /*1400*/  @!P0 LDG.E.128 R36, [R40.64+0x100] ;  /* 0x0001000a28248981 */ /* 0x000164000c1e1d00 */
.L_x_995:
[----:B------:R-:W-:Y:S05]  /*1410*/  BSYNC B0 ;  /* 0x0000000000007941 */ /* 0x000fea0003800000 */
.L_x_994:
[----:B------:R-:W-:Y:S01]  /*1420*/  HADD2.F32 R87, -RZ, R50.H0_H0 ;  /* 0x20000032ff577230 */ /* 0x000fe20000004100 */
[----:B------:R-:W-:Y:S01]  /*1430*/  FMUL.FTZ R89, R70, R75 ;  /* 0x0000004b46597220 */ /* 0x000fe20000410000 */
[----:B------:R-:W-:Y:S01]  /*1440*/  HADD2.F32 R88, -RZ, R71.H0_H0 ;  /* 0x20000047ff587230 */ /* 0x000fe20000004100 */
[----:B0-----:R-:W-:Y:S01]  /*1450*/  FFMA.FTZ R41, R72, R81, R82 ;  /* 0x0000005148297223 */ /* 0x001fe20000010052 */
[----:B------:R-:W-:Y:S01]  /*1460*/  HADD2.F32 R92, -RZ, R51.H0_H0 ;  /* 0x20000033ff5c7230 */ /* 0x000fe20000004100 */
[----:B------:R-:W-:Y:S01]  /*1470*/  FFMA.FTZ R40, R73, R74, R80 ;  /* 0x0000004a49287223 */ /* 0x000fe20000010050 */
[--C-:B------:R-:W-:Y:S01]  /*1480*/  HADD2.F32 R93, -RZ, R63.reuse.H0_H0 ;  /* 0x2000003fff5d7230 */ /* 0x100fe20000004100 */
[----:B------:R-:W-:Y:S01]  /*1490*/  FFMA.FTZ R94, R87, R88, R89 ;  /* 0x00000058575e7223 */ /* 0x000fe20000010059 */
[----:B------:R-:W-:Y:S01]  /*14a0*/  HADD2.F32 R96, -RZ, R63.H1_H1 ;  /* 0x3000003fff607230 */ /* 0x000fe20000004100 */
[----:B-----5:R-:W-:Y:S01]  /*14b0*/  MOV R42, R35 ;  /* 0x00000023002a7202 */ /* 0x020fe20000000f00 */
[----:B------:R-:W-:Y:S01]  /*14c0*/  HADD2.F32 R63, -RZ, R32.H1_H1 ;  /* 0x30000020ff3f7230 */ /* 0x000fe20000004100 */
[----:B------:R-:W-:Y:S01]  /*14d0*/  FFMA.FTZ R98, R92, R93, R94 ;  /* 0x0000005d5c627223 */ /* 0x000fe2000001005e */
[----:B------:R-:W-:Y:S01]  /*14e0*/  HADD2.F32 R93, -RZ, R51.H1_H1 ;  /* 0x30000033ff5d7230 */ /* 0x000fe20000004100 */
[----:B------:R-:W-:Y:S01]  /*14f0*/  ISETP.NE.AND P0, PT, R44, RZ, PT ;  /* 0x000000ff2c00720c */ /* 0x000fe20003f05270 */
[----:B------:R-:W-:Y:S01]  /*1500*/  HADD2.F32 R92, -RZ, R53.H1_H1 ;  /* 0x30000035ff5c7230 */ /* 0x000fe20000004100 */
[----:B------:R-:W-:Y:S01]  /*1510*/  BSSY B0, `(.L_x_996) ;  /* 0x00000d8000007945 */ /* 0x000fe20003800000 */
[----:B------:R-:W-:Y:S01]  /*1520*/  HADD2.F32 R94, -RZ, R47.H1_H1 ;  /* 0x3000002fff5e7230 */ /* 0x000fe20000004100 */
[----:B------:R-:W-:Y:S01]  /*1530*/  FFMA.FTZ R99, R93, R96, R98 ;  /* 0x000000605d637223 */ /* 0x000fe20000010062 */
[----:B------:R-:W-:Y:S01]  /*1540*/  HADD2.F32 R95, -RZ, R60.H1_H1 ;  /* 0x3000003cff5f7230 */ /* 0x000fe20000004100 */
[----:B------:R-:W-:Y:S01]  /*1550*/  FMUL.FTZ R101, R92, R63 ;  /* 0x0000003f5c657220 */ /* 0x000fe20000410000 */
[----:B------:R-:W-:-:S02]  /*1560*/  HADD2.F32 R63, -RZ, R53.H0_H0 ;  /* 0x20000035ff3f7230 */ /* 0x000fc40000004100 */
[----:B------:R-:W-:Y:S01]  /*1570*/  HADD2.F32 R98, -RZ, R32.H0_H0 ;  /* 0x20000020ff627230 */ /* 0x000fe20000004100 */
[----:B------:R-:W-:Y:S01]  /*1580*/  FFMA.FTZ R97, R94, R95, R41 ;  /* 0x0000005f5e617223 */ /* 0x000fe20000010029 */
[--C-:B------:R-:W-:Y:S02]  /*1590*/  HADD2.F32 R92, -RZ, R36.reuse.H0_H0 ;  /* 0x20000024ff5c7230 */ /* 0x100fe40000004100 */
[----:B------:R-:W-:Y:S01]  /*15a0*/  HADD2.F32 R41, -RZ, R36.H1_H1 ;  /* 0x30000024ff297230 */ /* 0x000fe20000004100 */
[----:B------:R-:W-:Y:S01]  /*15b0*/  FFMA.FTZ R98, R63, R98, R101 ;  /* 0x000000623f627223 */ /* 0x000fe20000010065 */
[--C-:B------:R-:W-:Y:S02]  /*15c0*/  HADD2.F32 R36, -RZ, R37.reuse.H0_H0 ;  /* 0x20000025ff247230 */ /* 0x100fe40000004100 */
[----:B------:R-:W-:Y:S02]  /*15d0*/  HADD2.F32 R96, -RZ, R37.H1_H1 ;  /* 0x30000025ff607230 */ /* 0x000fe40000004100 */
[----:B------:R-:W-:-:S02]  /*15e0*/  HADD2.F32 R37, -RZ, R39.H0_H0 ;  /* 0x20000027ff257230 */ /* 0x000fc40000004100 */
[----:B------:R-:W-:Y:S02]  /*15f0*/  HADD2.F32 R32, -RZ, R39.H1_H1 ;  /* 0x30000027ff207230 */ /* 0x000fe40000004100 */
[----:B------:R-:W-:Y:S02]  /*1600*/  HADD2.F32 R39, -RZ, R0.H1_H1 ;  /* 0x30000000ff277230 */ /* 0x000fe40000004100 */
[----:B------:R-:W-:Y:S02]  /*1610*/  HADD2.F32 R93, -RZ, R48.H0_H0 ;  /* 0x20000030ff5d7230 */ /* 0x000fe40000004100 */
[----:B------:R-:W-:Y:S02]  /*1620*/  HADD2.F32 R100, -RZ, R61.H0_H0 ;  /* 0x2000003dff647230 */ /* 0x000fe40000004100 */
[----:B------:R-:W-:Y:S02]  /*1630*/  HADD2.F32 R0, -RZ, R56.H0_H0 ;  /* 0x20000038ff007230 */ /* 0x000fe40000004100 */
[----:B------:R-:W-:Y:S01]  /*1640*/  HADD2.F32 R63, -RZ, R33.H0_H0 ;  /* 0x20000021ff3f7230 */ /* 0x000fe20000004100 */
[----:B------:R-:W-:Y:S01]  /*1650*/  FFMA.FTZ R97, R93, R100, R97 ;  /* 0x000000645d617223 */ /* 0x000fe20000010061 */
[----:B------:R-:W-:-:S02]  /*1660*/  HADD2.F32 R48, -RZ, R48.H1_H1 ;  /* 0x30000030ff307230 */ /* 0x000fc40000004100 */
[----:B------:R-:W-:Y:S01]  /*1670*/  HADD2.F32 R56, -RZ, R56.H1_H1 ;  /* 0x30000038ff387230 */ /* 0x000fe20000004100 */
[----:B------:R-:W-:Y:S01]  /*1680*/  FFMA.FTZ R0, R0, R63, R98 ;  /* 0x0000003f00007223 */ /* 0x000fe20000010062 */
[----:B------:R-:W-:Y:S02]  /*1690*/  HADD2.F32 R61, -RZ, R61.H1_H1 ;  /* 0x3000003dff3d7230 */ /* 0x000fe40000004100 */
[----:B------:R-:W-:Y:S02]  /*16a0*/  HADD2.F32 R33, -RZ, R33.H1_H1 ;  /* 0x30000021ff217230 */ /* 0x000fe40000004100 */
[----:B------:R-:W-:Y:S01]  /*16b0*/  HADD2.F32 R95, -RZ, R52.H0_H0 ;  /* 0x20000034ff5f7230 */ /* 0x000fe20000004100 */
[----:B------:R-:W-:Y:S01]  /*16c0*/  FFMA.FTZ R97, R48, R61, R97 ;  /* 0x0000003d30617223 */ /* 0x000fe20000010061 */
[----:B------:R-:W-:Y:S01]  /*16d0*/  HADD2.F32 R102, -RZ, R64.H0_H0 ;  /* 0x20000040ff667230 */ /* 0x000fe20000004100 */
[----:B------:R-:W-:Y:S01]  /*16e0*/  FFMA.FTZ R56, R56, R33, R0 ;  /* 0x0000002138387223 */ /* 0x000fe20000010000 */
[----:B------:R-:W-:-:S02]  /*16f0*/  HADD2.F32 R58, -RZ, R58.H1_H1 ;  /* 0x3000003aff3a7230 */ /* 0x000fc40000004100 */
[----:B------:R-:W-:Y:S01]  /*1700*/  HADD2.F32 R0, -RZ, R54.H0_H0 ;  /* 0x20000036ff007230 */ /* 0x000fe20000004100 */
[----:B------:R-:W-:Y:S01]  /*1710*/  FFMA.FTZ R95, R95, R102, R99 ;  /* 0x000000665f5f7223 */ /* 0x000fe20000010063 */
[----:B------:R-:W-:Y:S01]  /*1720*/  HADD2.F32 R61, -RZ, R34.H0_H0 ;  /* 0x20000022ff3d7230 */ /* 0x000fe20000004100 */
[----:B------:R-:W-:Y:S01]  /*1730*/  FFMA.FTZ R58, R39, R58, R40 ;  /* 0x0000003a273a7223 */ /* 0x000fe20000010028 */
[----:B------:R-:W-:Y:S02]  /*1740*/  HADD2.F32 R52, -RZ, R52.H1_H1 ;  /* 0x30000034ff347230 */ /* 0x000fe40000004100 */
[----:B------:R-:W-:Y:S01]  /*1750*/  HADD2.F32 R93, -RZ, R64.H1_H1 ;  /* 0x30000040ff5d7230 */ /* 0x000fe20000004100 */
[----:B------:R-:W-:Y:S01]  /*1760*/  FFMA.FTZ R0, R0, R61, R56 ;  /* 0x0000003d00007223 */ /* 0x000fe20000010038 */
[----:B------:R-:W-:Y:S02]  /*1770*/  HADD2.F32 R33, -RZ, R45.H0_H0 ;  /* 0x2000002dff217230 */ /* 0x000fe40000004100 */
[----:B------:R-:W-:Y:S01]  /*1780*/  HADD2.F32 R54, -RZ, R54.H1_H1 ;  /* 0x30000036ff367230 */ /* 0x000fe20000004100 */
[----:B------:R-:W-:Y:S01]  /*1790*/  FFMA.FTZ R52, R52, R93, R95 ;  /* 0x0000005d34347223 */ /* 0x000fe2000001005f */
[----:B------:R-:W-:-:S02]  /*17a0*/  HADD2.F32 R40, -RZ, R59.H0_H0 ;  /* 0x2000003bff287230 */ /* 0x000fc40000004100 */
[----:B------:R-:W-:Y:S02]  /*17b0*/  HADD2.F32 R63, -RZ, R34.H1_H1 ;  /* 0x30000022ff3f7230 */ /* 0x000fe40000004100 */
[--C-:B------:R-:W-:Y:S01]  /*17c0*/  HADD2.F32 R94, -RZ, R38.reuse.H0_H0 ;  /* 0x20000026ff5e7230 */ /* 0x100fe20000004100 */
[----:B------:R-:W-:Y:S01]  /*17d0*/  FFMA.FTZ R40, R33, R40, R58 ;  /* 0x0000002821287223 */ /* 0x000fe2000001003a */
[----:B------:R-:W-:Y:S01]  /*17e0*/  HADD2.F32 R53, -RZ, R38.H1_H1 ;  /* 0x30000026ff357230 */ /* 0x000fe20000004100 */
[----:B------:R-:W-:Y:S01]  /*17f0*/  FFMA.FTZ R54, R54, R63, R0 ;  /* 0x0000003f36367223 */ /* 0x000fe20000010000 */
[----:B------:R-:W-:Y:S02]  /*1800*/  HADD2.F32 R38, -RZ, R49.H0_H0 ;  /* 0x20000031ff267230 */ /* 0x000fe40000004100 */
[----:B------:R-:W-:Y:S02]  /*1810*/  HADD2.F32 R93, -RZ, R62.H0_H0 ;  /* 0x2000003eff5d7230 */ /* 0x000fe40000004100 */
[----:B------:R-:W-:-:S02]  /*1820*/  HADD2.F32 R39, -RZ, R55.H0_H0 ;  /* 0x20000037ff277230 */ /* 0x000fc40000004100 */
[----:B------:R-:W-:Y:S01]  /*1830*/  HADD2.F32 R48, -RZ, R65.H0_H0 ;  /* 0x20000041ff307230 */ /* 0x000fe20000004100 */
[----:B------:R-:W-:Y:S01]  /*1840*/  FFMA.FTZ R93, R38, R93, R97 ;  /* 0x0000005d265d7223 */ /* 0x000fe20000010061 */
[----:B------:R-:W-:Y:S02]  /*1850*/  HADD2.F32 R0, -RZ, R57.H0_H0 ;  /* 0x20000039ff007230 */ /* 0x000fe40000004100 */
[----:B------:R-:W-:Y:S01]  /*1860*/  HADD2.F32 R33, -RZ, R42.H0_H0 ;  /* 0x2000002aff217230 */ /* 0x000fe20000004100 */
[----:B------:R-:W-:Y:S01]  /*1870*/  FFMA.FTZ R39, R39, R48, R52 ;  /* 0x0000003027277223 */ /* 0x000fe20000010034 */
[----:B------:R-:W-:Y:S02]  /*1880*/  HADD2.F32 R45, -RZ, R45.H1_H1 ;  /* 0x3000002dff2d7230 */ /* 0x000fe40000004100 */
[----:B------:R-:W-:Y:S01]  /*1890*/  HADD2.F32 R49, -RZ, R49.H1_H1 ;  /* 0x30000031ff317230 */ /* 0x000fe20000004100 */
[----:B------:R-:W-:Y:S01]  /*18a0*/  FFMA.FTZ R0, R0, R33, R54 ;  /* 0x0000002100007223 */ /* 0x000fe20000010036 */
[----:B------:R-:W-:-:S02]  /*18b0*/  HADD2.F32 R55, -RZ, R55.H1_H1 ;  /* 0x30000037ff377230 */ /* 0x000fc40000004100 */
[----:B------:R-:W-:Y:S02]  /*18c0*/  HADD2.F32 R57, -RZ, R57.H1_H1 ;  /* 0x30000039ff397230 */ /* 0x000fe40000004100 */
[----:B------:R-:W-:Y:S02]  /*18d0*/  HADD2.F32 R34, -RZ, R59.H1_H1 ;  /* 0x3000003bff227230 */ /* 0x000fe40000004100 */
[----:B------:R-:W-:Y:S02]  /*18e0*/  HADD2.F32 R62, -RZ, R62.H1_H1 ;  /* 0x3000003eff3e7230 */ /* 0x000fe40000004100 */
[----:B------:R-:W-:Y:S01]  /*18f0*/  HADD2.F32 R38, -RZ, R65.H1_H1 ;  /* 0x30000041ff267230 */ /* 0x000fe20000004100 */
[----:B------:R-:W-:Y:S01]  /*1900*/  FFMA.FTZ R34, R45, R34, R40 ;  /* 0x000000222d227223 */ /* 0x000fe20000010028 */
[----:B------:R-:W-:Y:S01]  /*1910*/  HADD2.F32 R42, -RZ, R42.H1_H1 ;  /* 0x3000002aff2a7230 */ /* 0x000fe20000004100 */
[----:B------:R-:W-:Y:S01]  /*1920*/  FFMA.FTZ R49, R49, R62, R93 ;  /* 0x0000003e31317223 */ /* 0x000fe2000001005d */
        /* <DEDUP_REMOVED lines=8> */
[--C-:B------:R-:W-:Y:S02]  /*19b0*/  HADD2.F32 R24, -RZ, R26.reuse.H0_H0 ;  /* 0x2000001aff187230 */ /* 0x100fe40000004100 */
[----:B------:R-:W-:Y:S02]  /*19c0*/  HADD2.F32 R85, -RZ, R26.H1_H1 ;  /* 0x3000001aff557230 */ /* 0x000fe40000004100 */
        /* <DEDUP_REMOVED lines=10> */
[----:B------:R-:W-:Y:S02]  /*1a70*/  HADD2.F32 R35, -RZ, R20.H0_H0 ;  /* 0x20000014ff237230 */ /* 0x000fe40000004100 */
[----:B------:R-:W-:Y:S02]  /*1a80*/  HADD2.F32 R68, -RZ, R4.H0_H0 ;  /* 0x20000004ff447230 */ /* 0x000fe40000004100 */
[----:B------:R-:W-:-:S02]  /*1a90*/  HADD2.F32 R7, -RZ, R16.H0_H0 ;  /* 0x20000010ff077230 */ /* 0x000fc40000004100 */
[----:B------:R-:W-:Y:S01]  /*1aa0*/  HADD2.F32 R27, -RZ, R12.H0_H0 ;  /* 0x2000000cff1b7230 */ /* 0x000fe20000004100 */
[----:B------:R-:W-:Y:S01]  /*1ab0*/  FFMA.FTZ R34, R35, R68, R34 ;  /* 0x0000004423227223 */ /* 0x000fe20000010022 */
[----:B------:R-:W-:Y:S01]  /*1ac0*/  HADD2.F32 R31, -RZ, R8.H0_H0 ;  /* 0x20000008ff1f7230 */ /* 0x000fe20000004100 */
[----:B------:R-:W-:Y:S01]  /*1ad0*/  FFMA.FTZ R7, R7, R82, R49 ;  /* 0x0000005207077223 */ /* 0x000fe20000010031 */
[----:B------:R-:W-:Y:S01]  /*1ae0*/  HADD2.F32 R43, -RZ, R20.H1_H1 ;  /* 0x30000014ff2b7230 */ /* 0x000fe20000004100 */
[----:B------:R-:W-:Y:S01]  /*1af0*/  FFMA.FTZ R27, R27, R88, R38 ;  /* 0x000000581b1b7223 */ /* 0x000fe20000010026 */
[----:B------:R-:W-:Y:S01]  /*1b00*/  HADD2.F32 R4, -RZ, R4.H1_H1 ;  /* 0x30000004ff047230 */ /* 0x000fe20000004100 */
[----:B------:R-:W-:Y:S01]  /*1b10*/  FFMA.FTZ R0, R31, R92, R0 ;  /* 0x0000005c1f007223 */ /* 0x000fe20000010000 */
[----:B------:R-:W-:Y:S02]  /*1b20*/  HADD2.F32 R74, -RZ, R16.H1_H1 ;  /* 0x30000010ff4a7230 */ /* 0x000fe40000004100 */
[----:B------:R-:W-:Y:S01]  /*1b30*/  HADD2.F32 R50, -RZ, R12.H1_H1 ;  /* 0x3000000cff327230 */ /* 0x000fe20000004100 */
[----:B------:R-:W-:Y:S01]  /*1b40*/  FFMA.FTZ R4, R43, R4, R34 ;  /* 0x000000042b047223 */ /* 0x000fe20000010022 */
[----:B------:R-:W-:Y:S01]  /*1b50*/  HADD2.F32 R8, -RZ, R8.H1_H1 ;  /* 0x30000008ff087230 */ /* 0x000fe20000004100 */
[----:B------:R-:W-:Y:S01]  /*1b60*/  FFMA.FTZ R7, R74, R83, R7 ;  /* 0x000000534a077223 */ /* 0x000fe20000010007 */
[----:B------:R-:W-:Y:S01]  /*1b70*/  HADD2.F32 R20, -RZ, R21.H0_H0 ;  /* 0x20000015ff147230 */ /* 0x000fe20000004100 */
[----:B------:R-:W-:Y:S01]  /*1b80*/  FFMA.FTZ R27, R50, R89, R27 ;  /* 0x00000059321b7223 */ /* 0x000fe2000001001b */
[----:B------:R-:W-:Y:S01]  /*1b90*/  HADD2.F32 R69, -RZ, R5.H0_H0 ;  /* 0x20000005ff457230 */ /* 0x000fe20000004100 */
[----:B------:R-:W-:Y:S01]  /*1ba0*/  FFMA.FTZ R0, R8, R41, R0 ;  /* 0x0000002908007223 */ /* 0x000fe20000010000 */
        /* <DEDUP_REMOVED lines=44> */
[----:B------:R-:W-:Y:S01]  /*1e70*/  HADD2.F32 R15, -RZ, R15.H1_H1 ;  /* 0x3000000fff0f7230 */ /* 0x000fe20000004100 */
[----:B------:R-:W-:Y:S01]  /*1e80*/  FFMA.FTZ R4, R23, R72, R4 ;  /* 0x0000004817047223 */ /* 0x000fe20000010004 */
[----:B------:R-:W-:Y:S01]  /*1e90*/  HADD2.F32 R11, -RZ, R11.H1_H1 ;  /* 0x3000000bff0b7230 */ /* 0x000fe20000004100 */
[----:B------:R-:W-:-:S02]  /*1ea0*/  FFMA.FTZ R7, R19, R26, R7 ;  /* 0x0000001a13077223 */ /* 0x000fc40000010007 */
[----:B------:R-:W-:Y:S01]  /*1eb0*/  FFMA.FTZ R12, R15, R30, R12 ;  /* 0x0000001e0f0c7223 */ /* 0x000fe2000001000c */
[----:B------:R-:W0:Y:S01]  /*1ec0*/  SHFL.BFLY PT, R5, R4, 0x8, 0x1f ;  /* 0x0d001f0004057f89 */ /* 0x000e2200000e0000 */
[----:B------:R-:W-:-:S03]  /*1ed0*/  FFMA.FTZ R32, R11, R32, R0 ;  /* 0x000000200b207223 */ /* 0x000fc60000010000 */
[----:B------:R-:W1:Y:S04]  /*1ee0*/  SHFL.BFLY PT, R0, R7, 0x8, 0x1f ;  /* 0x0d001f0007007f89 */ /* 0x000e6800000e0000 */
[----:B------:R-:W2:Y:S04]  /*1ef0*/  SHFL.BFLY PT, R9, R12, 0x8, 0x1f ;  /* 0x0d001f000c097f89 */ /* 0x000ea800000e0000 */
[----:B------:R-:W3:Y:S01]  /*1f00*/  SHFL.BFLY PT, R11, R32, 0x8, 0x1f ;  /* 0x0d001f00200b7f89 */ /* 0x000ee200000e0000 */
[----:B0-----:R-:W-:Y:S02]  /*1f10*/  FADD.FTZ R5, R4, R5 ;  /* 0x0000000504057221 */ /* 0x001fe40000010000 */
[----:B-1----:R-:W-:-:S03]  /*1f20*/  FADD.FTZ R6, R7, R0 ;  /* 0x0000000007067221 */ /* 0x002fc60000010000 */
[----:B------:R-:W0:Y:S01]  /*1f30*/  SHFL.BFLY PT, R0, R5, 0x4, 0x1f ;  /* 0x0c801f0005007f89 */ /* 0x000e2200000e0000 */
[----:B--2---:R-:W-:-:S03]  /*1f40*/  FADD.FTZ R8, R12, R9 ;  /* 0x000000090c087221 */ /* 0x004fc60000010000 */
[----:B------:R-:W1:Y:S01]  /*1f50*/  SHFL.BFLY PT, R9, R6, 0x4, 0x1f ;  /* 0x0c801f0006097f89 */ /* 0x000e6200000e0000 */
[----:B---3--:R-:W-:-:S03]  /*1f60*/  FADD.FTZ R13, R32, R11 ;  /* 0x0000000b200d7221 */ /* 0x008fc60000010000 */
[----:B------:R-:W2:Y:S04]  /*1f70*/  SHFL.BFLY PT, R11, R8, 0x4, 0x1f ;  /* 0x0c801f00080b7f89 */ /* 0x000ea800000e0000 */
[----:B------:R-:W3:Y:S01]  /*1f80*/  SHFL.BFLY PT, R4, R13, 0x4, 0x1f ;  /* 0x0c801f000d047f89 */ /* 0x000ee200000e0000 */
[----:B0-----:R-:W-:Y:S02]  /*1f90*/  FADD.FTZ R0, R5, R0 ;  /* 0x0000000005007221 */ /* 0x001fe40000010000 */
[----:B-1----:R-:W-:-:S03]  /*1fa0*/  FADD.FTZ R9, R6, R9 ;  /* 0x0000000906097221 */ /* 0x002fc60000010000 */
[----:B------:R-:W0:Y:S01]  /*1fb0*/  SHFL.BFLY PT, R7, R0, 0x2, 0x1f ;  /* 0x0c401f0000077f89 */ /* 0x000e2200000e0000 */
[----:B--2---:R-:W-:Y:S02]  /*1fc0*/  FADD.FTZ R11, R8, R11 ;  /* 0x0000000b080b7221 */ /* 0x004fe40000010000 */
[----:B---3--:R-:W-:-:S03]  /*1fd0*/  FADD.FTZ R12, R13, R4 ;  /* 0x000000040d0c7221 */ /* 0x008fc60000010000 */
[----:B------:R-:W1:Y:S04]  /*1fe0*/  SHFL.BFLY PT, R10, R11, 0x2, 0x1f ;  /* 0x0c401f000b0a7f89 */ /* 0x000e6800000e0000 */
[----:B------:R-:W2:Y:S04]  /*1ff0*/  SHFL.BFLY PT, R4, R9, 0x2, 0x1f ;  /* 0x0c401f0009047f89 */ /* 0x000ea800000e0000 */
[----:B------:R-:W3:Y:S01]  /*2000*/  SHFL.BFLY PT, R15, R12, 0x2, 0x1f ;  /* 0x0c401f000c0f7f89 */ /* 0x000ee200000e0000 */
[----:B0-----:R-:W-:Y:S02]  /*2010*/  FADD.FTZ R7, R0, R7 ;  /* 0x0000000700077221 */ /* 0x001fe40000010000 */
[----:B-1----:R-:W-:-:S02]  /*2020*/  FADD.FTZ R10, R11, R10 ;  /* 0x0000000a0b0a7221 */ /* 0x002fc40000010000 */
[----:B--2---:R-:W-:-:S03]  /*2030*/  FADD.FTZ R5, R9, R4 ;  /* 0x0000000409057221 */ /* 0x004fc60000010000 */
[----:B------:R-:W0:Y:S01]  /*2040*/  SHFL.BFLY PT, R13, R10, 0x1, 0x1f ;  /* 0x0c201f000a0d7f89 */ /* 0x000e2200000e0000 */
[----:B---3--:R-:W-:-:S03]  /*2050*/  FADD.FTZ R15, R12, R15 ;  /* 0x0000000f0c0f7221 */ /* 0x008fc60000010000 */
[----:B------:R-:W1:Y:S04]  /*2060*/  SHFL.BFLY PT, R4, R7, 0x1, 0x1f ;  /* 0x0c201f0007047f89 */ /* 0x000e6800000e0000 */
[----:B------:R-:W2:Y:S04]  /*2070*/  SHFL.BFLY PT, R6, R5, 0x1, 0x1f ;  /* 0x0c201f0005067f89 */ /* 0x000ea800000e0000 */
[----:B------:R-:W3:Y:S01]  /*2080*/  SHFL.BFLY PT, R0, R15, 0x1, 0x1f ;  /* 0x0c201f000f007f89 */ /* 0x000ee200000e0000 */
[----:B0-----:R-:W-:Y:S02]  /*2090*/  FADD.FTZ R9, R10, R13 ;  /* 0x0000000d0a097221 */ /* 0x001fe40000010000 */
[----:B-1----:R-:W-:-:S02]  /*20a0*/  FADD.FTZ R8, R7, R4 ;  /* 0x0000000407087221 */ /* 0x002fc40000010000 */
[----:B--2---:R-:W-:Y:S02]  /*20b0*/  FADD.FTZ R6, R5, R6 ;  /* 0x0000000605067221 */ /* 0x004fe40000010000 */
[----:B---3--:R-:W-:Y:S01]  /*20c0*/  FADD.FTZ R11, R15, R0 ;  /* 0x000000000f0b7221 */ /* 0x008fe20000010000 */
[----:B------:R-:W-:Y:S05]  /*20d0*/  @P0 BRA `(.L_x_997) ;  /* 0x000001b000000947 */ /* 0x000fea0003800000 */
[----:B------:R-:W-:Y:S01]  /*20e0*/  ULDC.64 UR16, c[0x0][0x1c8] ;  /* 0x0000720000107ab9 */ /* 0x000fe20000000a00 */
[----:B------:R-:W-:Y:S01]  /*20f0*/  ISETP.GE.AND P0, PT, R79, UR8, PT ;  /* 0x000000084f007c0c */ /* 0x000fe2000bf06270 */
[----:B------:R-:W-:Y:S01]  /*2100*/  USHF.R.S32.HI UR5, URZ, 0x1f, UR4 ;  /* 0x0000001f3f057899 */ /* 0x000fe20008011404 */
[----:B------:R-:W-:Y:S01]  /*2110*/  ISETP.GE.AND P3, PT, R2, UR8, PT ;  /* 0x0000000802007c0c */ /* 0x000fe2000bf66270 */
[----:B------:R-:W-:Y:S01]  /*2120*/  UIMAD UR9, UR15, UR16, URZ ;  /* 0x000000100f0972a4 */ /* 0x000fe2000f8e023f */
[----:B------:R-:W-:Y:S01]  /*2130*/  ISETP.GE.AND P2, PT, R76, UR8, PT ;  /* 0x000000084c007c0c */ /* 0x000fe2000bf46270 */
[----:B------:R-:W-:Y:S01]  /*2140*/  UIMAD.WIDE.U32 UR6, UR12, UR16, UR4 ;  /* 0x000000100c0672a5 */ /* 0x000fe2000f8e0004 */
[----:B------:R-:W-:Y:S01]  /*2150*/  FSEL R11, R11, RZ, !P0 ;  /* 0x000000ff0b0b7208 */ /* 0x000fe20004000000 */
[----:B------:R-:W-:Y:S01]  /*2160*/  UIMAD UR9, UR12, UR17, UR9 ;  /* 0x000000110c0972a4 */ /* 0x000fe2000f8e0209 */
[----:B------:R-:W-:-:S02]  /*2170*/  FSEL R7, R6, RZ, !P2 ;  /* 0x000000ff06077208 */ /* 0x000fc40005000000 */
[----:B------:R-:W-:Y:S02]  /*2180*/  ULDC.64 UR16, c[0x0][0x1d0] ;  /* 0x0000740000107ab9 */ /* 0x000fe40000000a00 */
[----:B------:R-:W-:Y:S02]  /*2190*/  UIADD3 UR7, UR7, UR9, URZ ;  /* 0x0000000907077290 */ /* 0x000fe4000fffe03f */
[----:B------:R-:W-:Y:S02]  /*21a0*/  UIMAD UR5, UR18, UR16, URZ ;  /* 0x00000010120572a4 */ /* 0x000fe4000f8e023f */
[----:B------:R-:W-:Y:S02]  /*21b0*/  UIMAD.WIDE.U32 UR6, UR14, UR16, UR6 ;  /* 0x000000100e0672a5 */ /* 0x000fe4000f8e0006 */
[----:B------:R-:W-:-:S04]  /*21c0*/  UIMAD UR5, UR14, UR17, UR5 ;  /* 0x000000110e0572a4 */ /* 0x000fc8000f8e0205 */
[----:B------:R-:W-:Y:S02]  /*21d0*/  IADD3 R0, P1, R2, UR6, RZ ;  /* 0x0000000602007c10 */ /* 0x000fe4000ff3e0ff */
[----:B------:R-:W-:Y:S02]  /*21e0*/  MOV R5, UR5 ;  /* 0x0000000500057c02 */ /* 0x000fe40008000f00 */
[----:B------:R-:W-:Y:S02]  /*21f0*/  LEA R4, P4, R0, c[0x0][0x1b0], 0x2 ;  /* 0x00006c0000047a11 */ /* 0x000fe400078810ff */
[----:B------:R-:W-:Y:S02]  /*2200*/  IADD3.X R3, R3, UR7, R5, P1, !PT ;  /* 0x0000000703037c10 */ /* 0x000fe40008ffe405 */
[----:B------:R-:W-:Y:S02]  /*2210*/  ISETP.GE.AND P1, PT, R78, UR8, PT ;  /* 0x000000084e007c0c */ /* 0x000fe4000bf26270 */
[----:B------:R-:W-:-:S02]  /*2220*/  LEA.HI.X R5, R0, c[0x0][0x1b4], R3, 0x2, P4 ;  /* 0x00006d0000057a11 */ /* 0x000fc400020f1403 */
[----:B------:R-:W-:Y:S02]  /*2230*/  FSEL R3, R8, RZ, !P3 ;  /* 0x000000ff08037208 */ /* 0x000fe40005800000 */
[----:B------:R-:W-:Y:S01]  /*2240*/  FSEL R9, R9, RZ, !P1 ;  /* 0x000000ff09097208 */ /* 0x000fe20004800000 */
[----:B------:R0:W-:Y:S04]  /*2250*/  STG.E [R4.64+0x40], R7 ;  /* 0x0000400704007986 */ /* 0x0001e8000c10190a */
[----:B------:R0:W-:Y:S04]  /*2260*/  STG.E [R4.64], R3 ;  /* 0x0000000304007986 */ /* 0x0001e8000c10190a */
[----:B------:R0:W-:Y:S04]  /*2270*/  STG.E [R4.64+0x80], R9 ;  /* 0x0000800904007986 */ /* 0x0001e8000c10190a */
[----:B------:R0:W-:Y:S02]  /*2280*/  STG.E [R4.64+0xc0], R11 ;  /* 0x0000c00b04007986 */ /* 0x0001e4000c10190a */
.L_x_997:
[----:B------:R-:W-:Y:S05]  /*2290*/  BSYNC B0 ;  /* 0x0000000000007941 */ /* 0x000fea0003800000 */
.L_x_996:
[----:B------:R-:W-:Y:S01]  /*22a0*/  ULDC UR5, c[0x0][0x168] ;  /* 0x00005a0000057ab9 */ /* 0x000fe20000000800 */
[----:B------:R-:W-:Y:S01]  /*22b0*/  BSSY B0, `(.L_x_998) ;  /* 0x0000020000007945 */ /* 0x000fe20003800000 */
[----:B------:R-:W-:-:S04]  /*22c0*/  UIADD3 UR5, UR5, 0x3f, URZ ;  /* 0x0000003f05057890 */ /* 0x000fc8000fffe03f */
[----:B------:R-:W-:Y:S02]  /*22d0*/  USHF.R.S32.HI UR6, URZ, 0x1f, UR5 ;  /* 0x0000001f3f067899 */ /* 0x000fe40008011405 */
[----:B------:R-:W-:Y:S02]  /*22e0*/  UIMAD UR7, UR13, -0x40, UR5 ;  /* 0xffffffc00d0778a4 */ /* 0x000fe4000f8e0205 */
[----:B------:R-:W-:-:S04]  /*22f0*/  ULEA.HI UR6, UR6, UR5, URZ, 0x6 ;  /* 0x0000000506067291 */ /* 0x000fc8000f8f303f */
[----:B------:R-:W-:-:S04]  /*2300*/  ULOP3.LUT UR6, UR6, 0xffffffc0, URZ, 0xc0, !UPT ;  /* 0xffffffc006067892 */ /* 0x000fc8000f8ec03f */
[----:B------:R-:W-:-:S06]  /*2310*/  UIADD3 UR6, UR7, UR6, -UR5 ;  /* 0x0000000607067290 */ /* 0x000fcc000fffe805 */
[----:B------:R-:W-:-:S04]  /*2320*/  ISETP.GE.AND P0, PT, R46, UR6, PT ;  /* 0x000000062e007c0c */ /* 0x000fc8000bf06270 */
[----:B------:R-:W-:-:S13]  /*2330*/  ISETP.GT.OR P0, PT, R46, 0x3f, P0 ;  /* 0x0000003f2e00780c */ /* 0x000fda0000704670 */
[----:B------:R-:W-:Y:S05]  /*2340*/  @P0 BRA `(.L_x_999) ;  /* 0x0000016000000947 */ /* 0x000fea0003800000 */
[----:B0-----:R-:W-:Y:S01]  /*2350*/  IMAD.U32 R3, RZ, RZ, UR4 ;  /* 0x00000004ff037e24 */ /* 0x001fe2000f8e00ff */
[----:B------:R-:W-:Y:S01]  /*2360*/  SHF.R.S32.HI R0, RZ, 0x1f, R46 ;  /* 0x0000001fff007819 */ /* 0x000fe2000001142e */
[----:B------:R-:W-:Y:S01]  /*2370*/  ULDC.64 UR6, c[0x0][0x1f8] ;  /* 0x00007e0000067ab9 */ /* 0x000fe20000000a00 */
[----:B------:R-:W-:Y:S01]  /*2380*/  IADD3 R2, P0, R46, UR4, RZ ;  /* 0x000000042e027c10 */ /* 0x000fe2000ff1e0ff */
[----:B------:R-:W-:Y:S01]  /*2390*/  UIMAD UR5, UR15, UR6, URZ ;  /* 0x000000060f0572a4 */ /* 0x000fe2000f8e023f */
[----:B------:R-:W-:Y:S02]  /*23a0*/  MOV R5, UR12 ;  /* 0x0000000c00057c02 */ /* 0x000fe40008000f00 */
[----:B------:R-:W-:Y:S01]  /*23b0*/  LEA.HI.X.SX32 R3, R3, R0, 0x1, P0 ;  /* 0x0000000003037211 */ /* 0x000fe200000f0eff */
[----:B------:R-:W-:Y:S01]  /*23c0*/  UIMAD UR5, UR12, UR7, UR5 ;  /* 0x000000070c0572a4 */ /* 0x000fe2000f8e0205 */
[C---:B------:R-:W-:Y:S01]  /*23d0*/  FMUL.FTZ R0, R77.reuse, 1.4426950216293334961 ;  /* 0x3fb8aa3b4d007820 */ /* 0x040fe20000410000 */
[----:B------:R-:W-:Y:S01]  /*23e0*/  FSETP.NEU.FTZ.AND P0, PT, R77, -INF , PT ;  /* 0xff8000004d00780b */ /* 0x000fe20003f1d000 */
[----:B------:R-:W-:Y:S01]  /*23f0*/  ULDC.64 UR6, c[0x0][0x200] ;  /* 0x0000800000067ab9 */ /* 0x000fe20000000a00 */
[----:B------:R-:W-:Y:S01]  /*2400*/  IMAD.WIDE.U32 R2, R5, c[0x0][0x1f8], R2 ;  /* 0x00007e0005027a25 */ /* 0x000fe200078e0002 */
[----:B------:R-:W-:Y:S01]  /*2410*/  UIMAD UR6, UR18, UR6, URZ ;  /* 0x00000006120672a4 */ /* 0x000fe2000f8e023f */
[----:B------:R-:W-:-:S03]  /*2420*/  MOV R5, UR14 ;  /* 0x0000000e00057c02 */ /* 0x000fc60008000f00 */
[----:B------:R-:W-:Y:S01]  /*2430*/  IADD3 R3, R3, UR5, RZ ;  /* 0x0000000503037c10 */ /* 0x000fe2000fffe0ff */
[----:B------:R-:W-:-:S04]  /*2440*/  UIMAD UR6, UR14, UR7, UR6 ;  /* 0x000000070e0672a4 */ /* 0x000fc8000f8e0206 */
[----:B------:R-:W-:-:S05]  /*2450*/  IMAD.WIDE.U32 R2, R5, c[0x0][0x200], R2 ;  /* 0x0000800005027a25 */ /* 0x000fca00078e0002 */
[----:B------:R-:W-:Y:S02]  /*2460*/  IADD3 R3, R3, UR6, RZ ;  /* 0x0000000603037c10 */ /* 0x000fe4000fffe0ff */
[----:B------:R-:W-:-:S04]  /*2470*/  LEA R4, P1, R2, c[0x0][0x1f0], 0x2 ;  /* 0x00007c0002047a11 */ /* 0x000fc800078210ff */
[----:B------:R-:W-:Y:S02]  /*2480*/  LEA.HI.X R5, R2, c[0x0][0x1f4], R3, 0x2, P1 ;  /* 0x00007d0002057a11 */ /* 0x000fe400008f1403 */
[----:B------:R-:W-:-:S05]  /*2490*/  FSEL R3, R0, RZ, P0 ;  /* 0x000000ff00037208 */ /* 0x000fca0000000000 */
[----:B------:R0:W-:Y:S02]  /*24a0*/  STG.E [R4.64], R3 ;  /* 0x0000000304007986 */ /* 0x0001e4000c10190a */
.L_x_999:
[----:B------:R-:W-:Y:S05]  /*24b0*/  BSYNC B0 ;  /* 0x0000000000007941 */ /* 0x000fea0003800000 */
.L_x_998:
[----:B------:R-:W-:Y:S01]  /*24c0*/  USHF.L.U32 UR5, UR13, 0xe, URZ ;  /* 0x0000000e0d057899 */ /* 0x000fe2000800063f */
[----:B------:R-:W-:Y:S01]  /*24d0*/  IMAD.SHL.U32 R2, R46, 0x4, RZ ;  /* 0x000000042e027824 */ /* 0x000fe200078e00ff */
[----:B------:R-:W-:Y:S01]  /*24e0*/  ULDC.64 UR6, c[0x0][0x220] ;  /* 0x0000880000067ab9 */ /* 0x000fe20000000a00 */
[----:B0-----:R-:W-:-:S03]  /*24f0*/  MOV R5, UR12 ;  /* 0x0000000c00057c02 */ /* 0x001fc60008000f00 */
[----:B------:R-:W-:Y:S02]  /*2500*/  SHF.R.S32.HI R0, RZ, 0x1f, R2 ;  /* 0x0000001fff007819 */ /* 0x000fe40000011402 */
[----:B------:R-:W-:Y:S02]  /*2510*/  IADD3 R2, P0, R2, UR5, RZ ;  /* 0x0000000502027c10 */ /* 0x000fe4000ff1e0ff */
[----:B------:R-:W-:Y:S01]  /*2520*/  MOV R3, UR5 ;  /* 0x0000000500037c02 */ /* 0x000fe20008000f00 */
[----:B------:R-:W-:-:S03]  /*2530*/  UIMAD UR5, UR15, UR6, URZ ;  /* 0x000000060f0572a4 */ /* 0x000fc6000f8e023f */
[----:B------:R-:W-:Y:S01]  /*2540*/  LEA.HI.X.SX32 R3, R3, R0, 0x1, P0 ;  /* 0x0000000003037211 */ /* 0x000fe200000f0eff */
[----:B------:R-:W-:Y:S01]  /*2550*/  UIMAD UR5, UR12, UR7, UR5 ;  /* 0x000000070c0572a4 */ /* 0x000fe2000f8e0205 */
[----:B------:R-:W-:Y:S02]  /*2560*/  ISETP.NE.U32.AND P0, PT, RZ, c[0x0][0x238], PT ;  /* 0x00008e00ff007a0c */ /* 0x000fe40003f05070 */
[----:B------:R-:W-:Y:S01]  /*2570*/  ULDC.64 UR6, c[0x0][0x228] ;  /* 0x00008a0000067ab9 */ /* 0x000fe20000000a00 */
[----:B------:R-:W-:Y:S01]  /*2580*/  IMAD.WIDE.U32 R2, R5, c[0x0][0x220], R2 ;  /* 0x0000880005027a25 */ /* 0x000fe200078e0002 */
[----:B------:R-:W-:Y:S01]  /*2590*/  UIMAD UR6, UR18, UR6, URZ ;  /* 0x00000006120672a4 */ /* 0x000fe2000f8e023f */
[----:B------:R-:W-:Y:S02]  /*25a0*/  ISETP.NE.AND.EX P0, PT, RZ, c[0x0][0x23c], PT, P0 ;  /* 0x00008f00ff007a0c */ /* 0x000fe40003f05300 */
[----:B------:R-:W-:Y:S01]  /*25b0*/  IMAD.U32 R5, RZ, RZ, UR14 ;  /* 0x0000000eff057e24 */ /* 0x000fe2000f8e00ff */
[----:B------:R-:W-:Y:S01]  /*25c0*/  IADD3 R3, R3, UR5, RZ ;  /* 0x0000000503037c10 */ /* 0x000fe2000fffe0ff */
[----:B------:R-:W-:Y:S01]  /*25d0*/  UIMAD UR6, UR14, UR7, UR6 ;  /* 0x000000070e0672a4 */ /* 0x000fe2000f8e0206 */
[----:B------:R-:W-:-:S03]  /*25e0*/  ISETP.NE.OR P0, PT, R46, RZ, !P0 ;  /* 0x000000ff2e00720c */ /* 0x000fc60004705670 */
[----:B------:R-:W-:-:S05]  /*25f0*/  IMAD.WIDE.U32 R2, R5, c[0x0][0x228], R2 ;  /* 0x00008a0005027a25 */ /* 0x000fca00078e0002 */
[----:B------:R-:W-:Y:S02]  /*2600*/  IADD3 R3, R3, UR6, RZ ;  /* 0x0000000603037c10 */ /* 0x000fe4000fffe0ff */
[----:B------:R-:W-:-:S04]  /*2610*/  LEA R4, P1, R2, c[0x0][0x208], 0x2 ;  /* 0x0000820002047a11 */ /* 0x000fc800078210ff */
[----:B------:R-:W-:-:S05]  /*2620*/  LEA.HI.X R5, R2, c[0x0][0x20c], R3, 0x2, P1 ;  /* 0x0000830002057a11 */ /* 0x000fca00008f1403 */
[----:B------:R0:W-:Y:S04]  /*2630*/  STG.E.128 [R4.64], RZ ;  /* 0x000000ff04007986 */ /* 0x0001e8000c101d0a */
[----:B------:R0:W-:Y:S04]  /*2640*/  STG.E.128 [R4.64+0x1000], RZ ;  /* 0x001000ff04007986 */ /* 0x0001e8000c101d0a */
        /* <DEDUP_REMOVED lines=15> */
[----:B------:R-:W-:Y:S02]  /*2740*/  ULDC UR4, c[0x0][0x230] ;  /* 0x00008c0000047ab9 */ /* 0x000fe40000000800 */
[----:B------:R-:W-:-:S02]  /*2750*/  UIMAD UR4, UR13, UR4, UR14 ;  /* 0x000000040d0472a4 */ /* 0x000fc4000f8e020e */
[----:B------:R-:W-:Y:S02]  /*2760*/  ULDC UR6, c[0x0][0x170] ;  /* 0x00005c0000067ab9 */ /* 0x000fe40000000800 */
[----:B------:R-:W-:Y:S02]  /*2770*/  UIMAD UR6, UR4, UR6, UR12 ;  /* 0x00000006040672a4 */ /* 0x000fe4000f8e020c */
[----:B------:R-:W-:Y:S02]  /*2780*/  UMOV UR7, 0x4 ;  /* 0x0000000400077882 */ /* 0x000fe40000000000 */
[----:B------:R-:W-:Y:S02]  /*2790*/  ULDC.64 UR4, c[0x0][0x238] ;  /* 0x00008e0000047ab9 */ /* 0x000fe40000000a00 */
[----:B------:R-:W-:-:S06]  /*27a0*/  UIMAD.WIDE UR4, UR6, UR7, UR4 ;  /* 0x00000007060472a5 */ /* 0x000fcc000f8e0204 */
[----:B------:R-:W-:Y:S02]  /*27b0*/  MOV R2, UR4 ;  /* 0x0000000400027c02 */ /* 0x000fe40008000f00 */
[----:B------:R-:W-:-:S05]  /*27c0*/  MOV R3, UR5 ;  /* 0x0000000500037c02 */ /* 0x000fca0008000f00 */
[----:B------:R-:W-:Y:S01]  /*27d0*/  STG.E [R2.64], RZ ;  /* 0x000000ff02007986 */ /* 0x000fe2000c10190a */
[----:B------:R-:W-:Y:S05]  /*27e0*/  EXIT ;  /* 0x000000000000794d */ /* 0x000fea0003800000 */
.L_x_1000:
        /* <DEDUP_REMOVED lines=9> */
.L_x_1171:


//--------------------- .text._ZN7cutlass13device_kernelIN5flash19enable_sm80_to_sm89INS1_16FlashAttnBwdSm80INS1_25CollectiveMainloopBwdSm80ILi1ELi1EN4cute5tupleIJNS5_1CILi64EEES8_NS7_ILi256EEEEEENS_6half_tEfNS_4arch4Sm80ELb1ELb0ELb1ELb1ELb0ELb0ELb0ELb0ELi2ELi4ELi2ELi2ELb0EEENS1_21CollectiveEpilogueBwdISA_SB_SD_Li256ELb1ELb0ELi4EEENS1_25SingleTileBwdLPTSchedulerILb1ELi64ELb0EEEEEEEEEvNT_6ParamsE --------------------------
	.section	.text._ZN7cutlass13device_kernelIN5flash19enable_sm80_to_sm89INS1_16FlashAttnBwdSm80INS1_25CollectiveMainloopBwdSm80ILi1ELi1EN4cute5tupleIJNS5_1CILi64EEES8_NS7_ILi256EEEEEENS_6half_tEfNS_4arch4Sm80ELb1ELb0ELb1ELb1ELb0ELb0ELb0ELb0ELi2ELi4ELi2ELi2ELb0EEENS1_21CollectiveEpilogueBwdISA_SB_SD_Li256ELb1ELb0ELi4EEENS1_25SingleTileBwdLPTSchedulerILb1ELi64ELb0EEEEEEEEEvNT_6ParamsE,"ax",@progbits
	.sectioninfo	@"SHI_REGISTERS=255"
	.align	128
.text._ZN7cutlass13device_kernelIN5flash19enable_sm80_to_sm89INS1_16FlashAttnBwdSm80INS1_25CollectiveMainloopBwdSm80ILi1ELi1EN4cute5tupleIJNS5_1CILi64EEES8_NS7_ILi256EEEEEENS_6half_tEfNS_4arch4Sm80ELb1ELb0ELb1ELb1ELb0ELb0ELb0ELb0ELi2ELi4ELi2ELi2ELb0EEENS1_21CollectiveEpilogueBwdISA_SB_SD_Li256ELb1ELb0ELi4EEENS1_25SingleTileBwdLPTSchedulerILb1ELi64ELb0EEEEEEEEEvNT_6ParamsE:
        .type           _ZN7cutlass13device_kernelIN5flash19enable_sm80_to_sm89INS1_16FlashAttnBwdSm80INS1_25CollectiveMainloopBwdSm80ILi1ELi1EN4cute5tupleIJNS5_1CILi64EEES8_NS7_ILi256EEEEEENS_6half_tEfNS_4arch4Sm80ELb1ELb0ELb1ELb1ELb0ELb0ELb0ELb0ELi2ELi4ELi2ELi2ELb0EEENS1_21CollectiveEpilogueBwdISA_SB_SD_Li256ELb1ELb0ELi4EEENS1_25SingleTileBwdLPTSchedulerILb1ELi64ELb0EEEEEEEEEvNT_6ParamsE,@function
        .size           _ZN7cutlass13device_kernelIN5flash19enable_sm80_to_sm89INS1_16FlashAttnBwdSm80INS1_25CollectiveMainloopBwdSm80ILi1ELi1EN4cute5tupleIJNS5_1CILi64EEES8_NS7_ILi256EEEEEENS_6half_tEfNS_4arch4Sm80ELb1ELb0ELb1ELb1ELb0ELb0ELb0ELb0ELi2ELi4ELi2ELi2ELb0EEENS1_21CollectiveEpilogueBwdISA_SB_SD_Li256ELb1ELb0ELi4EEENS1_25SingleTileBwdLPTSchedulerILb1ELi64ELb0EEEEEEEEEvNT_6ParamsE,(.L_x_1172 - _ZN7cutlass13device_kernelIN5flash19enable_sm80_to_sm89INS1_16FlashAttnBwdSm80INS1_25CollectiveMainloopBwdSm80ILi1ELi1EN4cute5tupleIJNS5_1CILi64EEES8_NS7_ILi256EEEEEENS_6half_tEfNS_4arch4Sm80ELb1ELb0ELb1ELb1ELb0ELb0ELb0ELb0ELi2ELi4ELi2ELi2ELb0EEENS1_21CollectiveEpilogueBwdISA_SB_SD_Li256ELb1ELb0ELi4EEENS1_25SingleTileBwdLPTSchedulerILb1ELi64ELb0EEEEEEEEEvNT_6ParamsE)
        .other          _ZN7cutlass13device_kernelIN5flash19enable_sm80_to_sm89INS1_16FlashAttnBwdSm80INS1_25CollectiveMainloopBwdSm80ILi1ELi1EN4cute5tupleIJNS5_1CILi64EEES8_NS7_ILi256EEEEEENS_6half_tEfNS_4arch4Sm80ELb1ELb0ELb1ELb1ELb0ELb0ELb0ELb0ELi2ELi4ELi2ELi2ELb0EEENS1_21CollectiveEpilogueBwdISA_SB_SD_Li256ELb1ELb0ELi4EEENS1_25SingleTileBwdLPTSchedulerILb1ELi64ELb0EEEEEEEEEvNT_6ParamsE,@"STO_CUDA_ENTRY STV_DEFAULT"
_ZN7cutlass13device_kernelIN5flash19enable_sm80_to_sm89INS1_16FlashAttnBwdSm80INS1_25CollectiveMainloopBwdSm80ILi1ELi1EN4cute5tupleIJNS5_1CILi64EEES8_NS7_ILi256EEEEEENS_6half_tEfNS_4arch4Sm80ELb1ELb0ELb1ELb1ELb0ELb0ELb0ELb0ELi2ELi4ELi2ELi2ELb0EEENS1_21CollectiveEpilogueBwdISA_SB_SD_Li256ELb1ELb0ELi4EEENS1_25SingleTileBwdLPTSchedulerILb1ELi64ELb0EEEEEEEEEvNT_6ParamsE:
        /* <DEDUP_REMOVED lines=31> */
.L_x_1002:
        /* <DEDUP_REMOVED lines=8> */
.L_x_1003:
        /* <DEDUP_REMOVED lines=22> */
.L_x_1004:
        /* <DEDUP_REMOVED lines=14> */
.L_x_1006:
[----:B------:R-:W-:Y:S02]  /*04b0*/  ULDC UR5, c[0x0][0x3d4] ;  /* 0x0000f50000057ab9 */ /* 0x000fe40000000800 */
.L_x_1005:
[----:B------:R-:W-:-:S04]  /*04c0*/  UIADD3 UR5, UR5, 0x3f, URZ ;  /* 0x0000003f05057890 */ /* 0x000fc8000fffe03f */
[----:B------:R-:W-:-:S04]  /*04d0*/  USHF.R.S32.HI UR4, URZ, 0x1f, UR5 ;  /* 0x0000001f3f047899 */ /* 0x000fc80008011405 */
[----:B------:R-:W-:-:S04]  /*04e0*/  ULEA.HI UR4, UR4, UR5, URZ, 0x6 ;  /* 0x0000000504047291 */ /* 0x000fc8000f8f303f */
[----:B------:R-:W-:-:S04]  /*04f0*/  USHF.R.S32.HI UR4, URZ, 0x6, UR4 ;  /* 0x000000063f047899 */ /* 0x000fc80008011404 */
[----:B------:R-:W-:-:S04]  /*0500*/  UISETP.GE.AND UP0, UPT, UR20, UR4, UPT ;  /* 0x000000041400728c */ /* 0x000fc8000bf06270 */
[----:B------:R-:W-:Y:S01]  /*0510*/  USEL UR18, UR18, 0xffffffff, !UP0 ;  /* 0xffffffff12127887 */ /* 0x000fe2000c000000 */
[----:B------:R-:W-:Y:S05]  /*0520*/  BRA `(.L_x_1007) ;  /* 0x0000049000007947 */ /* 0x000fea0003800000 */
.L_x_1001:
        /* <DEDUP_REMOVED lines=22> */
.L_x_1008:
        /* <DEDUP_REMOVED lines=8> */
.L_x_1009:
        /* <DEDUP_REMOVED lines=22> */
.L_x_1010:
        /* <DEDUP_REMOVED lines=14> */
.L_x_1012:
[----:B------:R-:W-:Y:S02]  /*0950*/  ULDC UR5, c[0x0][0x3d4] ;  /* 0x0000f50000057ab9 */ /* 0x000fe40000000800 */
.L_x_1011:
[----:B------:R-:W-:-:S04]  /*0960*/  UIADD3 UR5, UR5, 0x3f, URZ ;  /* 0x0000003f05057890 */ /* 0x000fc8000fffe03f */
[----:B------:R-:W-:-:S04]  /*0970*/  USHF.R.S32.HI UR4, URZ, 0x1f, UR5 ;  /* 0x0000001f3f047899 */ /* 0x000fc80008011405 */
[----:B------:R-:W-:-:S04]  /*0980*/  ULEA.HI UR4, UR4, UR5, URZ, 0x6 ;  /* 0x0000000504047291 */ /* 0x000fc8000f8f303f */
[----:B------:R-:W-:-:S04]  /*0990*/  USHF.R.S32.HI UR4, URZ, 0x6, UR4 ;  /* 0x000000063f047899 */ /* 0x000fc80008011404 */
[----:B------:R-:W-:-:S04]  /*09a0*/  UISETP.GE.AND UP0, UPT, UR20, UR4, UPT ;  /* 0x000000041400728c */ /* 0x000fc8000bf06270 */
[----:B------:R-:W-:-:S06]  /*09b0*/  USEL UR18, UR18, 0xffffffff, !UP0 ;  /* 0xffffffff12127887 */ /* 0x000fcc000c000000 */
.L_x_1007:
        /* <DEDUP_REMOVED lines=49> */
.L_x_1013:
        /* <DEDUP_REMOVED lines=10> */
.L_x_1014:
[----:B------:R-:W-:Y:S05]  /*0d70*/  @!P2 BRA `(.L_x_1015) ;  /* 0x000000500000a947 */ /* 0x000fea0003800000 */
[----:B------:R1:W2:Y:S04]  /*0d80*/  LDG.E R0, [R2.64] ;  /* 0x0000001602007981 */ /* 0x0002a8000c1e1900 */
[----:B-1----:R-:W3:Y:S01]  /*0d90*/  LDG.E R2, [R2.64+0x4] ;  /* 0x0000041602027981 */ /* 0x002ee2000c1e1900 */
[----:B--2---:R-:W1:Y:S08]  /*0da0*/  R2UR UR16, R0 ;  /* 0x00000000001073c2 */ /* 0x004e7000000e0000 */
[----:B---3--:R-:W1:Y:S02]  /*0db0*/  R2UR UR4, R2 ;  /* 0x00000000020473c2 */ /* 0x008e6400000e0000 */
[----:B-1----:R-:W-:-:S06]  /*0dc0*/  UIADD3 UR16, -UR16, UR4, URZ ;  /* 0x0000000410107290 */ /* 0x002fcc000fffe13f */
.L_x_1015:
        /* <DEDUP_REMOVED lines=10> */
[----:B------:R-:W-:Y:S01]  /*0e70*/  IMAD.MOV.U32 R7, RZ, RZ, RZ ;  /* 0x000000ffff077224 */ /* 0x000fe200078e00ff */
[----:B------:R-:W-:Y:S01]  /*0e80*/  CS2R R152, SRZ ;  /* 0x0000000000987805 */ /* 0x000fe2000001ff00 */
[----:B------:R-:W-:Y:S01]  /*0e90*/  USHF.R.S32.HI UR15, URZ, 0x1f, UR4 ;  /* 0x0000001f3f0f7899 */ /* 0x000fe20008011404 */
[----:B------:R-:W-:Y:S01]  /*0ea0*/  IMAD.MOV.U32 R154, RZ, RZ, RZ ;  /* 0x000000ffff9a7224 */ /* 0x000fe200078e00ff */
[----:B------:R-:W-:Y:S01]  /*0eb0*/  MOV R9, RZ ;  /* 0x000000ff00097202 */ /* 0x000fe20000000f00 */
        /* <DEDUP_REMOVED lines=82> */
[----:B------:R-:W-:Y:S01]  /*13e0*/  ULDC.64 UR6, c[0x0][0x248] ;  /* 0x0000920000067ab9 */ /* 0x000fe20000000a00 */
[----:B------:R-:W-:Y:S01]  /*13f0*/  IMAD.SHL.U32 R3, R101, 0x4, RZ ;  /* 0x0000000465037824 */ /* 0x000fe200078e00ff */
[----:B------:R-:W-:Y:S01]  /*1400*/  UISETP.NE.AND UP0, UPT, UR6, 0x1, UPT ;  /* 0x000000010600788c */ /* 0x000fe2000bf05270 */
[-C--:B------:R-:W-:Y:S01]  /*1410*/  LEA.HI R5, R36, R101.reuse, RZ, 0x3 ;  /* 0x0000006524057211 */ /* 0x080fe200078f18ff */
[----:B------:R-:W-:Y:S01]  /*1420*/  USHF.R.S32.HI UR6, URZ, 0x1f, UR9 ;  /* 0x0000001f3f067899 */ /* 0x000fe20008011409 */
[----:B------:R-:W-:Y:S01]  /*1430*/  IMAD.U32 R10, RZ, RZ, UR20 ;  /* 0x00000014ff0a7e24 */ /* 0x000fe2000f8e00ff */
[----:B------:R-:W-:Y:S01]  /*1440*/  UIMAD.WIDE.U32 UR10, UR19, UR7, URZ ;  /* 0x00000007130a72a5 */ /* 0x000fe2000f8e003f */
[----:B------:R-:W-:Y:S01]  /*1450*/  SHF.R.S32.HI R248, RZ, 0x3, R5 ;  /* 0x00000003fff87819 */ /* 0x000fe20000011405 */
[----:B------:R-:W-:Y:S01]  /*1460*/  USHF.R.S32.HI UR24, URZ, 0x1f, UR19 ;  /* 0x0000001f3f187899 */ /* 0x000fe20008011413 */
[----:B------:R-:W-:Y:S01]  /*1470*/  IMAD.MOV.U32 R32, RZ, RZ, c[0x0][0x1ac] ;  /* 0x00006b00ff207624 */ /* 0x000fe200078e00ff */
[----:B------:R-:W-:Y:S01]  /*1480*/  USHF.L.U32 UR7, UR9, 0x8, URZ ;  /* 0x0000000809077899 */ /* 0x000fe2000800063f */
[----:B------:R-:W-:Y:S01]  /*1490*/  SHF.R.S32.HI R0, RZ, 0x1f, R248 ;  /* 0x0000001fff007819 */ /* 0x000fe200000114f8 */
[----:B------:R-:W-:Y:S01]  /*14a0*/  ULDC.64 UR4, c[0x0][0x270] ;  /* 0x00009c0000047ab9 */ /* 0x000fe20000000a00 */
[C---:B-----5:R-:W-:Y:S01]  /*14b0*/  IADD3 R6, P0, R248.reuse, R8, RZ ;  /* 0x00000008f8067210 */ /* 0x060fe20007f1e0ff */
[----:B------:R-:W-:Y:S01]  /*14c0*/  UIMAD UR4, UR24, UR4, URZ ;  /* 0x00000004180472a4 */ /* 0x000fe2000f8e023f */
[----:B------:R-:W-:Y:S01]  /*14d0*/  IADD3 R13, P1, R248, R14, RZ ;  /* 0x0000000ef80d7210 */ /* 0x000fe20007f3e0ff */
[----:B------:R-:W-:Y:S01]  /*14e0*/  UMOV UR21, UR19 ;  /* 0x0000001300157c82 */ /* 0x000fe20008000000 */
[-C--:B------:R-:W-:Y:S01]  /*14f0*/  LEA.HI.X.SX32 R7, R8, R0.reuse, 0x1, P0 ;  /* 0x0000000008077211 */ /* 0x080fe200000f0eff */
[----:B------:R-:W-:Y:S01]  /*1500*/  IMAD.U32 R8, RZ, RZ, UR19 ;  /* 0x00000013ff087e24 */ /* 0x000fe2000f8e00ff */
[C---:B------:R-:W-:Y:S01]  /*1510*/  IADD3 R2, P0, R3.reuse, UR9, RZ ;  /* 0x0000000903027c10 */ /* 0x040fe2000ff1e0ff */
[----:B------:R-:W-:Y:S01]  /*1520*/  UIMAD UR8, UR19, UR5, UR4 ;  /* 0x00000005130872a4 */ /* 0x000fe2000f8e0204 */
[----:B------:R-:W-:Y:S01]  /*1530*/  LEA.HI.X.SX32 R14, R14, R0, 0x1, P1 ;  /* 0x000000000e0e7211 */ /* 0x000fe200008f0eff */
[----:B------:R-:W-:Y:S01]  /*1540*/  IMAD.U32 R0, RZ, RZ, UR19 ;  /* 0x00000013ff007e24 */ /* 0x000fe2000f8e00ff */
[----:B------:R-:W-:Y:S01]  /*1550*/  LEA.HI.X.SX32 R3, R3, UR6, 0x1, P0 ;  /* 0x0000000603037c11 */ /* 0x000fe200080f0eff */
[----:B------:R-:W-:Y:S01]  /*1560*/  USHF.R.S32.HI UR6, URZ, 0x1f, UR7 ;  /* 0x0000001f3f067899 */ /* 0x000fe20008011407 */
[----:B------:R-:W-:Y:S01]  /*1570*/  IADD3 R4, P0, R101, UR7, RZ ;  /* 0x0000000765047c10 */ /* 0x000fe2000ff1e0ff */
[----:B------:R-:W-:Y:S01]  /*1580*/  ULDC UR4, c[0x0][0x250] ;  /* 0x0000940000047ab9 */ /* 0x000fe20000000800 */
[----:B------:R-:W-:Y:S01]  /*1590*/  IMAD.WIDE R10, R10, 0x40, R6 ;  /* 0x000000400a0a7825 */ /* 0x000fe200078e0206 */
[----:B------:R-:W-:Y:S01]  /*15a0*/  @UP0 USHF.R.U32.HI UR21, URZ, UR4, UR11 ;  /* 0x000000043f150299 */ /* 0x000fe2000801160b */
[----:B------:R-:W-:Y:S01]  /*15b0*/  LEA.HI R33, R36, R101, RZ, 0x2 ;  /* 0x0000006524217211 */ /* 0x000fe200078f10ff */
[----:B------:R-:W-:Y:S01]  /*15c0*/  USHF.R.S32.HI UR11, URZ, 0x1f, UR18 ;  /* 0x0000001f3f0b7899 */ /* 0x000fe20008011412 */
[--C-:B------:R-:W-:Y:S01]  /*15d0*/  IMAD.WIDE.U32 R8, R8, c[0x0][0x270], R2.reuse ;  /* 0x00009c0008087a25 */ /* 0x100fe200078e0002 */
[----:B------:R-:W-:Y:S01]  /*15e0*/  USHF.R.S32.HI UR12, URZ, 0x1f, UR21 ;  /* 0x0000001f3f0c7899 */ /* 0x000fe20008011415 */
[----:B------:R-:W-:Y:S01]  /*15f0*/  CS2R R162, SRZ ;  /* 0x0000000000a27805 */ /* 0x000fe2000001ff00 */
[----:B------:R-:W-:Y:S01]  /*1600*/  ULDC.64 UR4, c[0x0][0x1e0] ;  /* 0x0000780000047ab9 */ /* 0x000fe20000000a00 */
[C---:B------:R-:W-:Y:S01]  /*1610*/  IMAD.WIDE.U32 R28, R0.reuse, c[0x0][0x288], R2 ;  /* 0x0000a200001c7a25 */ /* 0x040fe200078e0002 */
[----:B------:R-:W-:Y:S01]  /*1620*/  LOP3.LUT R2, R5, 0xfffffff8, RZ, 0xc0, !PT ;  /* 0xfffffff805027812 */ /* 0x000fe200078ec0ff */
[----:B------:R-:W-:Y:S01]  /*1630*/  UIMAD UR4, UR12, UR4, URZ ;  /* 0x000000040c0472a4 */ /* 0x000fe2000f8e023f */
[C---:B------:R-:W-:Y:S01]  /*1640*/  LEA.HI.X.SX32 R5, R101.reuse, UR6, 0x1, P0 ;  /* 0x0000000665057c11 */ /* 0x040fe200080f0eff */
[----:B------:R-:W-:Y:S01]  /*1650*/  IMAD.U32 R12, RZ, RZ, UR21 ;  /* 0x00000015ff0c7e24 */ /* 0x000fe2000f8e00ff */
[----:B------:R-:W-:Y:S01]  /*1660*/  USEL UR9, UR11, URZ, !UP1 ;  /* 0x0000003f0b097287 */ /* 0x000fe2000c800000 */
[----:B------:R-:W-:Y:S01]  /*1670*/  IMAD.IADD R31, R101, 0x1, -R2 ;  /* 0x00000001651f7824 */ /* 0x000fe200078e0a02 */
[----:B------:R-:W-:Y:S01]  /*1680*/  UIMAD UR25, UR21, UR5, UR4 ;  /* 0x00000005151972a4 */ /* 0x000fe2000f8e0204 */
[----:B------:R-:W-:Y:S01]  /*1690*/  IMAD.WIDE.U32 R26, R0, c[0x0][0x238], R4 ;  /* 0x00008e00001a7a25 */ /* 0x000fe200078e0004 */
[----:B------:R-:W-:Y:S01]  /*16a0*/  USEL UR10, UR18, URZ, !UP1 ;  /* 0x0000003f120a7287 */ /* 0x000fe2000c800000 */
[----:B------:R-:W-:Y:S01]  /*16b0*/  IADD3 R19, R9, UR8, RZ ;  /* 0x0000000809137c10 */ /* 0x000fe2000fffe0ff */
[----:B------:R-:W-:Y:S01]  /*16c0*/  ULDC.64 UR6, c[0x0][0x1e8] ;  /* 0x00007a0000067ab9 */ /* 0x000fe20000000a00 */
[----:B------:R-:W-:Y:S01]  /*16d0*/  IMAD.SHL.U32 R2, R31, 0x8, RZ ;  /* 0x000000081f027824 */ /* 0x000fe200078e00ff */
[----:B------:R-:W-:Y:S01]  /*16e0*/  ULDC.64 UR4, c[0x0][0x1b0] ;  /* 0x00006c0000047ab9 */ /* 0x000fe20000000a00 */
[----:B------:R-:W-:Y:S01]  /*16f0*/  IMAD.SHL.U32 R0, R248, 0x40, RZ ;  /* 0x00000040f8007824 */ /* 0x000fe200078e00ff */
[----:B------:R-:W-:Y:S01]  /*1700*/  UIMAD UR6, UR9, UR6, URZ ;  /* 0x00000006090672a4 */ /* 0x000fe2000f8e023f */
[----:B------:R-:W-:Y:S01]  /*1710*/  IMAD.MOV.U32 R18, RZ, RZ, R8 ;  /* 0x000000ffff127224 */ /* 0x000fe200078e0008 */
[--C-:B------:R-:W-:Y:S01]  /*1720*/  SHF.R.S32.HI R3, RZ, 0x1f, R2.reuse ;  /* 0x0000001fff037819 */ /* 0x100fe20000011402 */
[----:B------:R-:W-:Y:S01]  /*1730*/  UIMAD UR4, UR12, UR4, URZ ;  /* 0x000000040c0472a4 */ /* 0x000fe2000f8e023f */
[----:B------:R-:W-:Y:S01]  /*1740*/  LOP3.LUT R0, R0, 0x1c0, RZ, 0xc0, !PT ;  /* 0x000001c000007812 */ /* 0x000fe200078ec0ff */
[----:B------:R-:W-:Y:S01]  /*1750*/  UIMAD UR6, UR10, UR7, UR6 ;  /* 0x000000070a0672a4 */ /* 0x000fe2000f8e0206 */
[----:B------:R-:W-:Y:S01]  /*1760*/  IMAD R8, R14, c[0x0][0x178], RZ ;  /* 0x00005e000e087a24 */ /* 0x000fe200078e02ff */
[----:B------:R-:W-:Y:S01]  /*1770*/  UIMAD UR7, UR21, UR5, UR4 ;  /* 0x00000005150772a4 */ /* 0x000fe2000f8e0204 */
[--C-:B------:R-:W-:Y:S01]  /*1780*/  LOP3.LUT R6, R0, 0x38, R2.reuse, 0xf8, !PT ;  /* 0x0000003800067812 */ /* 0x100fe200078ef802 */
[----:B------:R-:W-:Y:S01]  /*1790*/  IMAD.WIDE.U32 R4, R12, c[0x0][0x1e0], R2 ;  /* 0x000078000c047a25 */ /* 0x000fe200078e0002 */
[----:B------:R-:W-:Y:S01]  /*17a0*/  SHF.R.U32.HI R0, RZ, 0x3, R0 ;  /* 0x00000003ff007819 */ /* 0x000fe20000011600 */
[----:B------:R-:W-:Y:S01]  /*17b0*/  ULDC.64 UR4, c[0x0][0x1b8] ;  /* 0x00006e0000047ab9 */ /* 0x000fe20000000a00 */
[----:B------:R-:W-:Y:S01]  /*17c0*/  IADD3 R22, R2, 0x40, RZ ;  /* 0x0000004002167810 */ /* 0x000fe20007ffe0ff */
[----:B------:R-:W-:Y:S01]  /*17d0*/  IMAD R8, R13, c[0x0][0x17c], R8 ;  /* 0x00005f000d087a24 */ /* 0x000fe200078e0208 */
[----:B------:R-:W-:Y:S01]  /*17e0*/  LOP3.LUT R20, R6, R0, RZ, 0x3c, !PT ;  /* 0x0000000006147212 */ /* 0x000fe200078e3cff */
[----:B------:R-:W-:Y:S01]  /*17f0*/  IMAD.MOV.U32 R6, RZ, RZ, R4 ;  /* 0x000000ffff067224 */ /* 0x000fe200078e0004 */
[----:B------:R-:W-:Y:S01]  /*1800*/  IADD3 R7, R5, UR25, RZ ;  /* 0x0000001905077c10 */ /* 0x000fe2000fffe0ff */
[----:B------:R-:W-:Y:S01]  /*1810*/  IMAD.WIDE.U32 R4, R12, c[0x0][0x1b0], R2 ;  /* 0x00006c000c047a25 */ /* 0x000fe200078e0002 */
[----:B------:R-:W-:Y:S01]  /*1820*/  UIMAD UR4, UR9, UR4, URZ ;  /* 0x00000004090472a4 */ /* 0x000fe2000f8e023f */
[----:B------:R-:W-:Y:S01]  /*1830*/  ISETP.GE.AND P2, PT, R2, c[0x0][0x1cc], PT ;  /* 0x0000730002007a0c */ /* 0x000fe20003f46270 */
[----:B------:R-:W-:Y:S01]  /*1840*/  USEL UR12, UR18, URZ, !UP2 ;  /* 0x0000003f120c7287 */ /* 0x000fe2000d000000 */
[----:B------:R-:W-:Y:S01]  /*1850*/  IMAD.U32 R12, RZ, RZ, UR10 ;  /* 0x0000000aff0c7e24 */ /* 0x000fe2000f8e00ff */
[----:B------:R-:W-:Y:S01]  /*1860*/  IADD3 R5, R5, UR7, RZ ;  /* 0x0000000705057c10 */ /* 0x000fe2000fffe0ff */
[----:B------:R-:W-:Y:S01]  /*1870*/  IMAD R0, R14, c[0x0][0x208], RZ ;  /* 0x000082000e007a24 */ /* 0x000fe200078e02ff */
[----:B------:R-:W-:Y:S01]  /*1880*/  UIMAD UR4, UR10, UR5, UR4 ;  /* 0x000000050a0472a4 */ /* 0x000fe2000f8e0204 */
[----:B------:R-:W-:Y:S01]  /*1890*/  IMAD.WIDE.U32 R6, R12, c[0x0][0x1e8], R6 ;  /* 0x00007a000c067a25 */ /* 0x000fe200078e0006 */
[----:B------:R-:W-:Y:S01]  /*18a0*/  UIADD3 UR10, -UR13, UR16, URZ ;  /* 0x000000100d0a7290 */ /* 0x000fe2000fffe13f */
[C---:B------:R-:W-:Y:S01]  /*18b0*/  IADD3 R23, R2.reuse, 0x80, RZ ;  /* 0x0000008002177810 */ /* 0x040fe20007ffe0ff */
[----:B------:R-:W-:Y:S01]  /*18c0*/  USHF.R.S32.HI UR8, URZ, 0x1f, UR15 ;  /* 0x0000001f3f087899 */ /* 0x000fe2000801140f */
[----:B------:R-:W-:Y:S01]  /*18d0*/  IMAD R24, R13, c[0x0][0x20c], R0 ;  /* 0x000083000d187a24 */ /* 0x000fe200078e0200 */
[----:B------:R-:W-:Y:S01]  /*18e0*/  IADD3 R7, R7, UR6, RZ ;  /* 0x0000000607077c10 */ /* 0x000fe2000fffe0ff */
[--C-:B------:R-:W-:Y:S01]  /*18f0*/  IMAD.WIDE.U32 R14, R13, c[0x0][0x178], R2.reuse ;  /* 0x00005e000d0e7a25 */ /* 0x100fe200078e0002 */
[----:B------:R-:W-:Y:S01]  /*1900*/  IADD3 R25, R2, 0xc0, RZ ;  /* 0x000000c002197810 */ /* 0x000fe20007ffe0ff */
[----:B------:R-:W-:Y:S01]  /*1910*/  USEL UR11, UR11, URZ, !UP2 ;  /* 0x0000003f0b0b7287 */ /* 0x000fe2000d000000 */
[----:B------:R-:W-:Y:S01]  /*1920*/  CS2R R160, SRZ ;  /* 0x0000000000a07805 */ /* 0x000fe2000001ff00 */
[----:B------:R-:W-:Y:S01]  /*1930*/  IMAD R0, R11, c[0x0][0x1d8], RZ ;  /* 0x000076000b007a24 */ /* 0x000fe200078e02ff */
[----:B------:R-:W-:Y:S01]  /*1940*/  ISETP.GE.AND P4, PT, R25, c[0x0][0x1cc], PT ;  /* 0x0000730019007a0c */ /* 0x000fe20003f86270 */
[----:B------:R-:W-:Y:S01]  /*1950*/  IMAD.WIDE.U32 R16, R13, c[0x0][0x208], R2 ;  /* 0x000082000d107a25 */ /* 0x000fe200078e0002 */
[----:B------:R-:W-:Y:S01]  /*1960*/  USHF.L.U32 UR21, UR15, 0x6, URZ ;  /* 0x000000060f157899 */ /* 0x000fe2000800063f */
[----:B------:R-:W-:Y:S01]  /*1970*/  CS2R R158, SRZ ;  /* 0x00000000009e7805 */ /* 0x000fe2000001ff00 */
[----:B------:R-:W-:Y:S01]  /*1980*/  CS2R R156, SRZ ;  /* 0x00000000009c7805 */ /* 0x000fe2000001ff00 */
[----:B------:R-:W-:Y:S01]  /*1990*/  IMAD.WIDE.U32 R12, R12, c[0x0][0x1b8], R4 ;  /* 0x00006e000c0c7a25 */ /* 0x000fe200078e0004 */
[----:B------:R-:W-:Y:S01]  /*19a0*/  USHF.R.S32.HI UR25, URZ, 0x1f, UR21 ;  /* 0x0000001f3f197899 */ /* 0x000fe20008011415 */
[----:B------:R-:W-:Y:S01]  /*19b0*/  CS2R R154, SRZ ;  /* 0x00000000009a7805 */ /* 0x000fe2000001ff00 */
[----:B------:R-:W-:Y:S01]  /*19c0*/  CS2R R152, SRZ ;  /* 0x0000000000987805 */ /* 0x000fe2000001ff00 */
[----:B------:R-:W-:Y:S01]  /*19d0*/  IMAD.IADD R5, R15, 0x1, R8 ;  /* 0x000000010f057824 */ /* 0x000fe200078e0208 */
[----:B------:R-:W-:Y:S01]  /*19e0*/  CS2R R150, SRZ ;  /* 0x0000000000967805 */ /* 0x000fe2000001ff00 */
[----:B------:R-:W-:Y:S01]  /*19f0*/  IMAD.U32 R15, RZ, RZ, UR19 ;  /* 0x00000013ff0f7e24 */ /* 0x000fe2000f8e00ff */
[----:B------:R-:W-:Y:S01]  /*1a00*/  CS2R R148, SRZ ;  /* 0x0000000000947805 */ /* 0x000fe2000001ff00 */
[C---:B------:R-:W-:Y:S01]  /*1a10*/  IMAD R3, R10.reuse, c[0x0][0x1dc], R0 ;  /* 0x000077000a037a24 */ /* 0x040fe200078e0200 */
[----:B------:R-:W-:Y:S01]  /*1a20*/  CS2R R146, SRZ ;  /* 0x0000000000927805 */ /* 0x000fe2000001ff00 */
[----:B------:R-:W-:Y:S01]  /*1a30*/  IMAD.WIDE.U32 R8, R10, c[0x0][0x1d8], R6 ;  /* 0x000076000a087a25 */ /* 0x000fe200078e0006 */
[----:B------:R-:W-:Y:S01]  /*1a40*/  IADD3 R7, R13, UR4, RZ ;  /* 0x000000040d077c10 */ /* 0x000fe2000fffe0ff */
[----:B------:R-:W-:Y:S01]  /*1a50*/  ULDC.64 UR4, c[0x0][0x180] ;  /* 0x0000600000047ab9 */ /* 0x000fe20000000a00 */
[----:B------:R-:W-:Y:S01]  /*1a60*/  CS2R R144, SRZ ;  /* 0x0000000000907805 */ /* 0x000fe2000001ff00 */
[----:B------:R-:W-:Y:S01]  /*1a70*/  IMAD.MOV.U32 R4, RZ, RZ, R14 ;  /* 0x000000ffff047224 */ /* 0x000fe200078e000e */
[----:B------:R-:W-:Y:S01]  /*1a80*/  UIMAD UR4, UR24, UR4, URZ ;  /* 0x00000004180472a4 */ /* 0x000fe2000f8e023f */
[----:B------:R-:W-:Y:S01]  /*1a90*/  IMAD.IADD R3, R9, 0x1, R3 ;  /* 0x0000000109037824 */ /* 0x000fe200078e0203 */
[----:B------:R-:W-:Y:S01]  /*1aa0*/  CS2R R142, SRZ ;  /* 0x00000000008e7805 */ /* 0x000fe2000001ff00 */
[----:B------:R-:W-:Y:S01]  /*1ab0*/  IMAD.WIDE.U32 R14, R15, c[0x0][0x180], R4 ;  /* 0x000060000f0e7a25 */ /* 0x000fe200078e0004 */
[C---:B------:R-:W-:Y:S01]  /*1ac0*/  LEA R4, P0, R8.reuse, c[0x0][0x1c0], 0x1 ;  /* 0x0000700008047a11 */ /* 0x040fe200078008ff */
[----:B------:R-:W-:Y:S01]  /*1ad0*/  UIMAD UR6, UR19, UR5, UR4 ;  /* 0x00000005130672a4 */ /* 0x000fe2000f8e0204 */
[----:B------:R-:W-:Y:S01]  /*1ae0*/  CS2R R140, SRZ ;  /* 0x00000000008c7805 */ /* 0x000fe2000001ff00 */
[----:B------:R-:W-:Y:S01]  /*1af0*/  IMAD R0, R11, c[0x0][0x1a8], RZ ;  /* 0x00006a000b007a24 */ /* 0x000fe200078e02ff */
[----:B------:R-:W-:Y:S01]  /*1b00*/  LEA.HI.X R5, R8, c[0x0][0x1c4], R3, 0x1, P0 ;  /* 0x0000710008057a11 */ /* 0x000fe200000f0c03 */
[----:B------:R-:W-:Y:S01]  /*1b10*/  IMAD.MOV.U32 R6, RZ, RZ, R12 ;  /* 0x000000ffff067224 */ /* 0x000fe200078e000c */
[----:B------:R-:W-:Y:S01]  /*1b20*/  ULDC.64 UR4, c[0x0][0x178] ;  /* 0x00005e0000047ab9 */ /* 0x000fe20000000a00 */
[C---:B------:R-:W-:Y:S01]  /*1b30*/  IMAD R0, R10.reuse, c[0x0][0x1ac], R0 ;  /* 0x00006b000a007a24 */ /* 0x040fe200078e0200 */
[----:B------:R-:W-:Y:S01]  /*1b40*/  UIMAD.WIDE.U32 UR26, UR15, UR4, URZ ;  /* 0x000000040f1a72a5 */ /* 0x000fe2000f8e003f */
[----:B------:R-:W-:Y:S01]  /*1b50*/  IMAD.MOV.U32 R3, RZ, RZ, c[0x0][0x1d8] ;  /* 0x00007600ff037624 */ /* 0x000fe200078e00ff */
[----:B------:R-:W-:Y:S01]  /*1b60*/  UIMAD UR4, UR8, UR4, URZ ;  /* 0x00000004080472a4 */ /* 0x000fe2000f8e023f */
[----:B------:R-:W-:Y:S01]  /*1b70*/  IMAD.WIDE.U32 R10, R10, c[0x0][0x1a8], R6 ;  /* 0x00006a000a0a7a25 */ /* 0x000fe200078e0006 */
[----:B------:R-:W-:Y:S01]  /*1b80*/  CS2R R138, SRZ ;  /* 0x00000000008a7805 */ /* 0x000fe2000001ff00 */
[----:B------:R-:W-:Y:S01]  /*1b90*/  CS2R R136, SRZ ;  /* 0x0000000000887805 */ /* 0x000fe2000001ff00 */
[----:B------:R-:W-:Y:S01]  /*1ba0*/  LEA R8, P1, R3, R4, 0x6 ;  /* 0x0000000403087211 */ /* 0x000fe200078230ff */
[----:B------:R-:W-:Y:S01]  /*1bb0*/  IMAD.MOV.U32 R9, RZ, RZ, c[0x0][0x1dc] ;  /* 0x00007700ff097624 */ /* 0x000fe200078e00ff */
[C---:B------:R-:W-:Y:S01]  /*1bc0*/  LEA R6, P0, R10.reuse, c[0x0][0x190], 0x1 ;  /* 0x000064000a067a11 */ /* 0x040fe200078008ff */
[----:B------:R-:W-:Y:S01]  /*1bd0*/  IMAD.IADD R0, R11, 0x1, R0 ;  /* 0x000000010b007824 */ /* 0x000fe200078e0200 */
[----:B------:R-:W-:Y:S01]  /*1be0*/  IADD3 R11, R15, UR6, RZ ;  /* 0x000000060f0b7c10 */ /* 0x000fe2000fffe0ff */
[----:B------:R-:W-:Y:S01]  /*1bf0*/  IMAD.MOV.U32 R13, RZ, RZ, c[0x0][0x1a8] ;  /* 0x00006a00ff0d7624 */ /* 0x000fe200078e00ff */
[----:B------:R-:W-:Y:S01]  /*1c00*/  LEA.HI.X R9, R3, R5, R9, 0x6, P1 ;  /* 0x0000000503097211 */ /* 0x000fe200008f3409 */
[----:B------:R-:W-:Y:S01]  /*1c10*/  UIMAD UR6, UR15, UR5, UR4 ;  /* 0x000000050f0672a4 */ /* 0x000fe2000f8e0204 */
[----:B------:R-:W-:Y:S01]  /*1c20*/  LEA.HI.X R7, R10, c[0x0][0x194], R0, 0x1, P0 ;  /* 0x000065000a077a11 */ /* 0x000fe200000f0c00 */
[----:B------:R-:W-:Y:S01]  /*1c30*/  IMAD.MOV.U32 R10, RZ, RZ, R14 ;  /* 0x000000ffff0a7224 */ /* 0x000fe200078e000e */
[----:B------:R-:W-:Y:S01]  /*1c40*/  LEA.HI R3, R36, R101, RZ, 0x6 ;  /* 0x0000006524037211 */ /* 0x000fe200078f30ff */
[----:B------:R-:W-:Y:S01]  /*1c50*/  ULDC.64 UR4, c[0x0][0x188] ;  /* 0x0000620000047ab9 */ /* 0x000fe20000000a00 */
[----:B------:R-:W-:Y:S01]  /*1c60*/  IADD3 R0, -R248, UR10, RZ ;  /* 0x0000000af8007c10 */ /* 0x000fe2000fffe1ff */
[----:B------:R-:W-:Y:S01]  /*1c70*/  UIMAD UR4, UR11, UR4, URZ ;  /* 0x000000040b0472a4 */ /* 0x000fe2000f8e023f */
[----:B------:R-:W-:Y:S01]  /*1c80*/  ISETP.GE.AND P1, PT, R22, c[0x0][0x1cc], PT ;  /* 0x0000730016007a0c */ /* 0x000fe20003f26270 */
[----:B------:R-:W-:Y:S01]  /*1c90*/  UIADD3 UR6, UR27, UR6, URZ ;  /* 0x000000061b067290 */ /* 0x000fe2000fffe03f */
[----:B------:R-:W-:Y:S01]  /*1ca0*/  SHF.R.S32.HI R30, RZ, 0x6, R3 ;  /* 0x00000006ff1e7819 */ /* 0x000fe20000011403 */
[----:B------:R-:W-:Y:S01]  /*1cb0*/  UIMAD UR4, UR12, UR5, UR4 ;  /* 0x000000050c0472a4 */ /* 0x000fe2000f8e0204 */
[C---:B------:R-:W-:Y:S01]  /*1cc0*/  ISETP.LT.OR P5, PT, R0.reuse, 0x1, P2 ;  /* 0x000000010000780c */ /* 0x040fe200017a1670 */
[----:B------:R-:W-:Y:S01]  /*1cd0*/  IMAD.MOV.U32 R246, RZ, RZ, 0x20 ;  /* 0x00000020fff67424 */ /* 0x000fe200078e00ff */
[----:B------:R-:W-:Y:S01]  /*1ce0*/  ISETP.LT.OR P3, PT, R0, 0x1, P1 ;  /* 0x000000010000780c */ /* 0x000fe20000f61670 */
[----:B------:R-:W-:Y:S01]  /*1cf0*/  IMAD R3, R30, 0x200, R20 ;  /* 0x000002001e037824 */ /* 0x000fe200078e0214 */
[----:B------:R-:W-:Y:S01]  /*1d00*/  ISETP.GE.AND P0, PT, R23, c[0x0][0x1cc], PT ;  /* 0x0000730017007a0c */ /* 0x000fe20003f06270 */
[----:B------:R-:W-:Y:S01]  /*1d10*/  IMAD.U32 R20, RZ, RZ, UR12 ;  /* 0x0000000cff147e24 */ /* 0x000fe2000f8e00ff */
[----:B------:R-:W-:Y:S01]  /*1d20*/  ISETP.LT.OR P6, PT, R0, 0x1, P4 ;  /* 0x000000010000780c */ /* 0x000fe200027c1670 */
[----:B------:R-:W-:Y:S01]  /*1d30*/  IMAD.SHL.U32 R240, R3, 0x2, RZ ;  /* 0x0000000203f07824 */ /* 0x000fe200078e00ff */
[----:B------:R-:W-:Y:S01]  /*1d40*/  CS2R R134, SRZ ;  /* 0x0000000000867805 */ /* 0x000fe2000001ff00 */
[----:B------:R-:W-:Y:S01]  /*1d50*/  IMAD.WIDE.U32 R34, R20, c[0x0][0x188], R10 ;  /* 0x0000620014227a25 */ /* 0x000fe200078e000a */
[----:B------:R-:W-:Y:S01]  /*1d60*/  CS2R R132, SRZ ;  /* 0x0000000000847805 */ /* 0x000fe2000001ff00 */
[----:B------:R-:W-:Y:S01]  /*1d70*/  CS2R R130, SRZ ;  /* 0x0000000000827805 */ /* 0x000fe2000001ff00 */
[----:B------:R-:W-:Y:S01]  /*1d80*/  CS2R R128, SRZ ;  /* 0x0000000000807805 */ /* 0x000fe2000001ff00 */
[----:B------:R-:W-:Y:S01]  /*1d90*/  @!PT LDS RZ, [RZ] ;  /* 0x00000000fffff984 */ /* 0x000fe20000000800 */
[----:B------:R-:W-:Y:S01]  /*1da0*/  @!PT LDS RZ, [RZ] ;  /* 0x00000000fffff984 */ /* 0x000fe20000000800 */
[----:B------:R-:W-:Y:S01]  /*1db0*/  @!PT LDS RZ, [RZ] ;  /* 0x00000000fffff984 */ /* 0x000fe20000000800 */
[----:B------:R1:W-:Y:S01]  /*1dc0*/  LDGSTS.E.BYPASS.LTC128B.128 [R240+0x8080], [R4.64], !P5 ;  /* 0x0808000004f07fae */ /* 0x0003e2000e901d56 */
[----:B------:R-:W-:Y:S01]  /*1dd0*/  ISETP.LT.OR P5, PT, R0, 0x21, P2 ;  /* 0x000000210000780c */ /* 0x000fe200017a1670 */
[----:B------:R-:W-:Y:S01]  /*1de0*/  IMAD.WIDE.U32 R14, R20, c[0x0][0x278], R18 ;  /* 0x00009e00140e7a25 */ /* 0x000fe200078e0012 */
[C---:B------:R-:W-:Y:S01]  /*1df0*/  ISETP.LT.OR P2, PT, R0.reuse, 0x21, P1 ;  /* 0x000000210000780c */ /* 0x040fe20000f41670 */
[----:B------:R1:W-:Y:S01]  /*1e00*/  LDGSTS.E.BYPASS.LTC128B.128 [R240+0xa080], [R4.64+0x80], !P3 ;  /* 0x0a08008004f07fae */ /* 0x0003e2000d901d56 */
[C---:B------:R-:W-:Y:S01]  /*1e10*/  LEA R12, P3, R13.reuse, R6, 0x6 ;  /* 0x000000060d0c7211 */ /* 0x040fe200078630ff */
[----:B------:R-:W-:Y:S01]  /*1e20*/  CS2R R126, SRZ ;  /* 0x00000000007e7805 */ /* 0x000fe2000001ff00 */
[C---:B------:R-:W-:Y:S01]  /*1e30*/  ISETP.LT.OR P1, PT, R0.reuse, 0x21, P0 ;  /* 0x000000210000780c */ /* 0x040fe20000721670 */
[----:B------:R-:W-:Y:S01]  /*1e40*/  STL.64 [R1], R34 ;  /* 0x0000002201007387 */ /* 0x000fe20000100a00 */
[----:B------:R-:W-:Y:S01]  /*1e50*/  LEA.HI.X R13, R13, R7, R32, 0x6, P3 ;  /* 0x000000070d0d7211 */ /* 0x000fe200018f3420 */
[----:B------:R-:W-:Y:S01]  /*1e60*/  CS2R R124, SRZ ;  /* 0x00000000007c7805 */ /* 0x000fe2000001ff00 */
[C---:B------:R-:W-:Y:S01]  /*1e70*/  ISETP.LT.OR P3, PT, R0.reuse, 0x1, P0 ;  /* 0x000000010000780c */ /* 0x040fe20000761670 */
[----:B------:R-:W-:Y:S01]  /*1e80*/  CS2R R122, SRZ ;  /* 0x00000000007a7805 */ /* 0x000fe2000001ff00 */
[----:B------:R-:W-:Y:S01]  /*1e90*/  ISETP.LT.OR P0, PT, R0, 0x21, P4 ;  /* 0x000000210000780c */ /* 0x000fe20002701670 */
[----:B------:R-:W-:Y:S01]  /*1ea0*/  CS2R R120, SRZ ;  /* 0x0000000000787805 */ /* 0x000fe2000001ff00 */
[----:B------:R-:W-:Y:S01]  /*1eb0*/  ISETP.GE.AND P4, PT, R2, c[0x0][0x19c], PT ;  /* 0x0000670002007a0c */ /* 0x000fe20003f86270 */
[----:B------:R-:W-:Y:S01]  /*1ec0*/  CS2R R118, SRZ ;  /* 0x0000000000767805 */ /* 0x000fe2000001ff00 */
[----:B------:R-:W-:Y:S01]  /*1ed0*/  IADD3 R21, R35, UR4, RZ ;  /* 0x0000000423157c10 */ /* 0x000fe2000fffe0ff */
[----:B------:R-:W-:Y:S01]  /*1ee0*/  ULDC.64 UR4, c[0x0][0x278] ;  /* 0x00009e0000047ab9 */ /* 0x000fe20000000a00 */
[----:B------:R-:W-:Y:S01]  /*1ef0*/  SHF.R.S32.HI R19, RZ, 0x2, R33 ;  /* 0x00000002ff137819 */ /* 0x000fe20000011421 */
[----:B------:R-:W-:Y:S01]  /*1f00*/  UIMAD UR4, UR11, UR4, URZ ;  /* 0x000000040b0472a4 */ /* 0x000fe2000f8e023f */
[----:B------:R-:W-:Y:S01]  /*1f10*/  CS2R R116, SRZ ;  /* 0x0000000000747805 */ /* 0x000fe2000001ff00 */
[----:B------:R2:W-:Y:S01]  /*1f20*/  STL [R1+0x8], R21 ;  /* 0x0000081501007387 */ /* 0x0005e20000100800 */
        /* <DEDUP_REMOVED lines=10> */
[----:B------:R-:W-:Y:S01]  /*1fd0*/  CS2R R102, SRZ ;  /* 0x0000000000667805 */ /* 0x000fe2000001ff00 */
[----:B------:R3:W-:Y:S01]  /*1fe0*/  LDGSTS.E.BYPASS.LTC128B.128 [R240+0x9080], [R8.64], !P5 ;  /* 0x0908000008f07fae */ /* 0x0007e2000e901d56 */
[C---:B------:R-:W-:Y:S01]  /*1ff0*/  ISETP.LT.OR P5, PT, R0.reuse, 0x1, P3 ;  /* 0x000000010000780c */ /* 0x040fe20001fa1670 */
        /* <DEDUP_REMOVED lines=11> */
[----:B------:R-:W-:Y:S01]  /*20b0*/  CS2R R86, SRZ ;  /* 0x0000000000567805 */ /* 0x000fe2000001ff00 */
[----:B------:R-:W-:Y:S01]  /*20c0*/  CS2R R84, SRZ ;  /* 0x0000000000547805 */ /* 0x000fe2000001ff00 */
[----:B------:R-:W-:Y:S01]  /*20d0*/  CS2R R82, SRZ ;  /* 0x0000000000527805 */ /* 0x000fe2000001ff00 */
[----:B------:R4:W-:Y:S01]  /*20e0*/  LDGSTS.E.BYPASS.LTC128B.128 [R240+0x80], [R6.64], !P6 ;  /* 0x0008000006f07fae */ /* 0x0009e2000f101d56 */
[C---:B------:R-:W-:Y:S01]  /*20f0*/  ISETP.LT.OR P6, PT, R0.reuse, 0x1, P2 ;  /* 0x000000010000780c */ /* 0x040fe200017c1670 */
[----:B------:R-:W-:Y:S01]  /*2100*/  CS2R R80, SRZ ;  /* 0x0000000000507805 */ /* 0x000fe2000001ff00 */
[----:B------:R-:W-:Y:S01]  /*2110*/  CS2R R78, SRZ ;  /* 0x00000000004e7805 */ /* 0x000fe2000001ff00 */
[----:B------:R4:W-:Y:S01]  /*2120*/  LDGSTS.E.BYPASS.LTC128B.128 [R240+0x2080], [R6.64+0x80], !P5 ;  /* 0x0208008006f07fae */ /* 0x0009e2000e901d56 */
[C---:B------:R-:W-:Y:S01]  /*2130*/  ISETP.LT.OR P5, PT, R0.reuse, 0x1, P1 ;  /* 0x000000010000780c */ /* 0x040fe20000fa1670 */
[----:B------:R-:W-:Y:S01]  /*2140*/  CS2R R76, SRZ ;  /* 0x00000000004c7805 */ /* 0x000fe2000001ff00 */
[----:B------:R-:W-:Y:S01]  /*2150*/  P2R R10, PR, RZ, 0x40 ;  /* 0x00000040ff0a7803 */ /* 0x000fe20000000000 */
[----:B-1----:R-:W-:Y:S01]  /*2160*/  IMAD.U32 R4, RZ, RZ, UR26 ;  /* 0x0000001aff047e24 */ /* 0x002fe2000f8e00ff */
[C---:B------:R-:W-:Y:S01]  /*2170*/  ISETP.LT.OR P6, PT, R0.reuse, 0x21, P4 ;  /* 0x000000210000780c */ /* 0x040fe200027c1670 */
[----:B------:R-:W-:Y:S01]  /*2180*/  IMAD.U32 R5, RZ, RZ, UR27 ;  /* 0x0000001bff057e24 */ /* 0x000fe2000f8e00ff */
[----:B------:R-:W-:Y:S01]  /*2190*/  ISETP.LT.OR P4, PT, R0, 0x21, P1 ;  /* 0x000000210000780c */ /* 0x000fe20000f81670 */
[----:B------:R-:W-:Y:S01]  /*21a0*/  IMAD.U32 R5, RZ, RZ, UR6 ;  /* 0x00000006ff057e24 */ /* 0x000fe2000f8e00ff */
[----:B------:R-:W-:Y:S01]  /*21b0*/  ISETP.NE.AND P1, PT, R10, RZ, PT ;  /* 0x000000ff0a00720c */ /* 0x000fe20003f25270 */
[----:B------:R-:W-:Y:S01]  /*21c0*/  ULDC.64 UR6, c[0x0][0x210] ;  /* 0x0000840000067ab9 */ /* 0x000fe20000000a00 */
[C---:B------:R-:W-:Y:S01]  /*21d0*/  LEA R3, P0, R4.reuse, R34, 0x6 ;  /* 0x0000002204037211 */ /* 0x040fe200078030ff */
[----:B------:R-:W-:Y:S01]  /*21e0*/  UIMAD UR6, UR24, UR6, URZ ;  /* 0x00000006180672a4 */ /* 0x000fe2000f8e023f */
[----:B------:R1:W-:Y:S01]  /*21f0*/  STL.64 [R1+0x18], R14 ;  /* 0x0000180e01007387 */ /* 0x0003e20000100a00 */
[----:B------:R-:W-:Y:S01]  /*2200*/  CS2R R74, SRZ ;  /* 0x00000000004a7805 */ /* 0x000fe2000001ff00 */
[----:B------:R-:W-:Y:S01]  /*2210*/  LEA.HI.X R5, R4, R21, R5, 0x6, P0 ;  /* 0x0000001504057211 */ /* 0x000fe200000f3405 */
[----:B------:R-:W-:Y:S01]  /*2220*/  UIMAD UR7, UR19, UR7, UR6 ;  /* 0x00000007130772a4 */ /* 0x000fe2000f8e0206 */
[----:B------:R-:W-:Y:S01]  /*2230*/  LEA R4, P0, R3, c[0x0][0x160], 0x1 ;  /* 0x0000580003047a11 */ /* 0x000fe200078008ff */
[----:B------:R-:W-:Y:S01]  /*2240*/  UIMAD UR6, UR12, UR5, UR4 ;  /* 0x000000050c0672a4 */ /* 0x000fe2000f8e0204 */
[----:B---3--:R-:W-:Y:S01]  /*2250*/  P2R R8, PR, RZ, 0x20 ;  /* 0x00000020ff087803 */ /* 0x008fe20000000000 */
[----:B------:R-:W-:Y:S01]  /*2260*/  IMAD.IADD R9, R17, 0x1, R24 ;  /* 0x0000000111097824 */ /* 0x000fe200078e0218 */
[C---:B------:R-:W-:Y:S01]  /*2270*/  ISETP.LT.OR P5, PT, R0.reuse, 0x21, P3 ;  /* 0x000000210000780c */ /* 0x040fe20001fa1670 */
[----:B------:R4:W-:Y:S01]  /*2280*/  LDGSTS.E.BYPASS.LTC128B.128 [R240+0x4080], [R6.64+0x100], !P1 ;  /* 0x0408010006f07fae */ /* 0x0009e2000c901d56 */
[----:B------:R-:W-:Y:S01]  /*2290*/  ISETP.LT.OR P3, PT, R0, 0x21, P2 ;  /* 0x000000210000780c */ /* 0x000fe20001761670 */
[----:B------:R-:W-:Y:S01]  /*22a0*/  IMAD.U32 R0, RZ, RZ, UR21 ;  /* 0x00000015ff007e24 */ /* 0x000fe2000f8e00ff */
[----:B------:R-:W-:Y:S01]  /*22b0*/  ISETP.NE.AND P2, PT, R8, RZ, PT ;  /* 0x000000ff0800720c */ /* 0x000fe20003f45270 */
[----:B------:R-:W-:Y:S01]  /*22c0*/  IMAD.MOV.U32 R8, RZ, RZ, R16 ;  /* 0x000000ffff087224 */ /* 0x000fe200078e0010 */
[----:B------:R-:W-:Y:S01]  /*22d0*/  ISETP.GE.AND P1, PT, R22, c[0x0][0x16c], PT ;  /* 0x00005b0016007a0c */ /* 0x000fe20003f26270 */
[----:B------:R-:W-:Y:S01]  /*22e0*/  ULDC.64 UR4, c[0x0][0x218] ;  /* 0x0000860000047ab9 */ /* 0x000fe20000000a00 */
[----:B------:R-:W-:Y:S01]  /*22f0*/  IADD3 R0, -R0, UR17, -R248 ;  /* 0x0000001100007c10 */ /* 0x000fe2000fffe9f8 */
[----:B------:R-:W-:Y:S01]  /*2300*/  UIMAD UR4, UR11, UR4, URZ ;  /* 0x000000040b0472a4 */ /* 0x000fe2000f8e023f */
[----:B------:R-:W-:Y:S01]  /*2310*/  LEA.HI.X R5, R3, c[0x0][0x164], R5, 0x1, P0 ;  /* 0x0000590003057a11 */ /* 0x000fe200000f0c05 */
[----:B------:R-:W-:Y:S01]  /*2320*/  IMAD.U32 R3, RZ, RZ, UR19 ;  /* 0x00000013ff037e24 */ /* 0x000fe2000f8e00ff */
[-C--:B--2---:R-:W-:Y:S01]  /*2330*/  LEA.HI R21, R36, R101.reuse, RZ, 0x4 ;  /* 0x0000006524157211 */ /* 0x084fe200078f20ff */
[----:B------:R-:W-:Y:S01]  /*2340*/  UIMAD UR5, UR12, UR5, UR4 ;  /* 0x000000050c0572a4 */ /* 0x000fe2000f8e0204 */
[----:B------:R-:W-:Y:S01]  /*2350*/  IADD3 R11, R15, UR6, RZ ;  /* 0x000000060f0b7c10 */ /* 0x000fe2000fffe0ff */
[----:B------:R-:W-:Y:S01]  /*2360*/  IMAD.WIDE.U32 R8, R3, c[0x0][0x210], R8 ;  /* 0x0000840003087a25 */ /* 0x000fe200078e0008 */
[----:B------:R-:W-:Y:S01]  /*2370*/  CS2R R72, SRZ ;  /* 0x0000000000487805 */ /* 0x000fe2000001ff00 */
[----:B------:R4:W-:Y:S01]  /*2380*/  LDGSTS.E.BYPASS.LTC128B.128 [R240+0x6080], [R6.64+0x180], !P2 ;  /* 0x0608018006f07fae */ /* 0x0009e2000d101d56 */
[----:B------:R-:W-:Y:S01]  /*2390*/  ISETP.GE.AND P2, PT, R2, c[0x0][0x16c], PT ;  /* 0x00005b0002007a0c */ /* 0x000fe20003f46270 */
[----:B------:R-:W-:Y:S01]  /*23a0*/  IMAD.MOV.U32 R3, RZ, RZ, c[0x0][0x178] ;  /* 0x00005e00ff037624 */ /* 0x000fe200078e00ff */
[----:B-1----:R-:W-:Y:S01]  /*23b0*/  LEA.HI R15, R36, R101, RZ, 0x5 ;  /* 0x00000065240f7211 */ /* 0x002fe200078f28ff */
[----:B------:R1:W-:Y:S01]  /*23c0*/  LDGSTS.E.BYPASS.LTC128B.128 [R240+0x1080], [R12.64], !P6 ;  /* 0x010800000cf07fae */ /* 0x0003e2000f101d56 */
[C---:B------:R-:W-:Y:S01]  /*23d0*/  ISETP.LT.OR P6, PT, R0.reuse, 0x1, P2 ;  /* 0x000000010000780c */ /* 0x040fe200017c1670 */
        /* <DEDUP_REMOVED lines=18> */
[----:B------:R2:W-:Y:S01]  /*2500*/  LDGSTS.E.BYPASS.LTC128B.128 [R240+0x10080], [R4.64], !P6 ;  /* 0x1008000004f07fae */ /* 0x0005e2000f101d56 */
[----:B------:R-:W-:Y:S01]  /*2510*/  ISETP.GT.AND P6, PT, R101, 0xf, PT ;  /* 0x0000000f6500780c */ /* 0x000fe20003fc4270 */
[----:B------:R-:W-:Y:S01]  /*2520*/  CS2R R54, SRZ ;  /* 0x0000000000367805 */ /* 0x000fe2000001ff00 */
[----:B----4-:R-:W-:Y:S01]  /*2530*/  IMAD.MOV.U32 R7, RZ, RZ, c[0x0][0x17c] ;  /* 0x00005f00ff077624 */ /* 0x010fe200078e00ff */
[----:B------:R2:W-:Y:S01]  /*2540*/  LDGSTS.E.BYPASS.LTC128B.128 [R240+0x12080], [R4.64+0x80], !P3 ;  /* 0x1208008004f07fae */ /* 0x0005e2000d901d56 */
[----:B------:R-:W-:Y:S01]  /*2550*/  ISETP.LT.OR P3, PT, R0, 0x1, P4 ;  /* 0x000000010000780c */ /* 0x000fe20002761670 */
[----:B------:R-:W-:Y:S01]  /*2560*/  CS2R R52, SRZ ;  /* 0x0000000000347805 */ /* 0x000fe2000001ff00 */
[C---:B------:R-:W-:Y:S01]  /*2570*/  ISETP.GE.AND P6, PT, R2.reuse, c[0x0][0x16c], PT ;  /* 0x00005b0002007a0c */ /* 0x040fe20003fc6270 */
[----:B------:R2:W-:Y:S01]  /*2580*/  LDGSTS.E.BYPASS.LTC128B.128 [R240+0x14080], [R4.64+0x100], !P0 ;  /* 0x1408010004f07fae */ /* 0x0005e2000c101d56 */
[C---:B------:R-:W-:Y:S01]  /*2590*/  LEA R6, P0, R3.reuse, R4, 0x6 ;  /* 0x0000000403067211 */ /* 0x040fe200078030ff */
[----:B------:R-:W-:Y:S01]  /*25a0*/  CS2R R50, SRZ ;  /* 0x0000000000327805 */ /* 0x000fe2000001ff00 */
[----:B------:R-:W-:Y:S01]  /*25b0*/  SEL R35, RZ, 0x1, P6 ;  /* 0x00000001ff237807 */ /* 0x000fe20003000000 */
[----:B------:R3:W-:Y:S01]  /*25c0*/  STL [R1+0x30], R11 ;  /* 0x0000300b01007387 */ /* 0x0007e20000100800 */
[----:B------:R-:W-:Y:S01]  /*25d0*/  LEA.HI.X R7, R3, R5, R7, 0x6, P0 ;  /* 0x0000000503077211 */ /* 0x000fe200000f3407 */
[----:B------:R-:W-:Y:S01]  /*25e0*/  CS2R R48, SRZ ;  /* 0x0000000000307805 */ /* 0x000fe2000001ff00 */
[----:B------:R-:W-:Y:S01]  /*25f0*/  IADD3 R3, R9, UR7, RZ ;  /* 0x0000000709037c10 */ /* 0x000fe2000fffe0ff */
[----:B------:R-:W-:Y:S01]  /*2600*/  ULDC.64 UR6, c[0x0][0x208] ;  /* 0x0000820000067ab9 */ /* 0x000fe20000000a00 */
[----:B------:R-:W-:Y:S01]  /*2610*/  SHF.R.S32.HI R9, RZ, 0x1f, R33 ;  /* 0x0000001fff097819 */ /* 0x000fe20000011421 */
[----:B------:R2:W-:Y:S01]  /*2620*/  LDGSTS.E.BYPASS.LTC128B.128 [R240+0x16080], [R4.64+0x180], !P3 ;  /* 0x1608018004f07fae */ /* 0x0005e2000d901d56 */
[----:B------:R-:W-:Y:S01]  /*2630*/  ISETP.GT.AND P3, PT, R101, 0xf, PT ;  /* 0x0000000f6500780c */ /* 0x000fe20003f64270 */
[----:B------:R-:W-:Y:S01]  /*2640*/  UIMAD UR4, UR8, UR6, URZ ;  /* 0x00000006080472a4 */ /* 0x000fe2000f8e023f */
[----:B-1----:R-:W-:Y:S01]  /*2650*/  SHF.R.S32.HI R13, RZ, 0x4, R21 ;  /* 0x00000004ff0d7819 */ /* 0x002fe20000011415 */
[----:B------:R1:W-:Y:S01]  /*2660*/  LDGSTS.E.BYPASS.LTC128B.128 [R240+0x11080], [R6.64], !P2 ;  /* 0x1108000006f07fae */ /* 0x0003e2000d101d56 */
[----:B------:R-:W-:Y:S01]  /*2670*/  UIMAD.WIDE.U32 UR26, UR15, UR6, URZ ;  /* 0x000000060f1a72a5 */ /* 0x000fe2000f8e003f */
[C---:B------:R-:W-:Y:S01]  /*2680*/  ISETP.GE.AND P2, PT, R2.reuse, c[0x0][0x1fc], PT ;  /* 0x00007f0002007a0c */ /* 0x040fe20003f46270 */
[----:B------:R-:W-:Y:S01]  /*2690*/  UIMAD UR4, UR15, UR7, UR4 ;  /* 0x000000070f0472a4 */ /* 0x000fe2000f8e0204 */
[----:B------:R-:W-:Y:S01]  /*26a0*/  LEA.HI R10, R21, R13, RZ, 0x1 ;  /* 0x0000000d150a7211 */ /* 0x000fe200078f08ff */
[----:B------:R1:W-:Y:S01]  /*26b0*/  LDGSTS.E.BYPASS.LTC128B.128 [R240+0x13080], [R6.64+0x80], !P1 ;  /* 0x1308008006f07fae */ /* 0x0003e2000c901d56 */
[----:B------:R-:W-:Y:S01]  /*26c0*/  ISETP.GE.AND P1, PT, R2, c[0x0][0x1fc], PT ;  /* 0x00007f0002007a0c */ /* 0x000fe20003f26270 */
[----:B------:R-:W-:Y:S01]  /*26d0*/  IMAD.MOV.U32 R2, RZ, RZ, R8 ;  /* 0x000000ffff027224 */ /* 0x000fe200078e0008 */
[----:B------:R-:W-:Y:S01]  /*26e0*/  LOP3.LUT R10, R10, 0xfffffffe, RZ, 0xc0, !PT ;  /* 0xfffffffe0a0a7812 */ /* 0x000fe200078ec0ff */
[----:B------:R-:W-:Y:S01]  /*26f0*/  UIADD3 UR4, UR27, UR4, URZ ;  /* 0x000000041b047290 */ /* 0x000fe2000fffe03f */
[----:B------:R-:W-:Y:S01]  /*2700*/  SHF.R.S32.HI R8, RZ, 0x1f, R15 ;  /* 0x0000001fff087819 */ /* 0x000fe2000001140f */
[----:B------:R-:W-:Y:S01]  /*2710*/  IMAD.WIDE.U32 R250, R20, c[0x0][0x218], R2 ;  /* 0x0000860014fa7a25 */ /* 0x000fe200078e0002 */
[----:B------:R-:W-:Y:S01]  /*2720*/  ULDC.64 UR8, c[0x0][0x288] ;  /* 0x0000a20000087ab9 */ /* 0x000fe20000000a00 */
[----:B------:R-:W-:Y:S01]  /*2730*/  CS2R R46, SRZ ;  /* 0x00000000002e7805 */ /* 0x000fe2000001ff00 */
[----:B------:R-:W-:Y:S01]  /*2740*/  UIMAD UR8, UR24, UR8, URZ ;  /* 0x00000008180872a4 */ /* 0x000fe2000f8e023f */
[----:B------:R-:W-:Y:S01]  /*2750*/  IMAD.IADD R17, R13, 0x1, -R10 ;  /* 0x000000010d117824 */ /* 0x000fe200078e0a0a */
[----:B------:R-:W-:Y:S01]  /*2760*/  IADD3 R252, R251, UR5, RZ ;  /* 0x00000005fbfc7c10 */ /* 0x000fe2000fffe0ff */
[----:B------:R-:W-:Y:S01]  /*2770*/  IMAD.U32 R3, RZ, RZ, UR4 ;  /* 0x00000004ff037e24 */ /* 0x000fe2000f8e00ff */
[----:B------:R-:W-:Y:S01]  /*2780*/  SHF.R.S32.HI R10, RZ, 0x5, R15 ;  /* 0x00000005ff0a7819 */ /* 0x000fe2000001140f */
[----:B------:R-:W-:Y:S01]  /*2790*/  ULDC.64 UR4, c[0x0][0x238] ;  /* 0x00008e0000047ab9 */ /* 0x000fe20000000a00 */
[----:B------:R-:W-:Y:S01]  /*27a0*/  CS2R R44, SRZ ;  /* 0x00000000002c7805 */ /* 0x000fe2000001ff00 */
[----:B------:R-:W-:Y:S01]  /*27b0*/  UIMAD UR4, UR24, UR4, URZ ;  /* 0x00000004180472a4 */ /* 0x000fe2000f8e023f */
[----:B------:R-:W-:Y:S01]  /*27c0*/  LEA.HI R16, R10, R10, RZ, 0x1 ;  /* 0x0000000a0a107211 */ /* 0x000fe200078f08ff */
[----:B------:R-:W-:Y:S01]  /*27d0*/  UIMAD UR8, UR19, UR9, UR8 ;  /* 0x00000009130872a4 */ /* 0x000fe2000f8e0208 */
[----:B--2---:R-:W-:Y:S01]  /*27e0*/  @!P3 IADD3 R4, P0, R14, UR21, RZ ;  /* 0x000000150e04bc10 */ /* 0x004fe2000ff1e0ff */
[----:B------:R-:W-:Y:S01]  /*27f0*/  UIMAD UR4, UR19, UR5, UR4 ;  /* 0x00000005130472a4 */ /* 0x000fe2000f8e0204 */
[----:B------:R-:W-:Y:S01]  /*2800*/  P2R R14, PR, RZ, 0x2 ;  /* 0x00000002ff0e7803 */ /* 0x000fe20000000000 */
[----:B------:R-:W-:Y:S01]  /*2810*/  CS2R R42, SRZ ;  /* 0x00000000002a7805 */ /* 0x000fe2000001ff00 */
[----:B------:R-:W-:Y:S01]  /*2820*/  @!P3 IADD3.X R5, R11, UR25, RZ, P0, !PT ;  /* 0x000000190b05bc10 */ /* 0x000fe200087fe4ff */
[----:B------:R-:W-:Y:S01]  /*2830*/  CS2R R40, SRZ ;  /* 0x0000000000287805 */ /* 0x000fe2000001ff00 */
[----:B------:R-:W-:-:S02]  /*2840*/  @!P3 LEA R12, P0, R4, c[0x0][0x258], 0x2 ;  /* 0x00009600040cba11 */ /* 0x000fc400078010ff */
[----:B---3--:R-:W-:Y:S02]  /*2850*/  P2R R11, PR, RZ, 0x4 ;  /* 0x00000004ff0b7803 */ /* 0x008fe40000000000 */
[----:B------:R-:W-:Y:S01]  /*2860*/  @!P3 LEA.HI.X R13, R4, c[0x0][0x25c], R5, 0x2, P0 ;  /* 0x00009700040dba11 */ /* 0x000fe200000f1405 */
[----:B------:R-:W-:Y:S01]  /*2870*/  IMAD.U32 R4, RZ, RZ, UR26 ;  /* 0x0000001aff047e24 */ /* 0x000fe2000f8e00ff */
[C---:B------:R-:W-:Y:S01]  /*2880*/  ISETP.LT.OR P2, PT, R0.reuse, 0x21, P5 ;  /* 0x000000210000780c */ /* 0x040fe20002f41670 */
[----:B------:R-:W-:Y:S01]  /*2890*/  IMAD.U32 R5, RZ, RZ, UR27 ;  /* 0x0000001bff057e24 */ /* 0x000fe2000f8e00ff */
[----:B------:R-:W-:Y:S02]  /*28a0*/  ISETP.LT.OR P1, PT, R0, 0x21, P4 ;  /* 0x000000210000780c */ /* 0x000fe40002721670 */
[C---:B------:R-:W-:Y:S02]  /*28b0*/  LEA R2, P0, R4.reuse, R250, 0x6 ;  /* 0x000000fa04027211 */ /* 0x040fe400078030ff */
[----:B------:R-:W-:Y:S01]  /*28c0*/  ISETP.NE.AND P5, PT, R11, RZ, PT ;  /* 0x000000ff0b00720c */ /* 0x000fe20003fa5270 */
[----:B------:R-:W-:Y:S01]  /*28d0*/  IMAD.U32 R11, RZ, RZ, UR6 ;  /* 0x00000006ff0b7e24 */ /* 0x000fe2000f8e00ff */
[----:B------:R-:W-:-:S02]  /*28e0*/  LEA.HI.X R3, R4, R252, R3, 0x6, P0 ;  /* 0x000000fc04037211 */ /* 0x000fc400000f3403 */
[----:B------:R-:W-:Y:S02]  /*28f0*/  LEA.HI R5, R8, R10, RZ, 0x2 ;  /* 0x0000000a08057211 */ /* 0x000fe400078f10ff */
[C---:B------:R-:W-:Y:S01]  /*2900*/  ISETP.GE.AND P0, PT, R22.reuse, c[0x0][0x16c], PT ;  /* 0x00005b0016007a0c */ /* 0x040fe20003f06270 */
[----:B------:R1:W-:Y:S01]  /*2910*/  LDGSTS.E.BYPASS.LTC128B.128 [R240+0x15080], [R6.64+0x100], !P2 ;  /* 0x1508010006f07fae */ /* 0x0003e2000d101d56 */
[C---:B------:R-:W-:Y:S02]  /*2920*/  ISETP.GE.AND P3, PT, R22.reuse, c[0x0][0x1fc], PT ;  /* 0x00007f0016007a0c */ /* 0x040fe40003f66270 */
[----:B------:R-:W-:Y:S01]  /*2930*/  ISETP.GE.AND P4, PT, R22, c[0x0][0x1fc], PT ;  /* 0x00007f0016007a0c */ /* 0x000fe20003f86270 */
[----:B------:R1:W-:Y:S01]  /*2940*/  LDGSTS.E.BYPASS.LTC128B.128 [R240+0x17080], [R6.64+0x180], !P1 ;  /* 0x1708018006f07fae */ /* 0x0003e2000c901d56 */
[----:B------:R-:W-:Y:S02]  /*2950*/  LEA.HI R8, R9, R19, RZ, 0x3 ;  /* 0x0000001309087211 */ /* 0x000fe400078f18ff */
[----:B------:R-:W-:-:S02]  /*2960*/  SEL R22, RZ, 0x1, P5 ;  /* 0x00000001ff167807 */ /* 0x000fc40002800000 */
[----:B------:R-:W-:Y:S02]  /*2970*/  ISETP.GT.AND P5, PT, R101, 0xf, PT ;  /* 0x0000000f6500780c */ /* 0x000fe40003fa4270 */
[----:B------:R-:W-:Y:S02]  /*2980*/  SEL R32, RZ, 0xffffffff, P0 ;  /* 0xffffffffff207807 */ /* 0x000fe40000000000 */
[----:B------:R-:W-:Y:S02]  /*2990*/  LOP3.LUT R8, R8, 0xfffffff8, RZ, 0xc0, !PT ;  /* 0xfffffff808087812 */ /* 0x000fe400078ec0ff */
[----:B------:R-:W-:Y:S02]  /*29a0*/  ISETP.GE.AND P0, PT, R25, c[0x0][0x16c], PT ;  /* 0x00005b0019007a0c */ /* 0x000fe40003f06270 */
[----:B------:R-:W-:Y:S01]  /*29b0*/  LOP3.LUT R9, R5, 0xfffffffc, RZ, 0xc0, !PT ;  /* 0xfffffffc05097812 */ /* 0x000fe200078ec0ff */
[----:B------:R-:W-:Y:S01]  /*29c0*/  IMAD.IADD R24, R19, 0x1, -R8 ;  /* 0x0000000113187824 */ /* 0x000fe200078e0a08 */
[----:B------:R-:W-:-:S02]  /*29d0*/  LOP3.LUT R5, R16, 0xfffffffe, RZ, 0xc0, !PT ;  /* 0xfffffffe10057812 */ /* 0x000fc400078ec0ff */
[----:B------:R-:W-:Y:S01]  /*29e0*/  ISETP.GE.AND P1, PT, R23, c[0x0][0x16c], PT ;  /* 0x00005b0017007a0c */ /* 0x000fe20003f26270 */
[C---:B------:R-:W-:Y:S01]  /*29f0*/  IMAD.IADD R18, R10.reuse, 0x1, -R9 ;  /* 0x000000010a127824 */ /* 0x040fe200078e0a09 */
[----:B------:R-:W-:Y:S01]  /*2a00*/  SEL R243, RZ, 0x8, P0 ;  /* 0x00000008fff37807 */ /* 0x000fe20000000000 */
[----:B------:R-:W-:Y:S01]  /*2a10*/  IMAD.IADD R236, R10, 0x1, -R5 ;  /* 0x000000010aec7824 */ /* 0x000fe200078e0a05 */
[----:B------:R-:W-:Y:S01]  /*2a20*/  ISETP.NE.AND P6, PT, R14, RZ, PT ;  /* 0x000000ff0e00720c */ /* 0x000fe20003fc5270 */
[----:B------:R-:W-:Y:S01]  /*2a30*/  IMAD.U32 R14, RZ, RZ, UR7 ;  /* 0x00000007ff0e7e24 */ /* 0x000fe2000f8e00ff */
[----:B------:R-:W-:Y:S01]  /*2a40*/  LEA R4, P0, R2, c[0x0][0x1f0], 0x1 ;  /* 0x00007c0002047a11 */ /* 0x000fe200078008ff */
[----:B------:R-:W-:Y:S01]  /*2a50*/  USHF.L.U64.HI UR7, UR6, 0x5, UR7 ;  /* 0x0000000506077899 */ /* 0x000fe20008010207 */
[----:B------:R-:W-:Y:S01]  /*2a60*/  LOP3.LUT R8, R21, 0xfffffff0, RZ, 0xc0, !PT ;  /* 0xfffffff015087812 */ /* 0x000fe200078ec0ff */
[----:B------:R-:W-:Y:S01]  /*2a70*/  USHF.L.U32 UR6, UR6, 0x5, URZ ;  /* 0x0000000506067899 */ /* 0x000fe2000800063f */
[----:B------:R-:W-:Y:S01]  /*2a80*/  LOP3.LUT R9, R15, 0xffffffe0, RZ, 0xc0, !PT ;  /* 0xffffffe00f097812 */ /* 0x000fe200078ec0ff */
[----:B-1----:R-:W-:Y:S01]  /*2a90*/  IMAD.MOV.U32 R6, RZ, RZ, R28 ;  /* 0x000000ffff067224 */ /* 0x002fe200078e001c */
[----:B------:R-:W-:Y:S01]  /*2aa0*/  SEL R34, RZ, 0x4, P1 ;  /* 0x00000004ff227807 */ /* 0x000fe20000800000 */
[C---:B------:R-:W-:Y:S01]  /*2ab0*/  IMAD.IADD R8, R101.reuse, 0x1, -R8 ;  /* 0x0000000165087824 */ /* 0x040fe200078e0a08 */
[----:B------:R-:W-:Y:S01]  /*2ac0*/  SEL R15, RZ, 0xffffffff, P3 ;  /* 0xffffffffff0f7807 */ /* 0x000fe20001800000 */
[----:B------:R-:W-:Y:S01]  /*2ad0*/  IMAD.IADD R9, R101, 0x1, -R9 ;  /* 0x0000000165097824 */ /* 0x000fe200078e0a09 */
[----:B------:R-:W-:-:S02]  /*2ae0*/  ISETP.GE.AND P1, PT, R23, c[0x0][0x1fc], PT ;  /* 0x00007f0017007a0c */ /* 0x000fc40003f26270 */
[----:B------:R-:W-:Y:S01]  /*2af0*/  LEA.HI.X R5, R2, c[0x0][0x1f4], R3, 0x1, P0 ;  /* 0x00007d0002057a11 */ /* 0x000fe200000f0c03 */
[----:B------:R-:W-:Y:S01]  /*2b00*/  @!P5 IMAD.SHL.U32 R2, R101, 0x10, RZ ;  /* 0x000000106502d824 */ /* 0x000fe200078e00ff */
[C---:B------:R-:W-:Y:S02]  /*2b10*/  ISETP.LT.OR P3, PT, R0.reuse, 0x1, P6 ;  /* 0x000000010000780c */ /* 0x040fe40003761670 */
[----:B------:R-:W-:Y:S02]  /*2b20*/  ISETP.GE.AND P2, PT, R23, c[0x0][0x1fc], PT ;  /* 0x00007f0017007a0c */ /* 0x000fe40003f46270 */
[C---:B------:R-:W-:Y:S01]  /*2b30*/  ISETP.LT.OR P0, PT, R0.reuse, 0x1, P4 ;  /* 0x000000010000780c */ /* 0x040fe20002701670 */
[----:B------:R1:W-:Y:S01]  /*2b40*/  @!P5 LDGSTS.E.BYPASS.LTC128B.128 [R2+0x20080], [R12.64] ;  /* 0x200800000c02dfae */ /* 0x0003e2000b901d56 */
[----:B------:R-:W-:Y:S02]  /*2b50*/  SEL R242, RZ, 0x4, P1 ;  /* 0x00000004fff27807 */ /* 0x000fe40000800000 */
[----:B------:R-:W-:Y:S01]  /*2b60*/  ISETP.LT.OR P1, PT, R0, 0x1, P2 ;  /* 0x000000010000780c */ /* 0x000fe20001721670 */
[----:B------:R-:W0:Y:S01]  /*2b70*/  LDGDEPBAR ;  /* 0x00000000000079af */ /* 0x000e220000000000 */
[----:B------:R-:W-:-:S02]  /*2b80*/  SHF.R.S32.HI R10, RZ, 0x1f, R9 ;  /* 0x0000001fff0a7819 */ /* 0x000fc40000011409 */
[----:B------:R-:W-:Y:S01]  /*2b90*/  IADD3 R3, R27, UR4, RZ ;  /* 0x000000041b037c10 */ /* 0x000fe2000fffe0ff */
[----:B------:R2:W-:Y:S01]  /*2ba0*/  LDGSTS.E.BYPASS.LTC128B.128 [R240+0x18080], [R4.64], !P3 ;  /* 0x1808000004f07fae */ /* 0x0005e2000d901d56 */
[C---:B------:R-:W-:Y:S01]  /*2bb0*/  ISETP.LT.OR P3, PT, R0.reuse, 0x21, P6 ;  /* 0x000000210000780c */ /* 0x040fe20003761670 */
[----:B------:R-:W-:Y:S01]  /*2bc0*/  ULDC.64 UR4, c[0x0][0x290] ;  /* 0x0000a40000047ab9 */ /* 0x000fe20000000a00 */
[C---:B------:R-:W-:Y:S01]  /*2bd0*/  ISETP.LT.OR P6, PT, R0.reuse, 0x21, P4 ;  /* 0x000000210000780c */ /* 0x040fe200027c1670 */
[----:B------:R2:W-:Y:S01]  /*2be0*/  LDGSTS.E.BYPASS.LTC128B.128 [R240+0x1a080], [R4.64+0x80], !P0 ;  /* 0x1a08008004f07fae */ /* 0x0005e2000c101d56 */
[----:B------:R-:W-:Y:S01]  /*2bf0*/  ISETP.GE.AND P0, PT, R25, c[0x0][0x1fc], PT ;  /* 0x00007f0019007a0c */ /* 0x000fe20003f06270 */
[----:B------:R-:W-:Y:S01]  /*2c00*/  UIMAD UR4, UR11, UR4, URZ ;  /* 0x000000040b0472a4 */ /* 0x000fe2000f8e023f */
[----:B------:R-:W-:Y:S01]  /*2c10*/  P2R R21, PR, RZ, 0x8 ;  /* 0x00000008ff157803 */ /* 0x000fe20000000000 */
[----:B------:R2:W-:Y:S01]  /*2c20*/  LDGSTS.E.BYPASS.LTC128B.128 [R240+0x1c080], [R4.64+0x100], !P1 ;  /* 0x1c08010004f07fae */ /* 0x0005e2000c901d56 */
[C---:B------:R-:W-:Y:S01]  /*2c30*/  ISETP.LT.OR P4, PT, R0.reuse, 0x21, P2 ;  /* 0x000000210000780c */ /* 0x040fe20001781670 */
[----:B------:R-:W-:Y:S01]  /*2c40*/  UIMAD UR4, UR12, UR5, UR4 ;  /* 0x000000050c0472a4 */ /* 0x000fe2000f8e0204 */
[----:B------:R-:W-:-:S02]  /*2c50*/  ISETP.LT.OR P1, PT, R0, 0x1, P0 ;  /* 0x000000010000780c */ /* 0x000fc40000721670 */
[----:B------:R-:W-:Y:S02]  /*2c60*/  ISETP.LT.OR P3, PT, R0, 0x21, P0 ;  /* 0x000000210000780c */ /* 0x000fe40000761670 */
[----:B------:R-:W-:Y:S02]  /*2c70*/  IADD3 R7, R29, UR8, RZ ;  /* 0x000000081d077c10 */ /* 0x000fe4000fffe0ff */
[----:B------:R-:W-:Y:S02]  /*2c80*/  ISETP.GE.AND P5, PT, R25, c[0x0][0x1fc], PT ;  /* 0x00007f0019007a0c */ /* 0x000fe40003fa6270 */
[----:B-1----:R-:W-:Y:S01]  /*2c90*/  SHF.R.S32.HI R2, RZ, 0x1f, R8 ;  /* 0x0000001fff027819 */ /* 0x002fe20000011408 */
[----:B------:R-:W-:Y:S01]  /*2ca0*/  IMAD.WIDE.U32 R38, R20, c[0x0][0x290], R6 ;  /* 0x0000a40014267a25 */ /* 0x000fe200078e0006 */
[----:B------:R-:W-:Y:S02]  /*2cb0*/  LEA.HI R13, R10, R9, RZ, 0x2 ;  /* 0x000000090a0d7211 */ /* 0x000fe400078f10ff */
[----:B------:R-:W-:Y:S01]  /*2cc0*/  LEA.HI R230, R2, R8, RZ, 0x3 ;  /* 0x0000000802e67211 */ /* 0x000fe200078f18ff */
[----:B------:R-:W-:Y:S01]  /*2cd0*/  IMAD.MOV.U32 R2, RZ, RZ, R26 ;  /* 0x000000ffff027224 */ /* 0x000fe200078e001a */
[----:B------:R-:W-:Y:S01]  /*2ce0*/  LOP3.LUT R0, R13, 0x7ffffffc, RZ, 0xc0, !PT ;  /* 0x7ffffffc0d007812 */ /* 0x000fe200078ec0ff */
[----:B------:R-:W-:Y:S01]  /*2cf0*/  IMAD.SHL.U32 R6, R236, 0x10, RZ ;  /* 0x00000010ec067824 */ /* 0x000fe200078e00ff */
[----:B------:R-:W-:Y:S01]  /*2d00*/  LOP3.LUT R10, R230, 0xfffffff8, RZ, 0xc0, !PT ;  /* 0xfffffff8e60a7812 */ /* 0x000fe200078ec0ff */
[----:B------:R-:W-:Y:S01]  /*2d10*/  IMAD.WIDE.U32 R164, R20, c[0x0][0x240], R2 ;  /* 0x0000900014a47a25 */ /* 0x000fe200078e0002 */
[----:B------:R-:W-:Y:S01]  /*2d20*/  LEA.HI R7, R36, R101, RZ, 0x7 ;  /* 0x0000006524077211 */ /* 0x000fe200078f38ff */
[----:B------:R2:W-:Y:S01]  /*2d30*/  LDGSTS.E.BYPASS.LTC128B.128 [R240+0x1e080], [R4.64+0x180], !P1 ;  /* 0x1e08018004f07fae */ /* 0x0005e2000c901d56 */
[----:B------:R-:W-:Y:S01]  /*2d40*/  IADD3 R37, R39, UR4, RZ ;  /* 0x0000000427257c10 */ /* 0x000fe2000fffe0ff */
[----:B------:R-:W-:Y:S01]  /*2d50*/  IMAD.IADD R16, R8, 0x1, -R10 ;  /* 0x0000000108107824 */ /* 0x000fe200078e0a0a */
[----:B------:R-:W-:Y:S01]  /*2d60*/  LEA R10, P0, R11, R4, 0x6 ;  /* 0x000000040b0a7211 */ /* 0x000fe200078030ff */
[----:B------:R-:W-:Y:S01]  /*2d70*/  IMAD.SHL.U32 R8, R31, 0x40, RZ ;  /* 0x000000401f087824 */ /* 0x000fe200078e00ff */
[----:B------:R-:W-:Y:S01]  /*2d80*/  ULDC.64 UR4, c[0x0][0x240] ;  /* 0x0000900000047ab9 */ /* 0x000fe20000000a00 */
[----:B------:R-:W-:Y:S01]  /*2d90*/  IMAD.IADD R12, R9, 0x1, -R0 ;  /* 0x00000001090c7824 */ /* 0x000fe200078e0a00 */
[----:B------:R-:W-:Y:S01]  /*2da0*/  LEA.HI.X R11, R11, R5, R14, 0x6, P0 ;  /* 0x000000050b0b7211 */ /* 0x000fe200000f340e */
[----:B------:R-:W-:Y:S01]  /*2db0*/  IMAD.SHL.U32 R2, R248, 0x8, RZ ;  /* 0x00000008f8027824 */ /* 0x000fe200078e00ff */
[----:B------:R-:W-:Y:S01]  /*2dc0*/  LOP3.LUT R0, R8, 0x1c0, RZ, 0xc0, !PT ;  /* 0x000001c008007812 */ /* 0x000fe200078ec0ff */
[----:B------:R-:W-:Y:S01]  /*2dd0*/  IMAD.SHL.U32 R230, R230, 0x40, RZ ;  /* 0x00000040e6e67824 */ /* 0x000fe200078e00ff */
[----:B------:R-:W-:Y:S01]  /*2de0*/  UIMAD UR4, UR11, UR4, URZ ;  /* 0x000000040b0472a4 */ /* 0x000fe2000f8e023f */
[----:B------:R1:W-:Y:S01]  /*2df0*/  STL.64 [R1+0x10], R38 ;  /* 0x0000102601007387 */ /* 0x0003e20000100a00 */
[----:B------:R-:W-:-:S02]  /*2e00*/  LOP3.LUT R2, R2, 0x8, RZ, 0xc0, !PT ;  /* 0x0000000802027812 */ /* 0x000fc400078ec0ff */
[----:B------:R-:W-:Y:S01]  /*2e10*/  SHF.R.U32.HI R3, RZ, 0x3, R0 ;  /* 0x00000003ff037819 */ /* 0x000fe20000011600 */
[----:B------:R-:W-:Y:S01]  /*2e20*/  UIMAD UR4, UR12, UR5, UR4 ;  /* 0x000000050c0472a4 */ /* 0x000fe2000f8e0204 */
[----:B------:R-:W-:Y:S01]  /*2e30*/  LOP3.LUT R6, R0, 0x10, R6, 0xf8, !PT ;  /* 0x0000001000067812 */ /* 0x000fe200078ef806 */
[----:B------:R-:W-:Y:S01]  /*2e40*/  STL.64 [R1+0x28], R164 ;  /* 0x000028a401007387 */ /* 0x000fe20000100a00 */
[C---:B------:R-:W-:Y:S02]  /*2e50*/  LOP3.LUT R8, R3.reuse, R2, R0, 0x1e, !PT ;  /* 0x0000000203087212 */ /* 0x040fe400078e1e00 */
[----:B------:R-:W-:Y:S01]  /*2e60*/  SHF.R.S32.HI R0, RZ, 0x7, R7 ;  /* 0x00000007ff007819 */ /* 0x000fe20000011407 */
[----:B------:R-:W-:Y:S01]  /*2e70*/  IMAD.SHL.U32 R7, R30, 0x8, RZ ;  /* 0x000000081e077824 */ /* 0x000fe200078e00ff */
[----:B------:R-:W-:Y:S01]  /*2e80*/  LOP3.LUT R20, R3, R6, R2, 0x1e, !PT ;  /* 0x0000000603147212 */ /* 0x000fe200078e1e02 */
[C---:B------:R-:W-:Y:S01]  /*2e90*/  IMAD.SHL.U32 R3, R17.reuse, 0x20, RZ ;  /* 0x0000002011037824 */ /* 0x040fe200078e00ff */
[----:B------:R-:W-:Y:S01]  /*2ea0*/  LEA.HI R9, R0, R0, RZ, 0x1 ;  /* 0x0000000000097211 */ /* 0x000fe200078f08ff */
[----:B------:R-:W-:Y:S01]  /*2eb0*/  IMAD R2, R17, 0x2, R0 ;  /* 0x0000000211027824 */ /* 0x000fe200078e0200 */
[----:B------:R-:W-:Y:S01]  /*2ec0*/  LOP3.LUT R230, R230, 0xfffffe00, RZ, 0xc0, !PT ;  /* 0xfffffe00e6e67812 */ /* 0x000fe200078ec0ff */
[----:B--2---:R-:W-:Y:S01]  /*2ed0*/  IMAD.SHL.U32 R5, R15, 0x2, RZ ;  /* 0x000000020f057824 */ /* 0x004fe200078e00ff */
[----:B------:R-:W-:Y:S01]  /*2ee0*/  LOP3.LUT R6, R3, 0x20, RZ, 0xc0, !PT ;  /* 0x0000002003067812 */ /* 0x000fe200078ec0ff */
[----:B------:R-:W-:Y:S01]  /*2ef0*/  IMAD.U32 R2, R2, 0x200, R8 ;  /* 0x0000020002027824 */ /* 0x000fe200078e0008 */
[----:B------:R-:W-:Y:S01]  /*2f00*/  LOP3.LUT R3, R9, 0x1ffffffe, RZ, 0xc0, !PT ;  /* 0x1ffffffe09037812 */ /* 0x000fe200078ec0ff */
[----:B------:R-:W-:Y:S01]  /*2f10*/  IMAD R236, R236, 0x400, R230 ;  /* 0x00000400ecec7824 */ /* 0x000fe200078e02e6 */
[----:B------:R-:W-:Y:S01]  /*2f20*/  LOP3.LUT R19, R6, 0x18, R7, 0xf8, !PT ;  /* 0x0000001806137812 */ /* 0x000fe200078ef807 */
[----:B------:R-:W-:Y:S01]  /*2f30*/  IMAD.SHL.U32 R6, R32, 0x2, RZ ;  /* 0x0000000220067824 */ /* 0x000fe200078e00ff */
[----:B------:R-:W-:Y:S01]  /*2f40*/  LOP3.LUT R7, R5, 0x2, R22, 0xe2, !PT ;  /* 0x0000000205077812 */ /* 0x000fe200078ee216 */
[----:B------:R-:W-:Y:S01]  /*2f50*/  IMAD.IADD R4, R0, 0x1, -R3 ;  /* 0x0000000100047824 */ /* 0x000fe200078e0a03 */
[----:B------:R-:W-:Y:S01]  /*2f60*/  IADD3 R3, P0, R38, UR21, RZ ;  /* 0x0000001526037c10 */ /* 0x000fe2000ff1e0ff */
[----:B------:R2:W-:Y:S01]  /*2f70*/  STL [R1+0x20], R37 ;  /* 0x0000202501007387 */ /* 0x0005e20000100800 */
[----:B------:R-:W-:Y:S01]  /*2f80*/  LOP3.LUT R8, R6, 0x2, R35, 0xe2, !PT ;  /* 0x0000000206087812 */ /* 0x000fe200078ee223 */
[----:B------:R-:W-:Y:S01]  /*2f90*/  IMAD R23, R4, 0x4, R12 ;  /* 0x0000000404177824 */ /* 0x000fe200078e020c */
[----:B------:R-:W-:Y:S01]  /*2fa0*/  IADD3.X R4, R37, UR25, RZ, P0, !PT ;  /* 0x0000001925047c10 */ /* 0x000fe200087fe4ff */
[----:B------:R-:W-:Y:S01]  /*2fb0*/  IMAD.SHL.U32 R12, R18, 0x400, RZ ;  /* 0x00000400120c7824 */ /* 0x000fe200078e00ff */
[----:B------:R-:W-:Y:S01]  /*2fc0*/  LEA R14, P0, R3, c[0x0][0x280], 0x2 ;  /* 0x0000a000030e7a11 */ /* 0x000fe200078010ff */
[----:B------:R-:W-:Y:S01]  /*2fd0*/  IMAD.SHL.U32 R2, R2, 0x2, RZ ;  /* 0x0000000202027824 */ /* 0x000fe200078e00ff */
[----:B------:R-:W-:Y:S01]  /*2fe0*/  LOP3.LUT R5, R33, 0x3ffffffc, RZ, 0xc0, !PT ;  /* 0x3ffffffc21057812 */ /* 0x000fe200078ec0ff */
[----:B-1----:R-:W-:Y:S01]  /*2ff0*/  CS2R R38, SRZ ;  /* 0x0000000000267805 */ /* 0x002fe2000001ff00 */
[----:B------:R-:W-:Y:S01]  /*3000*/  LEA.HI.X R15, R3, c[0x0][0x284], R4, 0x2, P0 ;  /* 0x0000a100030f7a11 */ /* 0x000fe200000f1404 */
[----:B------:R-:W-:Y:S01]  /*3010*/  IMAD.SHL.U32 R4, R24, 0x40, RZ ;  /* 0x0000004018047824 */ /* 0x000fe200078e00ff */
[----:B------:R-:W-:Y:S01]  /*3020*/  SHF.R.S32.HI R6, RZ, 0x2, R13 ;  /* 0x00000002ff067819 */ /* 0x000fe2000001140d */
[----:B------:R-:W-:Y:S01]  /*3030*/  IMAD.SHL.U32 R3, R0, 0x8, RZ ;  /* 0x0000000800037824 */ /* 0x000fe200078e00ff */
[----:B------:R-:W-:Y:S01]  /*3040*/  ISETP.NE.AND P0, PT, R21, RZ, PT ;  /* 0x000000ff1500720c */ /* 0x000fe20003f05270 */
[----:B------:R-:W-:Y:S01]  /*3050*/  IMAD.IADD R5, R101, 0x1, -R5 ;  /* 0x0000000165057824 */ /* 0x000fe200078e0a05 */
[----:B------:R-:W-:Y:S01]  /*3060*/  LOP3.LUT R0, R4, 0x1c0, RZ, 0xc0, !PT ;  /* 0x000001c004007812 */ /* 0x000fe200078ec0ff */
[----:B------:R-:W-:Y:S01]  /*3070*/  IMAD R241, R18, 0x10, R6 ;  /* 0x0000001012f17824 */ /* 0x000fe200078e0206 */
[----:B------:R-:W-:Y:S01]  /*3080*/  R2P PR, R16, 0x6 ;  /* 0x0000000610007804 */ /* 0x000fe20000000000 */
[----:B------:R-:W-:Y:S01]  /*3090*/  IMAD.MOV.U32 R13, RZ, RZ, 0x10 ;  /* 0x00000010ff0d7424 */ /* 0x000fe200078e00ff */
[----:B------:R-:W-:-:S02]  /*30a0*/  LOP3.LUT R3, R0, 0x8, R3, 0xf8, !PT ;  /* 0x0000000800037812 */ /* 0x000fc400078ef803 */
[----:B------:R-:W-:Y:S02]  /*30b0*/  SHF.R.U32.HI R0, RZ, 0x3, R0 ;  /* 0x00000003ff007819 */ /* 0x000fe40000011600 */
[----:B------:R-:W-:Y:S02]  /*30c0*/  SEL R6, RZ, 0x8, P5 ;  /* 0x00000008ff067807 */ /* 0x000fe40002800000 */
[----:B------:R-:W-:Y:S01]  /*30d0*/  LOP3.LUT R3, R3, R0, RZ, 0x3c, !PT ;  /* 0x0000000003037212 */ /* 0x000fe200078e3cff */
[----:B------:R-:W-:Y:S01]  /*30e0*/  IMAD R0, R5, 0x2, R12 ;  /* 0x0000000205007824 */ /* 0x000fe200078e020c */
[----:B------:R-:W-:Y:S01]  /*30f0*/  SEL R5, R13, 0xfffffff0, !P1 ;  /* 0xfffffff00d057807 */ /* 0x000fe20004800000 */
[----:B------:R1:W-:Y:S01]  /*3100*/  LDGSTS.E.BYPASS.LTC128B.128 [R240+0x19080], [R10.64], !P0 ;  /* 0x190800000af07fae */ /* 0x0003e2000c101d56 */
[----:B------:R-:W-:Y:S01]  /*3110*/  SEL R4, R246, 0xffffffe0, !P2 ;  /* 0xffffffe0f6047807 */ /* 0x000fe20005000000 */
[----:B------:R-:W-:Y:S01]  /*3120*/  IMAD.IADD R9, R3, 0x1, R0 ;  /* 0x0000000103097824 */ /* 0x000fe200078e0200 */
[----:B------:R-:W-:Y:S01]  /*3130*/  LOP3.LUT R242, R6, R7, R242, 0xfe, !PT ;  /* 0x0000000706f27212 */ /* 0x000fe200078efef2 */
[----:B------:R-:W-:Y:S01]  /*3140*/  IMAD.SHL.U32 R6, R16, 0x40, RZ ;  /* 0x0000004010067824 */ /* 0x000fe200078e00ff */
[----:B------:R-:W-:Y:S01]  /*3150*/  R2P PR, R31, 0x6 ;  /* 0x000000061f007804 */ /* 0x000fe20000000000 */
[----:B------:R-:W-:Y:S01]  /*3160*/  IMAD.SHL.U32 R244, R9, 0x2, RZ ;  /* 0x0000000209f47824 */ /* 0x000fe200078e00ff */
[----:B------:R-:W-:Y:S01]  /*3170*/  LOP3.LUT R243, R243, R8, R34, 0xfe, !PT ;  /* 0x00000008f3f37212 */ /* 0x000fe200078efe22 */
[----:B------:R-:W-:Y:S01]  /*3180*/  IMAD.SHL.U32 R8, R17, 0x8, RZ ;  /* 0x0000000811087824 */ /* 0x000fe200078e00ff */
[----:B------:R-:W-:Y:S01]  /*3190*/  LOP3.LUT R6, R6, 0x1c0, RZ, 0xc0, !PT ;  /* 0x000001c006067812 */ /* 0x000fe200078ec0ff */
[----:B------:R1:W-:Y:S01]  /*31a0*/  LDGSTS.E.BYPASS.LTC128B.128 [R240+0x1b080], [R10.64+0x80], !P6 ;  /* 0x1b0800800af07fae */ /* 0x0003e2000f101d56 */
[----:B------:R-:W-:Y:S01]  /*31b0*/  SEL R3, R13, 0xfffffff0, !P1 ;  /* 0xfffffff00d037807 */ /* 0x000fe20004800000 */
[----:B------:R-:W-:Y:S01]  /*31c0*/  IMAD R0, R17, 0x200, R20 ;  /* 0x0000020011007824 */ /* 0x000fe200078e0214 */
[----:B------:R-:W-:Y:S01]  /*31d0*/  SEL R228, R246, 0xffffffe0, !P2 ;  /* 0xffffffe0f6e47807 */ /* 0x000fe20005000000 */
[----:B------:R1:W-:Y:S01]  /*31e0*/  LDGSTS.E.BYPASS.LTC128B.128 [R240+0x1d080], [R10.64+0x100], !P4 ;  /* 0x1d0801000af07fae */ /* 0x0003e2000e101d56 */
[----:B------:R-:W-:Y:S01]  /*31f0*/  R2P PR, R24, 0x6 ;  /* 0x0000000618007804 */ /* 0x000fe20000000000 */
[----:B------:R-:W-:Y:S01]  /*3200*/  IMAD R3, R3, 0x2, R2 ;  /* 0x0000000203037824 */ /* 0x000fe200078e0202 */
[----:B------:R-:W-:Y:S01]  /*3210*/  ISETP.GE.AND P0, PT, R101, 0x10, PT ;  /* 0x000000106500780c */ /* 0x000fe20003f06270 */
[----:B------:R1:W-:Y:S01]  /*3220*/  LDGSTS.E.BYPASS.LTC128B.128 [R240+0x1f080], [R10.64+0x180], !P3 ;  /* 0x1f0801800af07fae */ /* 0x0003e2000d901d56 */
[----:B------:R-:W-:Y:S01]  /*3230*/  SHF.R.U32.HI R7, RZ, 0x3, R6 ;  /* 0x00000003ff077819 */ /* 0x000fe20000011606 */
[----:B------:R-:W-:Y:S01]  /*3240*/  IMAD.IADD R232, R0, 0x1, R228 ;  /* 0x0000000100e87824 */ /* 0x000fe200078e02e4 */
[----:B------:R-:W-:Y:S01]  /*3250*/  LOP3.LUT R8, R6, 0x8, R8, 0xf8, !PT ;  /* 0x0000000806087812 */ /* 0x000fe200078ef808 */
[----:B------:R-:W-:Y:S01]  /*3260*/  IMAD.SHL.U32 R235, R0, 0x2, RZ ;  /* 0x0000000200eb7824 */ /* 0x000fe200078e00ff */
[----:B------:R-:W-:Y:S01]  /*3270*/  LOP3.LUT R6, R7, R19, R6, 0x1e, !PT ;  /* 0x0000001307067212 */ /* 0x000fe200078e1e06 */
[----:B------:R-:W-:Y:S01]  /*3280*/  IMAD R229, R228, 0x2, R2 ;  /* 0x00000002e4e57824 */ /* 0x000fe200078e0202 */
[----:B------:R-:W-:Y:S01]  /*3290*/  LOP3.LUT R7, R8, R7, RZ, 0x3c, !PT ;  /* 0x0000000708077212 */ /* 0x000fe200078e3cff */
[----:B--2---:R-:W-:Y:S01]  /*32a0*/  CS2R R36, SRZ ;  /* 0x0000000000247805 */ /* 0x004fe2000001ff00 */
[-C--:B------:R-:W-:Y:S01]  /*32b0*/  LOP3.LUT R6, R6, R230.reuse, RZ, 0xfc, !PT ;  /* 0x000000e606067212 */ /* 0x080fe200078efcff */
[----:B------:R-:W-:Y:S01]  /*32c0*/  IMAD R228, R228, 0x2, R3 ;  /* 0x00000002e4e47824 */ /* 0x000fe200078e0203 */
[C---:B------:R-:W-:Y:S01]  /*32d0*/  IADD3 R230, R7.reuse, R230, R12 ;  /* 0x000000e607e67210 */ /* 0x040fe20007ffe00c */
[----:B------:R-:W-:Y:S01]  /*32e0*/  IMAD.IADD R236, R7, 0x1, R236 ;  /* 0x0000000107ec7824 */ /* 0x000fe200078e02ec */
[C---:B------:R-:W-:Y:S01]  /*32f0*/  IADD3 R8, R244.reuse, 0x20280, RZ ;  /* 0x00020280f4087810 */ /* 0x040fe20007ffe0ff */
[----:B------:R-:W-:Y:S01]  /*3300*/  @!P0 IMAD.SHL.U32 R7, R101, 0x10, RZ ;  /* 0x0000001065078824 */ /* 0x000fe200078e00ff */
[----:B------:R-:W-:Y:S01]  /*3310*/  IADD3 R245, R244, 0x202c0, RZ ;  /* 0x000202c0f4f57810 */ /* 0x000fe20007ffe0ff */
[----:B------:R-:W-:Y:S01]  /*3320*/  IMAD.SHL.U32 R230, R230, 0x2, RZ ;  /* 0x00000002e6e67824 */ /* 0x000fe200078e00ff */
[----:B------:R-:W-:Y:S01]  /*3330*/  @P2 IADD3 R245, R8, -0x40, RZ ;  /* 0xffffffc008f52810 */ /* 0x000fe20007ffe0ff */
[----:B------:R-:W-:Y:S01]  /*3340*/  IMAD.SHL.U32 R8, R23, 0x2, RZ ;  /* 0x0000000217087824 */ /* 0x000fe200078e00ff */
[----:B------:R2:W-:Y:S01]  /*3350*/  @!P0 LDGSTS.E.BYPASS.LTC128B.128 [R7+0x20180], [R14.64] ;  /* 0x201800000e078fae */ /* 0x0005e2000b901d56 */
[----:B------:R-:W-:Y:S01]  /*3360*/  LEA R236, R236, 0x22280, 0x1 ;  /* 0x00022280ecec7811 */ /* 0x000fe200078e08ff */
[C---:B------:R-:W-:Y:S01]  /*3370*/  IMAD R231, R5.reuse, 0x2, R230 ;  /* 0x0000000205e77824 */ /* 0x040fe200078e02e6 */
[----:B------:R-:W-:Y:S01]  /*3380*/  SEL R246, R246, 0xffffffe0, !P1 ;  /* 0xffffffe0f6f67807 */ /* 0x000fe20004800000 */
[----:B------:R1:W-:Y:S01]  /*3390*/  STL [R1+0xc], R8 ;  /* 0x00000c0801007387 */ /* 0x0003e20000100800 */
[----:B------:R-:W-:Y:S01]  /*33a0*/  CS2R R100, SRZ ;  /* 0x0000000000647805 */ /* 0x000fe2000001ff00 */
[----:B------:R-:W-:Y:S01]  /*33b0*/  IMAD R237, R5, 0x2, R236 ;  /* 0x0000000205ed7824 */ /* 0x000fe200078e02ec */
[----:B------:R-:W-:Y:S01]  /*33c0*/  IADD3 R249, -R8, UR10, RZ ;  /* 0x0000000a08f97c10 */ /* 0x000fe2000fffe1ff */
[----:B------:R-:W0:Y:S01]  /*33d0*/  LDGDEPBAR ;  /* 0x00000000000079af */ /* 0x000e220000000000 */
[----:B------:R-:W-:-:S02]  /*33e0*/  IMAD.IADD R247, R244, 0x1, R246 ;  /* 0x00000001f4f77824 */ /* 0x000fc400078e02f6 */
[----:B------:R-:W-:Y:S02]  /*33f0*/  IMAD.SHL.U32 R0, R6, 0x2, RZ ;  /* 0x0000000206007824 */ /* 0x000fe400078e00ff */
[----:B------:R-:W-:Y:S02]  /*3400*/  IMAD.SHL.U32 R232, R232, 0x2, RZ ;  /* 0x00000002e8e87824 */ /* 0x000fe400078e00ff */
[----:B------:R-:W-:Y:S02]  /*3410*/  IMAD.IADD R246, R246, 0x1, R245 ;  /* 0x00000001f6f67824 */ /* 0x000fe400078e02f5 */
[C---:B------:R-:W-:Y:S02]  /*3420*/  IMAD R234, R4.reuse, 0x2, R230 ;  /* 0x0000000204ea7824 */ /* 0x040fe400078e02e6 */
[C---:B------:R-:W-:Y:S02]  /*3430*/  IMAD R239, R4.reuse, 0x2, R236 ;  /* 0x0000000204ef7824 */ /* 0x040fe400078e02ec */
[----:B------:R-:W-:-:S02]  /*3440*/  IMAD R233, R4, 0x2, R231 ;  /* 0x0000000204e97824 */ /* 0x000fc400078e02e7 */
[----:B------:R-:W-:Y:S01]  /*3450*/  IMAD R238, R4, 0x2, R237 ;  /* 0x0000000204ee7824 */ /* 0x000fe200078e02ed */
[----:B--2---:R-:W-:-:S05]  /*3460*/  IADD3 R7, R165, UR4, RZ ;  /* 0x00000004a5077c10 */ /* 0x004fca000fffe0ff */
[----:B------:R1:W-:Y:S02]  /*3470*/  STL [R1+0x24], R7 ;  /* 0x0000240701007387 */ /* 0x0003e40000100800 */
.L_x_1019:
[----:B------:R-:W-:Y:S04]  /*3480*/  DEPBAR.LE SB0, 0x0 ;  /* 0x000080000000791a */ /* 0x000fe80000000000 */
[----:B------:R-:W-:Y:S01]  /*3490*/  BAR.SYNC.DEFER_BLOCKING 0x0 ;  /* 0x0000000000007b1d */ /* 0x000fe20000010000 */
[----:B------:R-:W-:Y:S02]  /*34a0*/  ULEA UR4, UR15, 0x1, 0x6 ;  /* 0x000000010f047891 */ /* 0x000fe4000f8e303f */
[----:B------:R-:W-:Y:S02]  /*34b0*/  UIADD3 UR8, UR15, 0x1, URZ ;  /* 0x000000010f087890 */ /* 0x000fe4000fffe03f */
[----:B------:R-:W-:Y:S02]  /*34c0*/  UIADD3 UR4, UR16, UR4, -UR13 ;  /* 0x0000000410047290 */ /* 0x000fe4000fffe80d */
[----:B------:R-:W-:Y:S01]  /*34d0*/  UISETP.GE.AND UP0, UPT, UR8, UR14, UPT ;  /* 0x0000000e0800728c */ /* 0x000fe2000bf06270 */
[----:B-1----:R-:W-:Y:S05]  /*34e0*/  LDSM.16.M88.4 R16, [R230+0x10080] ;  /* 0x01008000e610783b */ /* 0x002fea0000000200 */
[----:B-1----:R-:W1:Y:S05]  /*34f0*/  LDSM.16.M88.4 R8, [R2+0x80] ;  /* 0x000080000208783b */ /* 0x002e6a0000000200 */
        /* <DEDUP_REMOVED lines=142> */
[----:B------:R2:W1:Y:S01]  /*3de0*/  MUFU.TANH R197, R7 ;  /* 0x0000000700c57308 */ /* 0x0004620000002400 */
[----:B------:R-:W-:Y:S01]  /*3df0*/  FMUL.FTZ R16, R16, c[0x0][0x2b4] ;  /* 0x0000ad0010107a20 */ /* 0x000fe20000410000 */
[----:B------:R-:W-:Y:S01]  /*3e00*/  HMMA.16816.F32 R32, R168, R166, RZ ;  /* 0x000000a6a820723c */ /* 0x000fe200000018ff */
[----:B------:R-:W5:Y:S05]  /*3e10*/  LDSM.16.M88.4 R164, [R229+0x9080] ;  /* 0x00908000e5a4783b */ /* 0x000f6a0000000200 */
        /* <DEDUP_REMOVED lines=64> */
[----:B------:R-:W-:Y:S01]  /*4220*/  LDSM.16.M88.4 R168, [R2+0xe080] ;  /* 0x00e0800002a8783b */ /* 0x000fe20000000200 */
[----:B------:R2:W-:Y:S06]  /*4230*/  MUFU.TANH R179, R16 ;  /* 0x0000001000b37308 */ /* 0x0005ec0000002400 */
[C---:B-1----:R-:W-:Y:S04]  /*4240*/  HMMA.16816.F32 R20, R180.reuse, R188, R20 ;  /* 0x000000bcb414723c */ /* 0x042fe80000001814 */
[----:B------:R-:W1:Y:S04]  /*4250*/  MUFU.TANH R188, R9 ;  /* 0x0000000900bc7308 */ /* 0x000e680000002400 */
[C---:B------:R-:W-:Y:S06]  /*4260*/  HMMA.16816.F32 R24, R180.reuse, R190, R24 ;  /* 0x000000beb418723c */ /* 0x040fec0000001818 */
[----:B------:R5:W1:Y:S02]  /*4270*/  MUFU.TANH R190, R10 ;  /* 0x0000000a00be7308 */ /* 0x000a640000002400 */
[C---:B----4-:R-:W-:Y:S01]  /*4280*/  HMMA.16816.F32 R28, R180.reuse, R164, R28 ;  /* 0x000000a4b41c723c */ /* 0x050fe2000000181c */
[----:B--2---:R-:W-:Y:S06]  /*4290*/  MOV R16, UR17 ;  /* 0x0000001100107c02 */ /* 0x004fec0008000f00 */
[----:B------:R-:W-:Y:S01]  /*42a0*/  FMUL.FTZ R164, R11, c[0x0][0x2b4] ;  /* 0x0000ad000ba47a20 */ /* 0x000fe20000410000 */
[----:B------:R-:W-:Y:S01]  /*42b0*/  HMMA.16816.F32 R32, R180, R166, R32 ;  /* 0x000000a6b420723c */ /* 0x000fe20000001820 */
[----:B------:R-:W2:Y:S03]  /*42c0*/  MUFU.TANH R183, R12 ;  /* 0x0000000c00b77308 */ /* 0x000ea60000002400 */
[----:B------:R-:W-:Y:S04]  /*42d0*/  IADD3 R16, R241, UR4, -R16 ;  /* 0x00000004f1107c10 */ /* 0x000fe8000fffe810 */
[C---:B---3--:R-:W-:Y:S03]  /*42e0*/  HMMA.16816.F32 R20, R172.reuse, R184, R20 ;  /* 0x000000b8ac14723c */ /* 0x048fe60000001814 */
[----:B------:R3:W-:Y:S01]  /*42f0*/  MUFU.TANH R189, R164 ;  /* 0x000000a400bd7308 */ /* 0x0007e20000002400 */
[----:B-----5:R-:W4:Y:S04]  /*4300*/  LDSM.16.M88.4 R8, [R230+0x1e080] ;  /* 0x01e08000e608783b */ /* 0x020f280000000200 */
[C---:B------:R-:W-:Y:S05]  /*4310*/  HMMA.16816.F32 R24, R172.reuse, R186, R24 ;  /* 0x000000baac18723c */ /* 0x040fea0000001818 */
[----:B------:R-:W-:Y:S03]  /*4320*/  MUFU.TANH R182, R13 ;  /* 0x0000000d00b67308 */ /* 0x000fe60000002400 */
[C---:B------:R-:W-:Y:S07]  /*4330*/  HMMA.16816.F32 R28, R172.reuse, R4, R28 ;  /* 0x00000004ac1c723c */ /* 0x040fee000000181c */
[----:B------:R-:W-:Y:S01]  /*4340*/  MUFU.TANH R185, R14 ;  /* 0x0000000e00b97308 */ /* 0x000fe20000002400 */
[----:B------:R-:W-:Y:S01]  /*4350*/  HMMA.16816.F32 R32, R172, R6, R32 ;  /* 0x00000006ac20723c */ /* 0x000fe20000001820 */
[----:B------:R-:W-:Y:S05]  /*4360*/  LDSM.16.M88.4 R4, [R231+0x1e080] ;  /* 0x01e08000e704783b */ /* 0x000fea0000000200 */
[----:B---3--:R-:W3:Y:S03]  /*4370*/  LDSM.16.M88.4 R164, [R2+0xf080] ;  /* 0x00f0800002a4783b */ /* 0x008ee60000000200 */
[----:B------:R5:W-:Y:S10]  /*4380*/  MUFU.TANH R184, R15 ;  /* 0x0000000f00b87308 */ /* 0x000bf40000002400 */
[----:B------:R-:W-:Y:S01]  /*4390*/  MUFU.TANH R178, R17 ;  /* 0x0000001100b27308 */ /* 0x000fe20000002400 */
[C---:B----4-:R-:W-:Y:S07]  /*43a0*/  HMMA.16816.F32 R20, R8.reuse, R168, R20 ;  /* 0x000000a80814723c */ /* 0x050fee0000001814 */
[----:B------:R-:W-:Y:S01]  /*43b0*/  IADD3 R168, -R199, R16, RZ ;  /* 0x00000010c7a87210 */ /* 0x000fe20007ffe1ff */
[C---:B------:R-:W-:Y:S01]  /*43c0*/  HMMA.16816.F32 R24, R8.reuse, R170, R24 ;  /* 0x000000aa0818723c */ /* 0x040fe20000001818 */
[----:B------:R4:W-:Y:S01]  /*43d0*/  MUFU.TANH R181, R18 ;  /* 0x0000001200b57308 */ /* 0x0009e20000002400 */
[----:B-----5:R-:W5:Y:S02]  /*43e0*/  LDSM.16.M88.4 R12, [R3+0xe080] ;  /* 0x00e08000030c783b */ /* 0x020f640000000200 */
[----:B------:R-:W-:Y:S02]  /*43f0*/  IMNMX R169, R249, R168, PT ;  /* 0x000000a8f9a97217 */ /* 0x000fe40003800200 */
[----:B------:R-:W-:Y:S01]  /*4400*/  IADD3 R168, R168, 0x8, RZ ;  /* 0x00000008a8a87810 */ /* 0x000fe20007ffe0ff */
[----:B------:R-:W-:Y:S01]  /*4410*/  FMUL.FTZ R170, R19, c[0x0][0x2b4] ;  /* 0x0000ad0013aa7a20 */ /* 0x000fe20000410000 */
[C---:B------:R-:W-:Y:S02]  /*4420*/  ISETP.GT.AND P0, PT, R169.reuse, RZ, PT ;  /* 0x000000ffa900720c */ /* 0x040fe40003f04270 */
[----:B------:R-:W-:Y:S01]  /*4430*/  ISETP.GT.AND P2, PT, R169, 0x31, PT ;  /* 0x00000031a900780c */ /* 0x000fe20003f44270 */
[----:B------:R-:W-:Y:S01]  /*4440*/  MUFU.TANH R180, R170 ;  /* 0x000000aa00b47308 */ /* 0x000fe20000002400 */
[----:B------:R-:W-:Y:S01]  /*4450*/  IMNMX R168, R249, R168, PT ;  /* 0x000000a8f9a87217 */ /* 0x000fe20003800200 */
[C---:B---3--:R-:W-:Y:S03]  /*4460*/  HMMA.16816.F32 R28, R8.reuse, R164, R28 ;  /* 0x000000a4081c723c */ /* 0x048fe6000000181c */
[----:B------:R-:W-:Y:S04]  /*4470*/  ISETP.GT.AND P1, PT, R168, 0x30, PT ;  /* 0x00000030a800780c */ /* 0x000fe80003f24270 */
[----:B------:R-:W-:Y:S01]  /*4480*/  FSEL R164, R196, -INF , P0 ;  /* 0xff800000c4a47808 */ /* 0x000fe20000000000 */
[----:B------:R-:W-:Y:S01]  /*4490*/  HMMA.16816.F32 R32, R8, R166, R32 ;  /* 0x000000a60820723c */ /* 0x000fe20000001820 */
[----:B----4-:R-:W3:Y:S02]  /*44a0*/  LDSM.16.M88.4 R16, [R3+0xf080] ;  /* 0x00f080000310783b */ /* 0x010ee40000000200 */
[----:B------:R-:W-:Y:S04]  /*44b0*/  ISETP.GT.AND P0, PT, R169, 0x1, PT ;  /* 0x00000001a900780c */ /* 0x000fe80003f04270 */
[--C-:B------:R-:W-:Y:S01]  /*44c0*/  FFMA.FTZ R8, R164, c[0x0][0x29c], -R193.reuse ;  /* 0x0000a700a4087a23 */ /* 0x100fe200000108c1 */
[----:B------:R-:W-:Y:S01]  /*44d0*/  FSEL R174, R195, -INF , P0 ;  /* 0xff800000c3ae7808 */ /* 0x000fe20000000000 */
[----:B------:R-:W-:Y:S01]  /*44e0*/  LDSM.16.M88.4 R164, [R229+0xe080] ;  /* 0x00e08000e5a4783b */ /* 0x000fe20000000200 */
[----:B------:R-:W-:Y:S01]  /*44f0*/  ISETP.GT.AND P0, PT, R168, RZ, PT ;  /* 0x000000ffa800720c */ /* 0x000fe20003f04270 */
[----:B------:R4:W-:Y:S02]  /*4500*/  MUFU.EX2 R175, R8 ;  /* 0x0000000800af7308 */ /* 0x0009e40000000800 */
[--C-:B------:R-:W-:Y:S01]  /*4510*/  FFMA.FTZ R174, R174, c[0x0][0x29c], -R193.reuse ;  /* 0x0000a700aeae7a23 */ /* 0x100fe200000108c1 */
[C---:B-----5:R-:W-:Y:S07]  /*4520*/  HMMA.16816.F32 R20, R4.reuse, R12, R20 ;  /* 0x0000000c0414723c */ /* 0x060fee0000001814 */
[----:B------:R-:W-:Y:S01]  /*4530*/  MUFU.EX2 R174, R174 ;  /* 0x000000ae00ae7308 */ /* 0x000fe20000000800 */
[----:B------:R-:W-:Y:S01]  /*4540*/  FSEL R12, R198, -INF , P0 ;  /* 0xff800000c60c7808 */ /* 0x000fe20000000000 */
[C---:B------:R-:W-:Y:S03]  /*4550*/  HMMA.16816.F32 R24, R4.reuse, R14, R24 ;  /* 0x0000000e0418723c */ /* 0x040fe60000001818 */
[----:B------:R-:W-:Y:S01]  /*4560*/  ISETP.GT.AND P0, PT, R168, 0x1, PT ;  /* 0x00000001a800780c */ /* 0x000fe20003f04270 */
[--C-:B------:R-:W-:Y:S01]  /*4570*/  FFMA.FTZ R12, R12, c[0x0][0x29c], -R192.reuse ;  /* 0x0000a7000c0c7a23 */ /* 0x100fe200000108c0 */
[----:B----4-:R-:W4:Y:S03]  /*4580*/  LDSM.16.M88.4 R8, [R234+0x1e080] ;  /* 0x01e08000ea08783b */ /* 0x010f260000000200 */
[----:B------:R5:W-:Y:S01]  /*4590*/  MUFU.EX2 R177, R12 ;  /* 0x0000000c00b17308 */ /* 0x000be20000000800 */
[C---:B---3--:R-:W-:Y:S08]  /*45a0*/  HMMA.16816.F32 R28, R4.reuse, R16, R28 ;  /* 0x00000010041c723c */ /* 0x048ff0000000181c */
[----:B------:R-:W-:Y:S04]  /*45b0*/  HMMA.16816.F32 R32, R4, R18, R32 ;  /* 0x000000120420723c */ /* 0x000fe80000001820 */
[----:B-----5:R-:W-:Y:S02]  /*45c0*/  FSEL R12, R197, -INF , P0 ;  /* 0xff800000c50c7808 */ /* 0x020fe40000000000 */
[C---:B------:R-:W-:Y:S03]  /*45d0*/  ISETP.GT.AND P0, PT, R169.reuse, 0x10, PT ;  /* 0x00000010a900780c */ /* 0x040fe60003f04270 */
[--C-:B------:R-:W-:Y:S03]  /*45e0*/  FFMA.FTZ R16, R12, c[0x0][0x29c], -R192.reuse ;  /* 0x0000a7000c107a23 */ /* 0x100fe600000108c0 */
[----:B------:R-:W-:Y:S01]  /*45f0*/  FSEL R172, R194, -INF , P0 ;  /* 0xff800000c2ac7808 */ /* 0x000fe20000000000 */
[----:B------:R-:W3:Y:S01]  /*4600*/  LDSM.16.M88.4 R12, [R229+0xf080] ;  /* 0x00f08000e50c783b */ /* 0x000ee20000000200 */
[----:B------:R-:W-:Y:S01]  /*4610*/  ISETP.GT.AND P0, PT, R169, 0x11, PT ;  /* 0x00000011a900780c */ /* 0x000fe20003f04270 */
[----:B------:R5:W-:Y:S02]  /*4620*/  MUFU.EX2 R176, R16 ;  /* 0x0000001000b07308 */ /* 0x000be40000000800 */
[--C-:B------:R-:W-:Y:S01]  /*4630*/  FFMA.FTZ R172, R172, c[0x0][0x29c], -R193.reuse ;  /* 0x0000a700acac7a23 */ /* 0x100fe200000108c1 */
[----:B-1----:R-:W-:Y:S01]  /*4640*/  FSEL R4, R188, -INF , P0 ;  /* 0xff800000bc047808 */ /* 0x002fe20000000000 */
[C---:B----4-:R-:W-:Y:S05]  /*4650*/  HMMA.16816.F32 R20, R8.reuse, R164, R20 ;  /* 0x000000a40814723c */ /* 0x050fea0000001814 */
[----:B------:R-:W-:Y:S01]  /*4660*/  ISETP.GT.AND P0, PT, R168, 0x10, PT ;  /* 0x00000010a800780c */ /* 0x000fe20003f04270 */
[--C-:B------:R-:W-:Y:S01]  /*4670*/  FFMA.FTZ R170, R4, c[0x0][0x29c], -R193.reuse ;  /* 0x0000a70004aa7a23 */ /* 0x100fe200000108c1 */
[----:B------:R-:W-:Y:S01]  /*4680*/  MUFU.EX2 R172, R172 ;  /* 0x000000ac00ac7308 */ /* 0x000fe20000000800 */
[C---:B------:R-:W-:Y:S01]  /*4690*/  HMMA.16816.F32 R24, R8.reuse, R166, R24 ;  /* 0x000000a60818723c */ /* 0x040fe20000001818 */
[----:B------:R-:W-:Y:S03]  /*46a0*/  LDSM.16.M88.4 R4, [R233+0x1e080] ;  /* 0x01e08000e904783b */ /* 0x000fe60000000200 */
[----:B------:R-:W-:Y:S02]  /*46b0*/  FSEL R164, R190, -INF , P0 ;  /* 0xff800000bea47808 */ /* 0x000fe40000000000 */
[----:B------:R-:W-:Y:S03]  /*46c0*/  ISETP.GT.AND P0, PT, R168, 0x11, PT ;  /* 0x00000011a800780c */ /* 0x000fe60003f04270 */
[--C-:B------:R-:W-:Y:S01]  /*46d0*/  FFMA.FTZ R164, R164, c[0x0][0x29c], -R192.reuse ;  /* 0x0000a700a4a47a23 */ /* 0x100fe200000108c0 */
[----:B------:R-:W1:Y:S01]  /*46e0*/  MUFU.EX2 R170, R170 ;  /* 0x000000aa00aa7308 */ /* 0x000e620000000800 */
[----:B-----5:R-:W4:Y:S09]  /*46f0*/  LDSM.16.M88.4 R16, [R228+0xe080] ;  /* 0x00e08000e410783b */ /* 0x020f320000000200 */
[----:B------:R5:W-:Y:S01]  /*4700*/  MUFU.EX2 R173, R164 ;  /* 0x000000a400ad7308 */ /* 0x000be20000000800 */
[C---:B---3--:R-:W-:Y:S07]  /*4710*/  HMMA.16816.F32 R28, R8.reuse, R12, R28 ;  /* 0x0000000c081c723c */ /* 0x048fee000000181c */
[----:B--2---:R-:W-:Y:S01]  /*4720*/  FFMA.FTZ R13, -R183, R183, 1 ;  /* 0x3f800000b70d7423 */ /* 0x004fe200000101b7 */
[----:B------:R-:W-:Y:S01]  /*4730*/  HMMA.16816.F32 R32, R8, R14, R32 ;  /* 0x0000000e0820723c */ /* 0x000fe20000001820 */
[----:B------:R-:W2:Y:S06]  /*4740*/  LDS R8, [R241.X4+0x20180] ;  /* 0x02018000f1087984 */ /* 0x000eac0000004800 */
[----:B-1----:R-:W-:Y:S01]  /*4750*/  F2FP.PACK_AB R15, R170, R172 ;  /* 0x000000acaa0f723e */ /* 0x002fe200000000ff */
[----:B------:R-:W-:Y:S01]  /*4760*/  FFMA.FTZ R14, -R182, R182, 1 ;  /* 0x3f800000b60e7423 */ /* 0x000fe200000101b6 */
[----:B-----5:R-:W-:Y:S02]  /*4770*/  FSEL R164, R189, -INF , P0 ;  /* 0xff800000bda47808 */ /* 0x020fe40000000000 */
[----:B------:R-:W-:Y:S03]  /*4780*/  ISETP.GT.AND P0, PT, R169, 0x20, PT ;  /* 0x00000020a900780c */ /* 0x000fe60003f04270 */
[----:B------:R-:W-:Y:S01]  /*4790*/  FFMA.FTZ R171, R164, c[0x0][0x29c], -R192 ;  /* 0x0000a700a4ab7a23 */ /* 0x000fe200000108c0 */
[C---:B----4-:R-:W-:Y:S01]  /*47a0*/  HMMA.16816.F32 R20, R4.reuse, R16, R20 ;  /* 0x000000100414723c */ /* 0x050fe20000001814 */
        /* <DEDUP_REMOVED lines=233> */
[----:B------:R-:W2:Y:S01]  /*5640*/  LDL.64 R202, [R1+0x10] ;  /* 0x0000100001ca7983 */ /* 0x000ea20000100a00 */
[----:B------:R-:W-:Y:S01]  /*5650*/  LOP3.LUT P3, RZ, R242, 0x2, RZ, 0xc0, !PT ;  /* 0x00000002f2ff7812 */ /* 0x000fe2000786c0ff */
[----:B------:R-:W-:Y:S01]  /*5660*/  USHF.R.S32.HI UR9, URZ, 0x1f, UR8 ;  /* 0x0000001f3f097899 */ /* 0x000fe20008011408 */
[----:B------:R-:W-:Y:S01]  /*5670*/  IMAD.U32 R16, RZ, RZ, UR7 ;  /* 0x00000007ff107e24 */ /* 0x000fe2000f8e00ff */
[----:B------:R-:W3:Y:S01]  /*5680*/  LDL R200, [R1+0x20] ;  /* 0x0000200001c87983 */ /* 0x000ee20000100800 */
[----:B------:R-:W-:Y:S02]  /*5690*/  ULDC.64 UR4, c[0x0][0x208] ;  /* 0x0000820000047ab9 */ /* 0x000fe40000000a00 */
[----:B------:R-:W-:Y:S02]  /*56a0*/  UIMAD UR9, UR9, UR4, URZ ;  /* 0x00000004090972a4 */ /* 0x000fe4000f8e023f */
[----:B------:R-:W-:Y:S02]  /*56b0*/  UIMAD.WIDE.U32 UR10, UR8, UR4, URZ ;  /* 0x00000004080a72a5 */ /* 0x000fe4000f8e003f */
[----:B------:R-:W-:Y:S02]  /*56c0*/  UIMAD UR9, UR8, UR5, UR9 ;  /* 0x00000005080972a4 */ /* 0x000fe4000f8e0209 */
[----:B------:R-:W-:Y:S02]  /*56d0*/  USHF.L.U32 UR4, UR10, 0x6, URZ ;  /* 0x000000060a047899 */ /* 0x000fe4000800063f */
[----:B------:R-:W-:Y:S02]  /*56e0*/  UIADD3 UR9, UR11, UR9, URZ ;  /* 0x000000090b097290 */ /* 0x000fe4000fffe03f */
[----:B------:R-:W-:Y:S02]  /*56f0*/  USHF.L.U32 UR5, UR8, 0x6, URZ ;  /* 0x0000000608057899 */ /* 0x000fe4000800063f */
[----:B------:R-:W-:Y:S01]  /*5700*/  IADD3 R8, P1, R250, UR4, RZ ;  /* 0x00000004fa087c10 */ /* 0x000fe2000ff3e0ff */
[----:B------:R-:W-:Y:S03]  /*5710*/  USHF.L.U64.HI UR9, UR10, 0x6, UR9 ;  /* 0x000000060a097899 */ /* 0x000fe60008010209 */
[----:B------:R-:W-:Y:S01]  /*5720*/  LEA R12, P0, R8, c[0x0][0x1f0], 0x1 ;  /* 0x00007c00080c7a11 */ /* 0x000fe200078008ff */
[----:B------:R-:W-:Y:S02]  /*5730*/  IMAD.U32 R10, RZ, RZ, UR5 ;  /* 0x00000005ff0a7e24 */ /* 0x000fe4000f8e00ff */
[----:B------:R-:W-:Y:S01]  /*5740*/  IADD3.X R9, R252, UR9, RZ, P1, !PT ;  /* 0x00000009fc097c10 */ /* 0x000fe20008ffe4ff */
[----:B------:R-:W-:Y:S03]  /*5750*/  IMAD.U32 R15, RZ, RZ, UR5 ;  /* 0x00000005ff0f7e24 */ /* 0x000fe6000f8e00ff */
[----:B------:R-:W-:Y:S01]  /*5760*/  LEA.HI.X R13, R8, c[0x0][0x1f4], R9, 0x1, P0 ;  /* 0x00007d00080d7a11 */ /* 0x000fe200000f0c09 */
[----:B------:R-:W-:Y:S01]  /*5770*/  IMAD.U32 R9, RZ, RZ, UR6 ;  /* 0x00000006ff097e24 */ /* 0x000fe2000f8e00ff */
[----:B------:R-:W-:Y:S04]  /*5780*/  IADD3 R8, -R248, UR17, -R10 ;  /* 0x00000011f8087c10 */ /* 0x000fe8000fffe90a */
[C---:B------:R-:W-:Y:S02]  /*5790*/  ISETP.LT.OR P6, PT, R8.reuse, 0x1, !P4 ;  /* 0x000000010800780c */ /* 0x040fe400067c1670 */
[----:B------:R-:W-:Y:S02]  /*57a0*/  ISETP.LT.OR P5, PT, R8, 0x1, !P3 ;  /* 0x000000010800780c */ /* 0x000fe40005fa1670 */
[----:B------:R-:W-:Y:S02]  /*57b0*/  IADD3 R9, P2, P1, R250, UR4, R9 ;  /* 0x00000004fa097c10 */ /* 0x000fe4000f95e009 */
[----:B------:R-:W-:Y:S02]  /*57c0*/  ISETP.LT.OR P4, PT, R8, 0x21, !P4 ;  /* 0x000000210800780c */ /* 0x000fe40006781670 */
[----:B------:R-:W-:Y:S02]  /*57d0*/  IADD3.X R16, R252, UR9, R16, P2, P1 ;  /* 0x00000009fc107c10 */ /* 0x000fe400097e2410 */
[----:B------:R-:W-:Y:S02]  /*57e0*/  LEA R10, P1, R9, c[0x0][0x1f0], 0x1 ;  /* 0x00007c00090a7a11 */ /* 0x000fe400078208ff */
[----:B------:R-:W-:Y:S01]  /*57f0*/  ISETP.LT.OR P3, PT, R8, 0x21, !P3 ;  /* 0x000000210800780c */ /* 0x000fe20005f61670 */
[----:B------:R-:W-:Y:S01]  /*5800*/  @!PT LDS RZ, [RZ] ;  /* 0x00000000fffff984 */ /* 0x000fe20000000800 */
[----:B------:R-:W-:Y:S01]  /*5810*/  @!PT LDS RZ, [RZ] ;  /* 0x00000000fffff984 */ /* 0x000fe20000000800 */
[----:B------:R-:W-:Y:S01]  /*5820*/  @!PT LDS RZ, [RZ] ;  /* 0x00000000fffff984 */ /* 0x000fe20000000800 */
[----:B------:R1:W-:Y:S04]  /*5830*/  LDGSTS.E.BYPASS.LTC128B.128 [R240+0x18080], [R12.64], !P6 ;  /* 0x180800000cf07fae */ /* 0x0003e8000f101d56 */
[----:B------:R1:W-:Y:S01]  /*5840*/  LDGSTS.E.BYPASS.LTC128B.128 [R240+0x1a080], [R12.64+0x80], !P5 ;  /* 0x1a0800800cf07fae */ /* 0x0003e2000e901d56 */
[----:B--2---:R-:W-:Y:S04]  /*5850*/  IADD3 R11, P0, R202, UR5, RZ ;  /* 0x00000005ca0b7c10 */ /* 0x004fe8000ff1e0ff */
[----:B---3--:R-:W-:Y:S02]  /*5860*/  LEA.HI.X.SX32 R15, R15, R200, 0x1, P0 ;  /* 0x000000c80f0f7211 */ /* 0x008fe400000f0eff */
[----:B------:R-:W2:Y:S01]  /*5870*/  S2R R200, SR_TID.X ;  /* 0x0000000000c87919 */ /* 0x000ea20000002100 */
[C---:B------:R-:W-:Y:S04]  /*5880*/  LEA R14, P0, R11.reuse, c[0x0][0x280], 0x2 ;  /* 0x0000a0000b0e7a11 */ /* 0x040fe800078010ff */
[----:B------:R-:W-:Y:S02]  /*5890*/  LEA.HI.X R15, R11, c[0x0][0x284], R15, 0x2, P0 ;  /* 0x0000a1000b0f7a11 */ /* 0x000fe400000f140f */
[----:B------:R-:W-:Y:S02]  /*58a0*/  LOP3.LUT P0, RZ, R242, 0x4, RZ, 0xc0, !PT ;  /* 0x00000004f2ff7812 */ /* 0x000fe4000780c0ff */
[----:B------:R-:W-:Y:S02]  /*58b0*/  LEA.HI.X R11, R9, c[0x0][0x1f4], R16, 0x1, P1 ;  /* 0x00007d00090b7a11 */ /* 0x000fe400008f0c10 */
[----:B------:R-:W-:Y:S02]  /*58c0*/  ISETP.LT.OR P6, PT, R8, 0x1, !P0 ;  /* 0x000000010800780c */ /* 0x000fe400047c1670 */
[----:B------:R-:W-:Y:S02]  /*58d0*/  LOP3.LUT P1, RZ, R242, 0x8, RZ, 0xc0, !PT ;  /* 0x00000008f2ff7812 */ /* 0x000fe4000782c0ff */
[C---:B------:R-:W-:Y:S02]  /*58e0*/  ISETP.LT.OR P2, PT, R8.reuse, 0x21, !P0 ;  /* 0x000000210800780c */ /* 0x040fe40004741670 */
[C---:B------:R-:W-:Y:S02]  /*58f0*/  ISETP.LT.OR P5, PT, R8.reuse, 0x1, !P1 ;  /* 0x000000010800780c */ /* 0x040fe40004fa1670 */
[----:B------:R-:W-:Y:S05]  /*5900*/  ISETP.LT.OR P0, PT, R8, 0x21, !P1 ;  /* 0x000000210800780c */ /* 0x000fea0004f01670 */
[----:B------:R1:W-:Y:S01]  /*5910*/  LDGSTS.E.BYPASS.LTC128B.128 [R240+0x1c080], [R12.64+0x100], !P6 ;  /* 0x1c0801000cf07fae */ /* 0x0003e2000f101d56 */
[C---:B--2---:R-:W-:Y:S05]  /*5920*/  ISETP.GT.AND P1, PT, R200.reuse, 0xf, PT ;  /* 0x0000000fc800780c */ /* 0x044fea0003f24270 */
[----:B------:R1:W-:Y:S04]  /*5930*/  LDGSTS.E.BYPASS.LTC128B.128 [R240+0x1e080], [R12.64+0x180], !P5 ;  /* 0x1e0801800cf07fae */ /* 0x0003e8000e901d56 */
[----:B------:R1:W-:Y:S04]  /*5940*/  LDGSTS.E.BYPASS.LTC128B.128 [R240+0x19080], [R10.64], !P4 ;  /* 0x190800000af07fae */ /* 0x0003e8000e101d56 */
[----:B------:R1:W-:Y:S01]  /*5950*/  LDGSTS.E.BYPASS.LTC128B.128 [R240+0x1b080], [R10.64+0x80], !P3 ;  /* 0x1b0800800af07fae */ /* 0x0003e2000d901d56 */
[----:B------:R-:W-:Y:S03]  /*5960*/  @!P1 IMAD.SHL.U32 R8, R200, 0x10, RZ ;  /* 0x00000010c8089824 */ /* 0x000fe600078e00ff */
[----:B------:R1:W-:Y:S04]  /*5970*/  LDGSTS.E.BYPASS.LTC128B.128 [R240+0x1d080], [R10.64+0x100], !P2 ;  /* 0x1d0801000af07fae */ /* 0x0003e8000d101d56 */
[----:B------:R1:W-:Y:S04]  /*5980*/  LDGSTS.E.BYPASS.LTC128B.128 [R240+0x1f080], [R10.64+0x180], !P0 ;  /* 0x1f0801800af07fae */ /* 0x0003e8000c101d56 */
[----:B------:R1:W-:Y:S02]  /*5990*/  @!P1 LDGSTS.E.BYPASS.LTC128B.128 [R8+0x20180], [R14.64] ;  /* 0x201800000e089fae */ /* 0x0003e4000b901d56 */
.L_x_1017:
        /* <DEDUP_REMOVED lines=92> */
[----:B--2---:R-:W2:Y:S01]  /*5f60*/  LDL.64 R226, [R1] ;  /* 0x0000000001e27983 */ /* 0x004ea20000100a00 */
        /* <DEDUP_REMOVED lines=24> */
[----:B------:R-:W-:Y:S02]  /*60f0*/  IADD3 R5, P1, R226, UR10, RZ ;  /* 0x0000000ae2057c10 */ /* 0x000fe4000ff3e0ff */
[----:B------:R-:W-:Y:S02]  /*6100*/  ISETP.LT.OR P5, PT, R4, 0x1, !P3 ;  /* 0x000000010400780c */ /* 0x000fe40005fa1670 */
[----:B---3--:R-:W-:Y:S02]  /*6110*/  LEA.HI.X.SX32 R11, R11, R225, 0x1, P0 ;  /* 0x000000e10b0b7211 */ /* 0x008fe400000f0eff */
[----:B------:R-:W-:Y:S02]  /*6120*/  LEA R10, P0, R7, c[0x0][0x258], 0x2 ;  /* 0x00009600070a7a11 */ /* 0x000fe400078010ff */
[----:B------:R-:W-:Y:S02]  /*6130*/  IADD3.X R12, R224, UR4, RZ, P1, !PT ;  /* 0x00000004e00c7c10 */ /* 0x000fe40008ffe4ff */
[----:B------:R-:W2:Y:S01]  /*6140*/  S2R R224, SR_TID.X ;  /* 0x0000000000e07919 */ /* 0x000ea20000002100 */
[C---:B------:R-:W-:Y:S02]  /*6150*/  ISETP.LT.OR P4, PT, R4.reuse, 0x1, !P2 ;  /* 0x000000010400780c */ /* 0x040fe40005781670 */
[----:B------:R-:W-:Y:S02]  /*6160*/  LEA R6, P1, R5, c[0x0][0x160], 0x1 ;  /* 0x0000580005067a11 */ /* 0x000fe400078208ff */
[----:B------:R-:W-:Y:S01]  /*6170*/  @!PT LDS RZ, [RZ] ;  /* 0x00000000fffff984 */ /* 0x000fe20000000800 */
[----:B------:R-:W-:Y:S01]  /*6180*/  @!PT LDS RZ, [RZ] ;  /* 0x00000000fffff984 */ /* 0x000fe20000000800 */
[----:B------:R-:W-:Y:S01]  /*6190*/  @!PT LDS RZ, [RZ] ;  /* 0x00000000fffff984 */ /* 0x000fe20000000800 */
[----:B------:R3:W-:Y:S01]  /*61a0*/  LDGSTS.E.BYPASS.LTC128B.128 [R240+0x10080], [R8.64], !P5 ;  /* 0x1008000008f07fae */ /* 0x0007e2000e901d56 */
[----:B------:R-:W-:Y:S02]  /*61b0*/  LEA.HI.X R11, R7, c[0x0][0x25c], R11, 0x2, P0 ;  /* 0x00009700070b7a11 */ /* 0x000fe400000f140b */
[----:B------:R-:W-:Y:S02]  /*61c0*/  LOP3.LUT P0, RZ, R243, 0x4, RZ, 0xc0, !PT ;  /* 0x00000004f3ff7812 */ /* 0x000fe4000780c0ff */
[----:B------:R-:W-:Y:S02]  /*61d0*/  LEA.HI.X R7, R5, c[0x0][0x164], R12, 0x1, P1 ;  /* 0x0000590005077a11 */ /* 0x000fe400008f0c0c */
[C---:B------:R-:W-:Y:S02]  /*61e0*/  ISETP.LT.OR P6, PT, R4.reuse, 0x1, !P0 ;  /* 0x000000010400780c */ /* 0x040fe400047c1670 */
[----:B------:R3:W-:Y:S01]  /*61f0*/  LDGSTS.E.BYPASS.LTC128B.128 [R240+0x12080], [R8.64+0x80], !P4 ;  /* 0x1208008008f07fae */ /* 0x0007e2000e101d56 */
[----:B------:R-:W-:Y:S02]  /*6200*/  LOP3.LUT P1, RZ, R243, 0x8, RZ, 0xc0, !PT ;  /* 0x00000008f3ff7812 */ /* 0x000fe4000782c0ff */
[C---:B------:R-:W-:Y:S02]  /*6210*/  ISETP.LT.OR P4, PT, R4.reuse, 0x21, !P3 ;  /* 0x000000210400780c */ /* 0x040fe40005f81670 */
[C---:B------:R-:W-:Y:S02]  /*6220*/  ISETP.LT.OR P5, PT, R4.reuse, 0x1, !P1 ;  /* 0x000000010400780c */ /* 0x040fe40004fa1670 */
[C---:B------:R-:W-:Y:S02]  /*6230*/  ISETP.LT.OR P3, PT, R4.reuse, 0x21, !P2 ;  /* 0x000000210400780c */ /* 0x040fe40005761670 */
[C---:B------:R-:W-:Y:S02]  /*6240*/  ISETP.LT.OR P2, PT, R4.reuse, 0x21, !P0 ;  /* 0x000000210400780c */ /* 0x040fe40004741670 */
[----:B------:R3:W-:Y:S01]  /*6250*/  LDGSTS.E.BYPASS.LTC128B.128 [R240+0x14080], [R8.64+0x100], !P6 ;  /* 0x1408010008f07fae */ /* 0x0007e2000f101d56 */
[----:B------:R-:W-:Y:S02]  /*6260*/  ISETP.LT.OR P0, PT, R4, 0x21, !P1 ;  /* 0x000000210400780c */ /* 0x000fe40004f01670 */
[C---:B--2---:R-:W-:Y:S04]  /*6270*/  ISETP.GT.AND P1, PT, R224.reuse, 0xf, PT ;  /* 0x0000000fe000780c */ /* 0x044fe80003f24270 */
[----:B------:R3:W-:Y:S04]  /*6280*/  LDGSTS.E.BYPASS.LTC128B.128 [R240+0x16080], [R8.64+0x180], !P5 ;  /* 0x1608018008f07fae */ /* 0x0007e8000e901d56 */
[----:B------:R3:W-:Y:S04]  /*6290*/  LDGSTS.E.BYPASS.LTC128B.128 [R240+0x11080], [R6.64], !P4 ;  /* 0x1108000006f07fae */ /* 0x0007e8000e101d56 */
[----:B------:R3:W-:Y:S01]  /*62a0*/  LDGSTS.E.BYPASS.LTC128B.128 [R240+0x13080], [R6.64+0x80], !P3 ;  /* 0x1308008006f07fae */ /* 0x0007e2000d901d56 */
[----:B------:R-:W-:Y:S03]  /*62b0*/  @!P1 IMAD.SHL.U32 R4, R224, 0x10, RZ ;  /* 0x00000010e0049824 */ /* 0x000fe600078e00ff */
[----:B------:R3:W-:Y:S04]  /*62c0*/  LDGSTS.E.BYPASS.LTC128B.128 [R240+0x15080], [R6.64+0x100], !P2 ;  /* 0x1508010006f07fae */ /* 0x0007e8000d101d56 */
[----:B------:R3:W-:Y:S04]  /*62d0*/  LDGSTS.E.BYPASS.LTC128B.128 [R240+0x17080], [R6.64+0x180], !P0 ;  /* 0x1708018006f07fae */ /* 0x0007e8000c101d56 */
[----:B------:R3:W-:Y:S02]  /*62e0*/  @!P1 LDGSTS.E.BYPASS.LTC128B.128 [R4+0x20080], [R10.64] ;  /* 0x200800000a049fae */ /* 0x0007e4000b901d56 */
.L_x_1018:
        /* <DEDUP_REMOVED lines=218> */
.L_x_1016:
        /* <DEDUP_REMOVED lines=30> */
[----:B------:R-:W-:-:S02]  /*7270*/  LEA.HI R5, R5, R101, RZ, 0x6 ;  /* 0x0000006505057211 */ /* 0x000fc400078f30ff */
        /* <DEDUP_REMOVED lines=159> */
.L_x_1021:
        /* <DEDUP_REMOVED lines=65> */
.L_x_1023:
[----:B--234-:R-:W-:Y:S05]  /*8080*/  BSYNC B0 ;  /* 0x0000000000007941 */ /* 0x01cfea0003800000 */
.L_x_1022:
        /* <DEDUP_REMOVED lines=17> */
.L_x_1025:
[----:B------:R-:W-:Y:S05]  /*81a0*/  BSYNC B0 ;  /* 0x0000000000007941 */ /* 0x000fea0003800000 */
.L_x_1024:
        /* <DEDUP_REMOVED lines=16> */
.L_x_1027:
[----:B------:R-:W-:Y:S05]  /*82b0*/  BSYNC B0 ;  /* 0x0000000000007941 */ /* 0x000fea0003800000 */
.L_x_1026:
        /* <DEDUP_REMOVED lines=16> */
.L_x_1029:
[----:B------:R-:W-:Y:S05]  /*83c0*/  BSYNC B0 ;  /* 0x0000000000007941 */ /* 0x000fea0003800000 */
.L_x_1028:
        /* <DEDUP_REMOVED lines=16> */
.L_x_1031:
[----:B------:R-:W-:Y:S05]  /*84d0*/  BSYNC B0 ;  /* 0x0000000000007941 */ /* 0x000fea0003800000 */
.L_x_1030:
        /* <DEDUP_REMOVED lines=16> */
.L_x_1033:
[----:B------:R-:W-:Y:S05]  /*85e0*/  BSYNC B0 ;  /* 0x0000000000007941 */ /* 0x000fea0003800000 */
.L_x_1032:
        /* <DEDUP_REMOVED lines=16> */
.L_x_1035:
[----:B------:R-:W-:Y:S05]  /*86f0*/  BSYNC B0 ;  /* 0x0000000000007941 */ /* 0x000fea0003800000 */
.L_x_1034:
        /* <DEDUP_REMOVED lines=16> */
.L_x_1037:
[----:B------:R-:W-:Y:S05]  /*8800*/  BSYNC B0 ;  /* 0x0000000000007941 */ /* 0x000fea0003800000 */
.L_x_1036:
        /* <DEDUP_REMOVED lines=23> */
.L_x_1039:
[----:B------:R-:W-:Y:S05]  /*8980*/  BSYNC B0 ;  /* 0x0000000000007941 */ /* 0x000fea0003800000 */
.L_x_1038:
        /* <DEDUP_REMOVED lines=15> */
.L_x_1041:
[----:B------:R-:W-:Y:S05]  /*8a80*/  BSYNC B0 ;  /* 0x0000000000007941 */ /* 0x000fea0003800000 */
.L_x_1040:
        /* <DEDUP_REMOVED lines=14> */
.L_x_1043:
[----:B------:R-:W-:Y:S05]  /*8b70*/  BSYNC B0 ;  /* 0x0000000000007941 */ /* 0x000fea0003800000 */
.L_x_1042:
        /* <DEDUP_REMOVED lines=14> */
.L_x_1045:
[----:B------:R-:W-:Y:S05]  /*8c60*/  BSYNC B0 ;  /* 0x0000000000007941 */ /* 0x000fea0003800000 */
.L_x_1044:
        /* <DEDUP_REMOVED lines=14> */
.L_x_1047:
[----:B------:R-:W-:Y:S05]  /*8d50*/  BSYNC B0 ;  /* 0x0000000000007941 */ /* 0x000fea0003800000 */
.L_x_1046:
        /* <DEDUP_REMOVED lines=14> */
.L_x_1049:
[----:B------:R-:W-:Y:S05]  /*8e40*/  BSYNC B0 ;  /* 0x0000000000007941 */ /* 0x000fea0003800000 */
.L_x_1048:
        /* <DEDUP_REMOVED lines=14> */
.L_x_1051:
[----:B------:R-:W-:Y:S05]  /*8f30*/  BSYNC B0 ;  /* 0x0000000000007941 */ /* 0x000fea0003800000 */
.L_x_1050:
        /* <DEDUP_REMOVED lines=14> */
.L_x_1020:
        /* <DEDUP_REMOVED lines=31> */
.L_x_1052:
        /* <DEDUP_REMOVED lines=42> */
.L_x_1054:
[----:B------:R-:W-:Y:S05]  /*94b0*/  BSYNC B0 ;  /* 0x0000000000007941 */ /* 0x000fea0003800000 */
.L_x_1053:
        /* <DEDUP_REMOVED lines=17> */
.L_x_1056:
[----:B------:R-:W-:Y:S05]  /*95d0*/  BSYNC B0 ;  /* 0x0000000000007941 */ /* 0x000fea0003800000 */
.L_x_1055:
        /* <DEDUP_REMOVED lines=16> */
.L_x_1058:
[----:B------:R-:W-:Y:S05]  /*96e0*/  BSYNC B0 ;  /* 0x0000000000007941 */ /* 0x000fea0003800000 */
.L_x_1057:
        /* <DEDUP_REMOVED lines=16> */
.L_x_1060:
[----:B------:R-:W-:Y:S05]  /*97f0*/  BSYNC B0 ;  /* 0x0000000000007941 */ /* 0x000fea0003800000 */
.L_x_1059:
        /* <DEDUP_REMOVED lines=16> */
.L_x_1062:
[----:B------:R-:W-:Y:S05]  /*9900*/  BSYNC B0 ;  /* 0x0000000000007941 */ /* 0x000fea0003800000 */
.L_x_1061:
        /* <DEDUP_REMOVED lines=16> */
.L_x_1064:
[----:B------:R-:W-:Y:S05]  /*9a10*/  BSYNC B0 ;  /* 0x0000000000007941 */ /* 0x000fea0003800000 */
.L_x_1063:
        /* <DEDUP_REMOVED lines=16> */
.L_x_1066:
[----:B------:R-:W-:Y:S05]  /*9b20*/  BSYNC B0 ;  /* 0x0000000000007941 */ /* 0x000fea0003800000 */
.L_x_1065:
        /* <DEDUP_REMOVED lines=16> */
.L_x_1068:
[----:B------:R-:W-:Y:S05]  /*9c30*/  BSYNC B0 ;  /* 0x0000000000007941 */ /* 0x000fea0003800000 */
.L_x_1067:
        /* <DEDUP_REMOVED lines=23> */
.L_x_1070:
[----:B------:R-:W-:Y:S05]  /*9db0*/  BSYNC B0 ;  /* 0x0000000000007941 */ /* 0x000fea0003800000 */
.L_x_1069:
        /* <DEDUP_REMOVED lines=15> */
.L_x_1072:
[----:B------:R-:W-:Y:S05]  /*9eb0*/  BSYNC B0 ;  /* 0x0000000000007941 */ /* 0x000fea0003800000 */
.L_x_1071:
        /* <DEDUP_REMOVED lines=14> */
.L_x_1074:
[----:B------:R-:W-:Y:S05]  /*9fa0*/  BSYNC B0 ;  /* 0x0000000000007941 */ /* 0x000fea0003800000 */
.L_x_1073:
        /* <DEDUP_REMOVED lines=14> */
.L_x_1076:
[----:B------:R-:W-:Y:S05]  /*a090*/  BSYNC B0 ;  /* 0x0000000000007941 */ /* 0x000fea0003800000 */
.L_x_1075:
        /* <DEDUP_REMOVED lines=14> */
.L_x_1078:
[----:B------:R-:W-:Y:S05]  /*a180*/  BSYNC B0 ;  /* 0x0000000000007941 */ /* 0x000fea0003800000 */
.L_x_1077:
        /* <DEDUP_REMOVED lines=14> */
.L_x_1080:
[----:B------:R-:W-:Y:S05]  /*a270*/  BSYNC B0 ;  /* 0x0000000000007941 */ /* 0x000fea0003800000 */
.L_x_1079:
        /* <DEDUP_REMOVED lines=14> */
.L_x_1082:
[----:B------:R-:W-:Y:S05]  /*a360*/  BSYNC B0 ;  /* 0x0000000000007941 */ /* 0x000fea0003800000 */
.L_x_1081:
        /* <DEDUP_REMOVED lines=14> */
.L_x_1083:
        /* <DEDUP_REMOVED lines=11> */
.L_x_1172:


//--------------------- .text._ZN7cutlass13device_kernelIN5flash32FlashAttnBwdPostprocessConvertdQIN4cute5tupleIJNS3_1CILi64EEENS5_ILi256EEEEEENS_6half_tEfNS_4arch4Sm80ELi256ENS3_8TiledMMAINS3_8MMA_AtomIJNS3_28SM80_16x8x16_F32F16F16F32_TNEEEENS3_6LayoutINS4_IJNS5_ILi2EEENS5_ILi4EEENS5_ILi1EEEEEENS4_IJSJ_SH_NS5_ILi0EEEEEEEENS4_IJNS5_ILi32EEES6_NS5_ILi16EEEEEEEELb0EEEEEvNT_6ParamsE --------------------------
	.section	.text._ZN7cutlass13device_kernelIN5flash32FlashAttnBwdPostprocessConvertdQIN4cute5tupleIJNS3_1CILi64EEENS5_ILi256EEEEEENS_6half_tEfNS_4arch4Sm80ELi256ENS3_8TiledMMAINS3_8MMA_AtomIJNS3_28SM80_16x8x16_F32F16F16F32_TNEEEENS3_6LayoutINS4_IJNS5_ILi2EEENS5_ILi4EEENS5_ILi1EEEEEENS4_IJSJ_SH_NS5_ILi0EEEEEEEENS4_IJNS5_ILi32EEES6_NS5_ILi16EEEEEEEELb0EEEEEvNT_6ParamsE,"ax",@progbits
	.sectioninfo	@"SHI_REGISTERS=86"
	.align	128
.text._ZN7cutlass13device_kernelIN5flash32FlashAttnBwdPostprocessConvertdQIN4cute5tupleIJNS3_1CILi64EEENS5_ILi256EEEEEENS_6half_tEfNS_4arch4Sm80ELi256ENS3_8TiledMMAINS3_8MMA_AtomIJNS3_28SM80_16x8x16_F32F16F16F32_TNEEEENS3_6LayoutINS4_IJNS5_ILi2EEENS5_ILi4EEENS5_ILi1EEEEEENS4_IJSJ_SH_NS5_ILi0EEEEEEEENS4_IJNS5_ILi32EEES6_NS5_ILi16EEEEEEEELb0EEEEEvNT_6ParamsE:
        .type           _ZN7cutlass13device_kernelIN5flash32FlashAttnBwdPostprocessConvertdQIN4cute5tupleIJNS3_1CILi64EEENS5_ILi256EEEEEENS_6half_tEfNS_4arch4Sm80ELi256ENS3_8TiledMMAINS3_8MMA_AtomIJNS3_28SM80_16x8x16_F32F16F16F32_TNEEEENS3_6LayoutINS4_IJNS5_ILi2EEENS5_ILi4EEENS5_ILi1EEEEEENS4_IJSJ_SH_NS5_ILi0EEEEEEEENS4_IJNS5_ILi32EEES6_NS5_ILi16EEEEEEEELb0EEEEEvNT_6ParamsE,@function
        .size           _ZN7cutlass13device_kernelIN5flash32FlashAttnBwdPostprocessConvertdQIN4cute5tupleIJNS3_1CILi64EEENS5_ILi256EEEEEENS_6half_tEfNS_4arch4Sm80ELi256ENS3_8TiledMMAINS3_8MMA_AtomIJNS3_28SM80_16x8x16_F32F16F16F32_TNEEEENS3_6LayoutINS4_IJNS5_ILi2EEENS5_ILi4EEENS5_ILi1EEEEEENS4_IJSJ_SH_NS5_ILi0EEEEEEEENS4_IJNS5_ILi32EEES6_NS5_ILi16EEEEEEEELb0EEEEEvNT_6ParamsE,(.L_x_1173 - _ZN7cutlass13device_kernelIN5flash32FlashAttnBwdPostprocessConvertdQIN4cute5tupleIJNS3_1CILi64EEENS5_ILi256EEEEEENS_6half_tEfNS_4arch4Sm80ELi256ENS3_8TiledMMAINS3_8MMA_AtomIJNS3_28SM80_16x8x16_F32F16F16F32_TNEEEENS3_6LayoutINS4_IJNS5_ILi2EEENS5_ILi4EEENS5_ILi1EEEEEENS4_IJSJ_SH_NS5_ILi0EEEEEEEENS4_IJNS5_ILi32EEES6_NS5_ILi16EEEEEEEELb0EEEEEvNT_6ParamsE)
        .other          _ZN7cutlass13device_kernelIN5flash32FlashAttnBwdPostprocessConvertdQIN4cute5tupleIJNS3_1CILi64EEENS5_ILi256EEEEEENS_6half_tEfNS_4arch4Sm80ELi256ENS3_8TiledMMAINS3_8MMA_AtomIJNS3_28SM80_16x8x16_F32F16F16F32_TNEEEENS3_6LayoutINS4_IJNS5_ILi2EEENS5_ILi4EEENS5_ILi1EEEEEENS4_IJSJ_SH_NS5_ILi0EEEEEEEENS4_IJNS5_ILi32EEES6_NS5_ILi16EEEEEEEELb0EEEEEvNT_6ParamsE,@"STO_CUDA_ENTRY STV_DEFAULT"
_ZN7cutlass13device_kernelIN5flash32FlashAttnBwdPostprocessConvertdQIN4cute5tupleIJNS3_1CILi64EEENS5_ILi256EEEEEENS_6half_tEfNS_4arch4Sm80ELi256ENS3_8TiledMMAINS3_8MMA_AtomIJNS3_28SM80_16x8x16_F32F16F16F32_TNEEEENS3_6LayoutINS4_IJNS5_ILi2EEENS5_ILi4EEENS5_ILi1EEEEEENS4_IJSJ_SH_NS5_ILi0EEEEEEEENS4_IJNS5_ILi32EEES6_NS5_ILi16EEEEEEEELb0EEEEEvNT_6ParamsE:
        /* <DEDUP_REMOVED lines=15> */
[----:B-1----:R-:W-:Y:S01]  /*00f0*/  SHF.L.U32 R72, R70, 0x6, RZ ;  /* 0x0000000646487819 */ /* 0x002fe200000006ff */
[----:B------:R-:W-:Y:S05]  /*0100*/  @P0 BRA `(.L_x_1084) ;  /* 0x0000004000000947 */ /* 0x000fea0003800000 */
[----:B0-----:R-:W-:Y:S05]  /*0110*/  @!P1 BRA `(.L_x_1084) ;  /* 0x0000003000009947 */ /* 0x001fea0003800000 */
[----:B------:R-:W2:Y:S04]  /*0120*/  LDG.E R4, [R2.64] ;  /* 0x0000000402047981 */ /* 0x000ea8000c1e1900 */
[----:B-----5:R-:W2:Y:S02]  /*0130*/  LDG.E R75, [R2.64+0x4] ;  /* 0x00000404024b7981 */ /* 0x020ea4000c1e1900 */
[----:B--2---:R-:W-:-:S03]  /*0140*/  IMAD.IADD R75, R75, 0x1, -R4 ;  /* 0x000000014b4b7824 */ /* 0x004fc600078e0a04 */
.L_x_1084:
[----:B0-----:R-:W-:Y:S01]  /*0150*/  ISETP.NE.AND.EX P0, PT, RZ, c[0x0][0x1c4], PT, P2 ;  /* 0x00007100ff007a0c */ /* 0x001fe20003f05320 */
[----:B-----5:R-:W-:Y:S01]  /*0160*/  @P1 IMAD R2, R71, 0x40, R0 ;  /* 0x0000004047021824 */ /* 0x020fe200078e0200 */
[----:B------:R-:W-:-:S13]  /*0170*/  ISETP.LE.AND P2, PT, R75, R72, PT ;  /* 0x000000484b00720c */ /* 0x000fda0003f43270 */
[----:B------:R-:W-:Y:S05]  /*0180*/  @P0 EXIT P2 ;  /* 0x000000000000094d */ /* 0x000fea0001000000 */
[----:B------:R-:W0:Y:S01]  /*0190*/  S2R R73, SR_TID.X ;  /* 0x0000000000497919 */ /* 0x000e220000002100 */
[----:B------:R-:W-:Y:S01]  /*01a0*/  @P1 SHF.R.S32.HI R3, RZ, 0x1f, R2 ;  /* 0x0000001fff031819 */ /* 0x000fe20000011402 */
[----:B------:R-:W-:Y:S01]  /*01b0*/  CS2R R4, SRZ ;  /* 0x0000000000047805 */ /* 0x000fe2000001ff00 */
[----:B------:R-:W-:Y:S01]  /*01c0*/  SHF.L.U32 R7, R70, 0xe, RZ ;  /* 0x0000000e46077819 */ /* 0x000fe200000006ff */
[----:B------:R-:W1:Y:S01]  /*01d0*/  S2R R68, SR_CTAID.Y ;  /* 0x0000000000447919 */ /* 0x000e620000002600 */
[----:B------:R-:W-:Y:S02]  /*01e0*/  @P1 LEA.HI R3, R3, R2, RZ, 0x6 ;  /* 0x0000000203031211 */ /* 0x000fe400078f30ff */
[----:B------:R-:W-:-:S03]  /*01f0*/  SHF.R.S32.HI R9, RZ, 0x1f, R7 ;  /* 0x0000001fff097819 */ /* 0x000fc60000011407 */
[----:B------:R-:W-:-:S05]  /*0200*/  @P1 IMAD.SHL.U32 R3, R3, 0x100, RZ ;  /* 0x0000010003031824 */ /* 0x000fca00078e00ff */
[----:B------:R-:W-:-:S04]  /*0210*/  @P1 LOP3.LUT R3, R3, 0xffffc000, RZ, 0xc0, !PT ;  /* 0xffffc00003031812 */ /* 0x000fc800078ec0ff */
[--C-:B------:R-:W-:Y:S01]  /*0220*/  @P1 SHF.R.S32.HI R5, RZ, 0x1f, R3.reuse ;  /* 0x0000001fff051819 */ /* 0x100fe20000011403 */
[----:B------:R-:W-:Y:S02]  /*0230*/  @P1 IMAD.MOV.U32 R4, RZ, RZ, R3 ;  /* 0x000000ffff041224 */ /* 0x000fe400078e0003 */
        /* <DEDUP_REMOVED lines=8> */
[----:B------:R-:W-:Y:S02]  /*02c0*/  SEL R2, R2, RZ, !P0 ;  /* 0x000000ff02027207 */ /* 0x000fe40004000000 */
[----:B------:R-:W-:Y:S01]  /*02d0*/  SEL R71, R71, RZ, !P0 ;  /* 0x000000ff47477207 */ /* 0x000fe20004000000 */
        /* <DEDUP_REMOVED lines=29> */
[----:B------:R-:W-:Y:S02]  /*04b0*/  IMNMX R72, R72, 0x40, PT ;  /* 0x0000004048487817 */ /* 0x000fe40003800200 */
[--C-:B------:R-:W-:Y:S02]  /*04c0*/  SHF.R.S32.HI R77, RZ, 0x2, R74.reuse ;  /* 0x00000002ff4d7819 */ /* 0x100fe4000001144a */
[----:B------:R-:W-:Y:S02]  /*04d0*/  SHF.R.S32.HI R76, RZ, 0x1f, R74 ;  /* 0x0000001fff4c7819 */ /* 0x000fe4000001144a */
[----:B0-----:R-:W-:Y:S02]  /*04e0*/  LOP3.LUT R80, R74, 0x7ffffffc, RZ, 0xc0, !PT ;  /* 0x7ffffffc4a507812 */ /* 0x001fe400078ec0ff */
[----:B------:R-:W-:Y:S02]  /*04f0*/  LEA.HI R69, R76, R77, RZ, 0x3 ;  /* 0x0000004d4c457211 */ /* 0x000fe400078f18ff */
[----:B------:R-:W-:Y:S01]  /*0500*/  LEA.HI R76, R78, R73, RZ, 0x5 ;  /* 0x000000494e4c7211 */ /* 0x000fe200078f28ff */
[----:B------:R-:W-:Y:S01]  /*0510*/  IMAD.IADD R80, R73, 0x1, -R80 ;  /* 0x0000000149507824 */ /* 0x000fe200078e0a50 */
[----:B------:R-:W-:-:S02]  /*0520*/  LOP3.LUT R82, R69, 0xfffffff8, RZ, 0xc0, !PT ;  /* 0xfffffff845527812 */ /* 0x000fc400078ec0ff */
[----:B------:R-:W-:-:S03]  /*0530*/  SHF.R.S32.HI R69, RZ, 0x5, R76 ;  /* 0x00000005ff457819 */ /* 0x000fc6000001144c */
[----:B------:R-:W-:Y:S01]  /*0540*/  IMAD.IADD R77, R77, 0x1, -R82 ;  /* 0x000000014d4d7824 */ /* 0x000fe200078e0a52 */
[----:B------:R-:W-:Y:S02]  /*0550*/  LEA.HI R82, R78, R73, RZ, 0x7 ;  /* 0x000000494e527211 */ /* 0x000fe400078f38ff */
[----:B------:R-:W-:Y:S02]  /*0560*/  LEA.HI R79, R76, R69, RZ, 0x1 ;  /* 0x000000454c4f7211 */ /* 0x000fe400078f08ff */
[----:B------:R-:W-:Y:S02]  /*0570*/  SHF.R.S32.HI R81, RZ, 0x7, R82 ;  /* 0x00000007ff517819 */ /* 0x000fe40000011452 */
[----:B------:R-:W-:Y:S02]  /*0580*/  SHF.R.S32.HI R74, RZ, 0x1f, R77 ;  /* 0x0000001fff4a7819 */ /* 0x000fe4000001144d */
[----:B------:R-:W-:Y:S01]  /*0590*/  LOP3.LUT R82, R79, 0xfffffe, RZ, 0xc0, !PT ;  /* 0x00fffffe4f527812 */ /* 0x000fe200078ec0ff */
[C---:B------:R-:W-:Y:S01]  /*05a0*/  IMAD R83, R81.reuse, 0x200, R80 ;  /* 0x0000020051537824 */ /* 0x040fe200078e0250 */
[----:B------:R-:W-:Y:S01]  /*05b0*/  LEA.HI R79, R74, R77, RZ, 0x2 ;  /* 0x0000004d4a4f7211 */ /* 0x000fe200078f10ff */
[----:B------:R-:W-:Y:S01]  /*05c0*/  IMAD.SHL.U32 R81, R81, 0x40, RZ ;  /* 0x0000004051517824 */ /* 0x000fe200078e00ff */
[----:B------:R-:W-:-:S02]  /*05d0*/  LEA.HI R78, R78, R73, RZ, 0x6 ;  /* 0x000000494e4e7211 */ /* 0x000fc400078f30ff */
[C---:B------:R-:W-:Y:S01]  /*05e0*/  LOP3.LUT R80, R79.reuse, 0x7fffffc, RZ, 0xc0, !PT ;  /* 0x07fffffc4f507812 */ /* 0x040fe200078ec0ff */
[----:B------:R-:W-:Y:S01]  /*05f0*/  IMAD.SHL.U32 R79, R79, 0x10, RZ ;  /* 0x000000104f4f7824 */ /* 0x000fe200078e00ff */
[----:B------:R-:W-:Y:S02]  /*0600*/  LOP3.LUT R81, R81, 0x40, RZ, 0xc0, !PT ;  /* 0x0000004051517812 */ /* 0x000fe400078ec0ff */
[----:B------:R-:W-:Y:S01]  /*0610*/  IADD3 R74, R69, -R82, RZ ;  /* 0x80000052454a7210 */ /* 0x000fe20007ffe0ff */
[----:B------:R-:W-:Y:S01]  /*0620*/  IMAD.IADD R77, R77, 0x1, -R80 ;  /* 0x000000014d4d7824 */ /* 0x000fe200078e0a50 */
[----:B------:R-:W-:Y:S02]  /*0630*/  SHF.R.U32.HI R78, RZ, 0x3, R78 ;  /* 0x00000003ff4e7819 */ /* 0x000fe4000001164e */
[----:B------:R-:W-:Y:S01]  /*0640*/  LOP3.LUT R79, R79, 0x40, RZ, 0xc0, !PT ;  /* 0x000000404f4f7812 */ /* 0x000fe200078ec0ff */
[----:B------:R-:W-:-:S03]  /*0650*/  IMAD R74, R74, 0x80, R83 ;  /* 0x000000804a4a7824 */ /* 0x000fc600078e0253 */
[----:B------:R-:W-:Y:S02]  /*0660*/  LOP3.LUT R78, R79, 0x8, R78, 0xf8, !PT ;  /* 0x000000084f4e7812 */ /* 0x000fe400078ef84e */
[----:B------:R-:W-:Y:S02]  /*0670*/  SHF.R.U32.HI R79, RZ, 0x3, R79 ;  /* 0x00000003ff4f7819 */ /* 0x000fe4000001164f */
[----:B------:R-:W-:Y:S02]  /*0680*/  LEA R77, R77, R74, 0x3 ;  /* 0x0000004a4d4d7211 */ /* 0x000fe400078e18ff */
[----:B------:R-:W-:Y:S01]  /*0690*/  LOP3.LUT R78, R78, R79, RZ, 0x3c, !PT ;  /* 0x0000004f4e4e7212 */ /* 0x000fe200078e3cff */
[----:B--2---:R0:W-:Y:S04]  /*06a0*/  STS.128 [R73.X16], R4 ;  /* 0x0000000449007388 */ /* 0x0041e8000000cc00 */
[----:B---3--:R1:W-:Y:S04]  /*06b0*/  STS.128 [R73.X16+0x1000], R8 ;  /* 0x0010000849007388 */ /* 0x0083e8000000cc00 */
[----:B----4-:R2:W-:Y:S04]  /*06c0*/  STS.128 [R73.X16+0x2000], R12 ;  /* 0x0020000c49007388 */ /* 0x0105e8000000cc00 */
[----:B-----5:R-:W-:Y:S04]  /*06d0*/  STS.128 [R73.X16+0x3000], R16 ;  /* 0x0030001049007388 */ /* 0x020fe8000000cc00 */
[----:B------:R3:W-:Y:S01]  /*06e0*/  STS.128 [R73.X16+0x4000], R20 ;  /* 0x0040001449007388 */ /* 0x0007e2000000cc00 */
[----:B0-----:R-:W-:-:S02]  /*06f0*/  LOP3.LUT R4, R76, 0xffffffe0, RZ, 0xc0, !PT ;  /* 0xffffffe04c047812 */ /* 0x001fc400078ec0ff */
[----:B------:R-:W-:Y:S01]  /*0700*/  SHF.R.S32.HI R76, RZ, 0x1f, R76 ;  /* 0x0000001fff4c7819 */ /* 0x000fe2000001144c */
[----:B------:R-:W-:Y:S01]  /*0710*/  STS.128 [R73.X16+0x5000], R24 ;  /* 0x0050001849007388 */ /* 0x000fe2000000cc00 */
[----:B-1----:R-:W-:Y:S02]  /*0720*/  IADD3 R8, -R4, R73, RZ ;  /* 0x0000004904087210 */ /* 0x002fe40007ffe1ff */
[----:B------:R-:W-:Y:S01]  /*0730*/  LEA.HI R76, R76, R69, RZ, 0x2 ;  /* 0x000000454c4c7211 */ /* 0x000fe200078f10ff */
[----:B------:R-:W-:Y:S01]  /*0740*/  STS.128 [R73.X16+0x6000], R28 ;  /* 0x0060001c49007388 */ /* 0x000fe2000000cc00 */
[C---:B------:R-:W-:Y:S01]  /*0750*/  LEA.HI R5, R8.reuse, R8, RZ, 0x1 ;  /* 0x0000000808057211 */ /* 0x040fe200078f08ff */
[----:B------:R-:W-:Y:S01]  /*0760*/  IMAD.SHL.U32 R8, R8, 0x8, RZ ;  /* 0x0000000808087824 */ /* 0x000fe200078e00ff */
[----:B--2---:R-:W-:Y:S01]  /*0770*/  SHF.R.U32.HI R12, RZ, 0x3, R81 ;  /* 0x00000003ff0c7819 */ /* 0x004fe20000011651 */
[----:B------:R0:W-:Y:S01]  /*0780*/  STS.128 [R73.X16+0x7000], R32 ;  /* 0x0070002049007388 */ /* 0x0001e2000000cc00 */
[----:B------:R-:W-:Y:S01]  /*0790*/  LOP3.LUT R76, R76, 0x7fffffc, RZ, 0xc0, !PT ;  /* 0x07fffffc4c4c7812 */ /* 0x000fe200078ec0ff */
[----:B------:R-:W-:Y:S01]  /*07a0*/  IMAD.SHL.U32 R10, R5, 0x200, RZ ;  /* 0x00000200050a7824 */ /* 0x000fe200078e00ff */
[----:B------:R-:W-:Y:S01]  /*07b0*/  LOP3.LUT R5, R81, 0x8, R8, 0xf8, !PT ;  /* 0x0000000851057812 */ /* 0x000fe200078ef808 */
[----:B------:R-:W-:Y:S01]  /*07c0*/  STS.128 [R73.X16+0x8000], R36 ;  /* 0x0080002449007388 */ /* 0x000fe2000000cc00 */
[----:B---3--:R-:W-:-:S02]  /*07d0*/  IADD3 R23, R69, -R76, RZ ;  /* 0x8000004c45177210 */ /* 0x008fc40007ffe0ff */
[----:B------:R-:W-:Y:S01]  /*07e0*/  LOP3.LUT R10, R10, 0x7ffffc00, RZ, 0xc0, !PT ;  /* 0x7ffffc000a0a7812 */ /* 0x000fe200078ec0ff */
[----:B------:R-:W-:Y:S01]  /*07f0*/  STS.128 [R73.X16+0x9000], R40 ;  /* 0x0090002849007388 */ /* 0x000fe2000000cc00 */
[----:B------:R-:W-:-:S03]  /*0800*/  ISETP.GE.AND P0, PT, R8, c[0x0][0x194], PT ;  /* 0x0000650008007a0c */ /* 0x000fc60003f06270 */
[----:B------:R-:W-:Y:S01]  /*0810*/  STS.128 [R73.X16+0xa000], R44 ;  /* 0x00a0002c49007388 */ /* 0x000fe2000000cc00 */
[----:B------:R-:W-:-:S03]  /*0820*/  IMAD R10, R23, 0x10, R10 ;  /* 0x00000010170a7824 */ /* 0x000fc600078e020a */
[----:B------:R-:W-:Y:S01]  /*0830*/  STS.128 [R73.X16+0xb000], R48 ;  /* 0x00b0003049007388 */ /* 0x000fe2000000cc00 */
[----:B0-----:R-:W-:-:S03]  /*0840*/  LOP3.LUT R33, R5, R12, RZ, 0x3c, !PT ;  /* 0x0000000c05217212 */ /* 0x001fc600078e3cff */
[----:B------:R-:W-:Y:S02]  /*0850*/  STS.128 [R73.X16+0xc000], R52 ;  /* 0x00c0003449007388 */ /* 0x000fe4000000cc00 */
[----:B------:R-:W-:Y:S02]  /*0860*/  IMAD.IADD R10, R10, 0x1, R33 ;  /* 0x000000010a0a7824 */ /* 0x000fe400078e0221 */
[----:B------:R-:W-:Y:S04]  /*0870*/  STS.128 [R73.X16+0xd000], R56 ;  /* 0x00d0003849007388 */ /* 0x000fe8000000cc00 */
[----:B------:R-:W-:Y:S04]  /*0880*/  STS.128 [R73.X16+0xe000], R60 ;  /* 0x00e0003c49007388 */ /* 0x000fe8000000cc00 */
[----:B------:R-:W-:Y:S04]  /*0890*/  STS.128 [R73.X16+0xf000], R64 ;  /* 0x00f0004049007388 */ /* 0x000fe8000000cc00 */
[----:B------:R-:W-:Y:S06]  /*08a0*/  BAR.SYNC.DEFER_BLOCKING 0x0 ;  /* 0x0000000000007b1d */ /* 0x000fec0000010000 */
[----:B------:R-:W0:Y:S04]  /*08b0*/  LDS R4, [R73.X4] ;  /* 0x0000000049047984 */ /* 0x000e280000004800 */
[----:B------:R-:W1:Y:S04]  /*08c0*/  LDS R6, [R73.X4+0x400] ;  /* 0x0004000049067984 */ /* 0x000e680000004800 */
[----:B------:R-:W2:Y:S04]  /*08d0*/  LDS R7, [R73.X4+0x800] ;  /* 0x0008000049077984 */ /* 0x000ea80000004800 */
[----:B------:R-:W3:Y:S04]  /*08e0*/  LDS R9, [R73.X4+0xc00] ;  /* 0x000c000049097984 */ /* 0x000ee80000004800 */
[----:B------:R-:W4:Y:S04]  /*08f0*/  LDS R11, [R73.X4+0x1000] ;  /* 0x00100000490b7984 */ /* 0x000f280000004800 */
[----:B------:R-:W5:Y:S04]  /*0900*/  LDS R16, [R73.X4+0x2000] ;  /* 0x0020000049107984 */ /* 0x000f680000004800 */
[----:B------:R-:W5:Y:S04]  /*0910*/  LDS R17, [R73.X4+0x2400] ;  /* 0x0024000049117984 */ /* 0x000f680000004800 */
[----:B------:R-:W5:Y:S04]  /*0920*/  LDS R14, [R73.X4+0x1800] ;  /* 0x00180000490e7984 */ /* 0x000f680000004800 */
[----:B------:R-:W5:Y:S04]  /*0930*/  LDS R13, [R73.X4+0x1400] ;  /* 0x00140000490d7984 */ /* 0x000f680000004800 */
[----:B------:R-:W5:Y:S04]  /*0940*/  LDS R15, [R73.X4+0x1c00] ;  /* 0x001c0000490f7984 */ /* 0x000f680000004800 */
[----:B------:R-:W5:Y:S01]  /*0950*/  LDS R18, [R73.X4+0x2800] ;  /* 0x0028000049127984 */ /* 0x000f620000004800 */
[----:B0-----:R-:W-:Y:S01]  /*0960*/  FMUL.FTZ R5, R4, c[0x0][0x1b8] ;  /* 0x00006e0004057a20 */ /* 0x001fe20000410000 */
[----:B------:R-:W-:-:S02]  /*0970*/  LEA R4, R77, R78, 0x1 ;  /* 0x0000004e4d047211 */ /* 0x000fc400078e08ff */
[----:B------:R-:W0:Y:S01]  /*0980*/  LDS R19, [R73.X4+0x2c00] ;  /* 0x002c000049137984 */ /* 0x000e220000004800 */
[----:B-1----:R-:W-:-:S03]  /*0990*/  FMUL.FTZ R6, R6, c[0x0][0x1b8] ;  /* 0x00006e0006067a20 */ /* 0x002fc60000410000 */
[----:B------:R-:W1:Y:S01]  /*09a0*/  LDS R24, [R73.X4+0x4000] ;  /* 0x0040000049187984 */ /* 0x000e620000004800 */
[----:B--2---:R-:W-:Y:S01]  /*09b0*/  FMUL.FTZ R7, R7, c[0x0][0x1b8] ;  /* 0x00006e0007077a20 */ /* 0x004fe20000410000 */
[----:B------:R-:W-:Y:S02]  /*09c0*/  F2FP.PACK_AB R5, R6, R5 ;  /* 0x000000050605723e */ /* 0x000fe400000000ff */
[----:B------:R-:W2:Y:S01]  /*09d0*/  LDS R25, [R73.X4+0x4400] ;  /* 0x0044000049197984 */ /* 0x000ea20000004800 */
[----:B---3--:R-:W-:-:S03]  /*09e0*/  FMUL.FTZ R12, R9, c[0x0][0x1b8] ;  /* 0x00006e00090c7a20 */ /* 0x008fc60000410000 */
[----:B------:R-:W3:Y:S02]  /*09f0*/  LDS R26, [R73.X4+0x4800] ;  /* 0x00480000491a7984 */ /* 0x000ee40000004800 */
[----:B------:R-:W-:Y:S01]  /*0a00*/  F2FP.PACK_AB R6, R12, R7 ;  /* 0x000000070c06723e */ /* 0x000fe200000000ff */
[----:B----4-:R-:W-:Y:S01]  /*0a10*/  FMUL.FTZ R7, R11, c[0x0][0x1b8] ;  /* 0x00006e000b077a20 */ /* 0x010fe20000410000 */
[----:B------:R-:W4:Y:S01]  /*0a20*/  LDS R27, [R73.X4+0x4c00] ;  /* 0x004c0000491b7984 */ /* 0x000f220000004800 */
[----:B-----5:R-:W-:-:S03]  /*0a30*/  FMUL.FTZ R11, R16, c[0x0][0x1b8] ;  /* 0x00006e00100b7a20 */ /* 0x020fc60000410000 */
        /* <DEDUP_REMOVED lines=11> */
[----:B------:R-:W-:Y:S01]  /*0af0*/  FMUL.FTZ R18, R18, c[0x0][0x1b8] ;  /* 0x00006e0012127a20 */ /* 0x000fe20000410000 */
[----:B------:R-:W-:Y:S02]  /*0b00*/  F2FP.PACK_AB R9, R14, R9 ;  /* 0x000000090e09723e */ /* 0x000fe400000000ff */
[----:B------:R-:W5:Y:S01]  /*0b10*/  LDS R34, [R73.X4+0x6800] ;  /* 0x0068000049227984 */ /* 0x000f620000004800 */
[----:B0-----:R-:W-:-:S03]  /*0b20*/  FMUL.FTZ R19, R19, c[0x0][0x1b8] ;  /* 0x00006e0013137a20 */ /* 0x001fc60000410000 */
[----:B------:R-:W0:Y:S01]  /*0b30*/  LDS R35, [R73.X4+0x6c00] ;  /* 0x006c000049237984 */ /* 0x000e220000004800 */
[----:B-1----:R-:W-:Y:S01]  /*0b40*/  FMUL.FTZ R15, R24, c[0x0][0x1b8] ;  /* 0x00006e00180f7a20 */ /* 0x002fe20000410000 */
[----:B------:R-:W-:Y:S02]  /*0b50*/  F2FP.PACK_AB R12, R19, R18 ;  /* 0x00000012130c723e */ /* 0x000fe400000000ff */
[----:B------:R-:W1:Y:S01]  /*0b60*/  LDS R22, [R73.X4+0x3800] ;  /* 0x0038000049167984 */ /* 0x000e620000004800 */
[----:B--2---:R-:W-:-:S03]  /*0b70*/  FMUL.FTZ R16, R25, c[0x0][0x1b8] ;  /* 0x00006e0019107a20 */ /* 0x004fc60000410000 */
[----:B------:R-:W2:Y:S01]  /*0b80*/  LDS R36, [R73.X4+0x7000] ;  /* 0x0070000049247984 */ /* 0x000ea20000004800 */
[----:B---3--:R-:W-:Y:S01]  /*0b90*/  FMUL.FTZ R26, R26, c[0x0][0x1b8] ;  /* 0x00006e001a1a7a20 */ /* 0x008fe20000410000 */
[----:B------:R-:W-:Y:S02]  /*0ba0*/  F2FP.PACK_AB R15, R16, R15 ;  /* 0x0000000f100f723e */ /* 0x000fe400000000ff */
[----:B------:R-:W3:Y:S01]  /*0bb0*/  LDS R37, [R73.X4+0x7400] ;  /* 0x0074000049257984 */ /* 0x000ee20000004800 */
[----:B----4-:R-:W-:-:S03]  /*0bc0*/  FMUL.FTZ R27, R27, c[0x0][0x1b8] ;  /* 0x00006e001b1b7a20 */ /* 0x010fc60000410000 */
        /* <DEDUP_REMOVED lines=16> */
[----:B0-----:R-:W-:-:S03]  /*0cd0*/  FMUL.FTZ R35, R35, c[0x0][0x1b8] ;  /* 0x00006e0023237a20 */ /* 0x001fc60000410000 */
[----:B------:R-:W0:Y:S01]  /*0ce0*/  LDS R29, [R73.X4+0x8800] ;  /* 0x00880000491d7984 */ /* 0x000e220000004800 */
[----:B-1----:R-:W-:Y:S01]  /*0cf0*/  FMUL.FTZ R14, R22, c[0x0][0x1b8] ;  /* 0x00006e00160e7a20 */ /* 0x002fe20000410000 */
[----:B------:R-:W-:Y:S01]  /*0d00*/  F2FP.PACK_AB R20, R35, R34 ;  /* 0x000000222314723e */ /* 0x000fe200000000ff */
[----:B--2---:R-:W-:Y:S01]  /*0d10*/  FMUL.FTZ R21, R36, c[0x0][0x1b8] ;  /* 0x00006e0024157a20 */ /* 0x004fe20000410000 */
[----:B------:R-:W1:Y:S01]  /*0d20*/  LDS R34, [R73.X4+0xb800] ;  /* 0x00b8000049227984 */ /* 0x000e620000004800 */
[----:B---3--:R-:W-:-:S03]  /*0d30*/  FMUL.FTZ R22, R37, c[0x0][0x1b8] ;  /* 0x00006e0025167a20 */ /* 0x008fc60000410000 */
[----:B------:R-:W2:Y:S01]  /*0d40*/  LDS R49, [R73.X4+0xbc00] ;  /* 0x00bc000049317984 */ /* 0x000ea20000004800 */
[----:B----4-:R-:W-:Y:S01]  /*0d50*/  FMUL.FTZ R17, R28, c[0x0][0x1b8] ;  /* 0x00006e001c117a20 */ /* 0x010fe20000410000 */
[----:B------:R-:W-:Y:S02]  /*0d60*/  F2FP.PACK_AB R21, R22, R21 ;  /* 0x000000151615723e */ /* 0x000fe400000000ff */
[----:B------:R-:W3:Y:S01]  /*0d70*/  LDS R54, [R73.X4+0xd400] ;  /* 0x00d4000049367984 */ /* 0x000ee20000004800 */
[----:B-----5:R-:W-:Y:S01]  /*0d80*/  FMUL.FTZ R23, R23, c[0x0][0x1b8] ;  /* 0x00006e0017177a20 */ /* 0x020fe20000410000 */
[----:B------:R-:W-:Y:S02]  /*0d90*/  F2FP.PACK_AB R17, R18, R17 ;  /* 0x000000111211723e */ /* 0x000fe400000000ff */
[----:B------:R-:W4:Y:S01]  /*0da0*/  LDS R39, [R73.X4+0x7c00] ;  /* 0x007c000049277984 */ /* 0x000f220000004800 */
[----:B------:R-:W-:Y:S01]  /*0db0*/  FMUL.FTZ R30, R30, c[0x0][0x1b8] ;  /* 0x00006e001e1e7a20 */ /* 0x000fe20000410000 */
[----:B------:R-:W-:-:S02]  /*0dc0*/  F2FP.PACK_AB R14, R23, R14 ;  /* 0x0000000e170e723e */ /* 0x000fc400000000ff */
        /* <DEDUP_REMOVED lines=8> */
[----:B------:R-:W-:-:S03]  /*0e50*/  FMUL.FTZ R33, R27, c[0x0][0x1b8] ;  /* 0x00006e001b217a20 */ /* 0x000fc60000410000 */
[----:B------:R-:W5:Y:S01]  /*0e60*/  LDS R43, [R73.X4+0x9800] ;  /* 0x00980000492b7984 */ /* 0x000f620000004800 */
[----:B0-----:R-:W-:Y:S01]  /*0e70*/  FMUL.FTZ R32, R29, c[0x0][0x1b8] ;  /* 0x00006e001d207a20 */ /* 0x001fe20000410000 */
[----:B------:R-:W-:Y:S02]  /*0e80*/  F2FP.PACK_AB R28, R33, R28 ;  /* 0x0000001c211c723e */ /* 0x000fe400000000ff */
[----:B------:R-:W0:Y:S01]  /*0e90*/  LDS R44, [R73.X4+0x9c00] ;  /* 0x009c0000492c7984 */ /* 0x000e220000004800 */
[----:B-1----:R-:W-:-:S03]  /*0ea0*/  FMUL.FTZ R34, R34, c[0x0][0x1b8] ;  /* 0x00006e0022227a20 */ /* 0x002fc60000410000 */
[----:B------:R-:W1:Y:S01]  /*0eb0*/  LDS R45, [R73.X4+0xa000] ;  /* 0x00a00000492d7984 */ /* 0x000e620000004800 */
[----:B--2---:R-:W-:-:S03]  /*0ec0*/  FMUL.FTZ R49, R49, c[0x0][0x1b8] ;  /* 0x00006e0031317a20 */ /* 0x004fc60000410000 */
[----:B------:R-:W2:Y:S04]  /*0ed0*/  LDS R46, [R73.X4+0xa400] ;  /* 0x00a40000492e7984 */ /* 0x000ea80000004800 */
        /* <DEDUP_REMOVED lines=16> */
[----:B------:R-:W-:Y:S01]  /*0fe0*/  IMAD.SHL.U32 R38, R4, 0x2, RZ ;  /* 0x0000000204267824 */ /* 0x000fe200078e00ff */
        /* <DEDUP_REMOVED lines=11> */
[----:B------:R-:W-:Y:S01]  /*10a0*/  FMUL.FTZ R47, R47, c[0x0][0x1b8] ;  /* 0x00006e002f2f7a20 */ /* 0x000fe20000410000 */
        /* <DEDUP_REMOVED lines=17> */
[----:B------:R-:W-:Y:S02]  /*11c0*/  FMUL.FTZ R53, R53, c[0x0][0x1b8] ;  /* 0x00006e0035357a20 */ /* 0x000fe40000410000 */
[----:B0-----:R-:W-:Y:S01]  /*11d0*/  FMUL.FTZ R55, R55, c[0x0][0x1b8] ;  /* 0x00006e0037377a20 */ /* 0x001fe20000410000 */
[----:B------:R-:W-:Y:S02]  /*11e0*/  STS [R38+0x10000], R5 ;  /* 0x0100000526007388 */ /* 0x000fe40000000800 */
[----:B------:R-:W-:Y:S01]  /*11f0*/  F2FP.PACK_AB R52, R53, R52 ;  /* 0x000000343534723e */ /* 0x000fe200000000ff */
[----:B-1----:R-:W-:Y:S01]  /*1200*/  FMUL.FTZ R56, R56, c[0x0][0x1b8] ;  /* 0x00006e0038387a20 */ /* 0x002fe20000410000 */
[----:B------:R-:W-:Y:S01]  /*1210*/  STS [R38+0x10100], R6 ;  /* 0x0101000626007388 */ /* 0x000fe20000000800 */
[----:B--2---:R-:W-:-:S03]  /*1220*/  FMUL.FTZ R31, R31, c[0x0][0x1b8] ;  /* 0x00006e001f1f7a20 */ /* 0x004fc60000410000 */
[----:B------:R-:W-:Y:S01]  /*1230*/  F2FP.PACK_AB R55, R56, R55 ;  /* 0x000000373837723e */ /* 0x000fe200000000ff */
[----:B------:R0:W-:Y:S01]  /*1240*/  STS [R38+0x11000], R11 ;  /* 0x0110000b26007388 */ /* 0x0001e20000000800 */
[----:B------:R-:W-:-:S03]  /*1250*/  FMUL.FTZ R30, R30, c[0x0][0x1b8] ;  /* 0x00006e001e1e7a20 */ /* 0x000fc60000410000 */
[----:B------:R1:W-:Y:S01]  /*1260*/  STS [R38+0x11100], R12 ;  /* 0x0111000c26007388 */ /* 0x0003e20000000800 */
[----:B---3--:R-:W-:Y:S01]  /*1270*/  FMUL.FTZ R25, R25, c[0x0][0x1b8] ;  /* 0x00006e0019197a20 */ /* 0x008fe20000410000 */
[----:B------:R-:W-:Y:S02]  /*1280*/  F2FP.PACK_AB R30, R30, R31 ;  /* 0x0000001f1e1e723e */ /* 0x000fe400000000ff */
[----:B------:R-:W-:Y:S01]  /*1290*/  STS [R38+0x10400], R7 ;  /* 0x0104000726007388 */ /* 0x000fe20000000800 */
[----:B----4-:R-:W-:-:S03]  /*12a0*/  FMUL.FTZ R24, R24, c[0x0][0x1b8] ;  /* 0x00006e0018187a20 */ /* 0x010fc60000410000 */
[----:B------:R2:W-:Y:S01]  /*12b0*/  STS [R38+0x10500], R9 ;  /* 0x0105000926007388 */ /* 0x0005e20000000800 */
[----:B0-----:R-:W-:Y:S01]  /*12c0*/  IMAD.SHL.U32 R11, R10, 0x2, RZ ;  /* 0x000000020a0b7824 */ /* 0x001fe200078e00ff */
[----:B-1----:R-:W-:Y:S01]  /*12d0*/  IADD3 R12, R69, 0x10, RZ ;  /* 0x00000010450c7810 */ /* 0x002fe20007ffe0ff */
[----:B-----5:R-:W-:Y:S01]  /*12e0*/  FMUL.FTZ R23, R23, c[0x0][0x1b8] ;  /* 0x00006e0017177a20 */ /* 0x020fe20000410000 */
[----:B------:R-:W-:Y:S01]  /*12f0*/  F2FP.PACK_AB R24, R24, R25 ;  /* 0x000000191818723e */ /* 0x000fe200000000ff */
[----:B------:R0:W-:Y:S01]  /*1300*/  STS [R38+0x11400], R13 ;  /* 0x0114000d26007388 */ /* 0x0001e20000000800 */
[----:B------:R-:W-:Y:S01]  /*1310*/  FMUL.FTZ R34, R29, c[0x0][0x1b8] ;  /* 0x00006e001d227a20 */ /* 0x000fe20000410000 */
[----:B------:R-:W-:Y:S02]  /*1320*/  ISETP.GE.OR P3, PT, R12, R72, P0 ;  /* 0x000000480c00720c */ /* 0x000fe40000766670 */
[----:B------:R-:W-:Y:S01]  /*1330*/  STS [R38+0x11500], R14 ;  /* 0x0115000e26007388 */ /* 0x000fe20000000800 */
[----:B------:R-:W-:Y:S01]  /*1340*/  FMUL.FTZ R26, R26, c[0x0][0x1b8] ;  /* 0x00006e001a1a7a20 */ /* 0x000fe20000410000 */
[----:B------:R-:W-:-:S02]  /*1350*/  F2FP.PACK_AB R23, R34, R23 ;  /* 0x000000172217723e */ /* 0x000fc400000000ff */
[----:B------:R1:W-:Y:S01]  /*1360*/  STS [R38+0x12000], R15 ;  /* 0x0120000f26007388 */ /* 0x0003e20000000800 */
[----:B------:R-:W-:Y:S01]  /*1370*/  FMUL.FTZ R27, R27, c[0x0][0x1b8] ;  /* 0x00006e001b1b7a20 */ /* 0x000fe20000410000 */
[----:B--2---:R-:W-:Y:S01]  /*1380*/  IADD3 R9, R69, 0x8, RZ ;  /* 0x0000000845097810 */ /* 0x004fe20007ffe0ff */
[----:B0-----:R-:W-:Y:S01]  /*1390*/  CS2R R12, SRZ ;  /* 0x00000000000c7805 */ /* 0x001fe2000001ff00 */
[----:B------:R-:W-:Y:S01]  /*13a0*/  STS [R38+0x12100], R16 ;  /* 0x0121001026007388 */ /* 0x000fe20000000800 */
[----:B------:R-:W-:Y:S02]  /*13b0*/  @P1 MOV R12, R0 ;  /* 0x00000000000c1202 */ /* 0x000fe40000000f00 */
[----:B------:R-:W-:Y:S01]  /*13c0*/  F2FP.PACK_AB R26, R27, R26 ;  /* 0x0000001a1b1a723e */ /* 0x000fe200000000ff */
[----:B------:R-:W-:Y:S01]  /*13d0*/  STS [R38+0x13000], R19 ;  /* 0x0130001326007388 */ /* 0x000fe20000000800 */
[----:B------:R-:W-:Y:S01]  /*13e0*/  ISETP.GE.OR P4, PT, R9, R72, P0 ;  /* 0x000000480900720c */ /* 0x000fe20000786670 */
[----:B-1----:R-:W-:Y:S01]  /*13f0*/  IMAD R15, R3, c[0x0][0x1a8], RZ ;  /* 0x00006a00030f7a24 */ /* 0x002fe200078e02ff */
[----:B------:R-:W-:Y:S01]  /*1400*/  SHF.R.S32.HI R9, RZ, 0x1f, R8 ;  /* 0x0000001fff097819 */ /* 0x000fe20000011408 */
[----:B------:R-:W-:Y:S01]  /*1410*/  STS [R38+0x13100], R20 ;  /* 0x0131001426007388 */ /* 0x000fe20000000800 */
[----:B------:R-:W-:-:S02]  /*1420*/  @P1 SHF.R.S32.HI R13, RZ, 0x1f, R0 ;  /* 0x0000001fff0d1819 */ /* 0x000fc40000011400 */
[C---:B------:R-:W-:Y:S01]  /*1430*/  IADD3 R3, R69.reuse, 0x18, RZ ;  /* 0x0000001845037810 */ /* 0x040fe20007ffe0ff */
[----:B------:R0:W-:Y:S01]  /*1440*/  STS [R38+0x12400], R17 ;  /* 0x0124001126007388 */ /* 0x0001e20000000800 */
[----:B------:R-:W-:Y:S02]  /*1450*/  IADD3 R0, R69, 0x20, RZ ;  /* 0x0000002045007810 */ /* 0x000fe40007ffe0ff */
[-C--:B------:R-:W-:Y:S01]  /*1460*/  ISETP.GE.OR P2, PT, R3, R72.reuse, P0 ;  /* 0x000000480300720c */ /* 0x080fe20000746670 */
[----:B------:R1:W-:Y:S01]  /*1470*/  STS [R38+0x12500], R18 ;  /* 0x0125001226007388 */ /* 0x0003e20000000800 */
[----:B------:R-:W-:Y:S02]  /*1480*/  IADD3 R3, R69, 0x28, RZ ;  /* 0x0000002845037810 */ /* 0x000fe40007ffe0ff */
[-C--:B------:R-:W-:Y:S01]  /*1490*/  ISETP.GE.OR P6, PT, R0, R72.reuse, P0 ;  /* 0x000000480000720c */ /* 0x080fe200007c6670 */
[----:B------:R1:W-:Y:S01]  /*14a0*/  STS [R38+0x13400], R21 ;  /* 0x0134001526007388 */ /* 0x0003e20000000800 */
[----:B------:R-:W-:Y:S01]  /*14b0*/  ISETP.GE.OR P5, PT, R3, R72, P0 ;  /* 0x000000480300720c */ /* 0x000fe200007a6670 */
[C---:B0-----:R-:W-:Y:S01]  /*14c0*/  IMAD R17, R68.reuse, c[0x0][0x1ac], R15 ;  /* 0x00006b0044117a24 */ /* 0x041fe200078e020f */
[C---:B------:R-:W-:Y:S01]  /*14d0*/  IADD3 R0, R69.reuse, 0x30, RZ ;  /* 0x0000003045007810 */ /* 0x040fe20007ffe0ff */
[----:B------:R1:W-:Y:S01]  /*14e0*/  STS [R38+0x13500], R22 ;  /* 0x0135001626007388 */ /* 0x0003e20000000800 */
[----:B------:R-:W-:Y:S01]  /*14f0*/  IMAD.WIDE.U32 R14, R68, c[0x0][0x1a8], R8 ;  /* 0x00006a00440e7a25 */ /* 0x000fe200078e0008 */
[----:B------:R-:W-:-:S02]  /*1500*/  IADD3 R8, P1, R69, R12, RZ ;  /* 0x0000000c45087210 */ /* 0x000fc40007f3e0ff */
[----:B------:R1:W-:Y:S01]  /*1510*/  STS [R38+0x14000], R28 ;  /* 0x0140001c26007388 */ /* 0x0003e20000000800 */
[----:B------:R-:W-:Y:S01]  /*1520*/  IMAD.IADD R15, R15, 0x1, R17 ;  /* 0x000000010f0f7824 */ /* 0x000fe200078e0211 */
[----:B------:R-:W-:Y:S01]  /*1530*/  LEA.HI.X.SX32 R9, R69, R13, 0x1, P1 ;  /* 0x0000000d45097211 */ /* 0x000fe200008f0eff */
[----:B------:R-:W-:Y:S01]  /*1540*/  IMAD R13, R71, c[0x0][0x1b4], R2 ;  /* 0x00006d00470d7a24 */ /* 0x000fe200078e0202 */
[----:B------:R1:W-:Y:S01]  /*1550*/  STS [R38+0x14100], R32 ;  /* 0x0141002026007388 */ /* 0x0003e20000000800 */
[----:B------:R-:W-:Y:S01]  /*1560*/  ISETP.GE.OR P1, PT, R69, R72, P0 ;  /* 0x000000484500720c */ /* 0x000fe20000726670 */
[----:B------:R-:W-:Y:S01]  /*1570*/  IMAD.WIDE.U32 R2, R71, c[0x0][0x1b0], R14 ;  /* 0x00006c0047027a25 */ /* 0x000fe200078e000e */
[----:B------:R-:W-:Y:S01]  /*1580*/  IADD3 R69, R69, 0x38, RZ ;  /* 0x0000003845457810 */ /* 0x000fe20007ffe0ff */
[----:B------:R1:W-:Y:S01]  /*1590*/  STS [R38+0x15000], R45 ;  /* 0x0150002d26007388 */ /* 0x0003e20000000800 */
[----:B------:R-:W-:Y:S01]  /*15a0*/  LEA R12, R10, 0x10000, 0x1 ;  /* 0x000100000a0c7811 */ /* 0x000fe200078e08ff */
[----:B------:R-:W-:-:S02]  /*15b0*/  IMAD.WIDE R70, R70, 0x40, R8 ;  /* 0x0000004046467825 */ /* 0x000fc400078e0208 */
[----:B------:R1:W-:Y:S02]  /*15c0*/  STS [R38+0x15100], R47 ;  /* 0x0151002f26007388 */ /* 0x0003e40000000800 */
[----:B------:R-:W-:Y:S02]  /*15d0*/  IMAD.IADD R9, R3, 0x1, R13 ;  /* 0x0000000103097824 */ /* 0x000fe400078e020d */
[----:B------:R1:W-:Y:S04]  /*15e0*/  STS [R38+0x14400], R41 ;  /* 0x0144002926007388 */ /* 0x0003e80000000800 */
        /* <DEDUP_REMOVED lines=11> */
[----:B------:R-:W-:Y:S06]  /*16a0*/  BAR.SYNC.DEFER_BLOCKING 0x0 ;  /* 0x0000000000007b1d */ /* 0x000fec0000010000 */
[----:B------:R1:W0:Y:S01]  /*16b0*/  LDS.128 R4, [R11+0x10700] ;  /* 0x010700000b047984 */ /* 0x0002220000000c00 */
[----:B------:R-:W-:Y:S05]  /*16c0*/  @P1 BRA `(.L_x_1086) ;  /* 0x0000009000001947 */ /* 0x000fea0003800000 */
[----:B------:R-:W2:Y:S01]  /*16d0*/  LDS.128 R12, [R12] ;  /* 0x000000000c0c7984 */ /* 0x000ea20000000c00 */
[----:B------:R-:W-:Y:S01]  /*16e0*/  MOV R8, R2 ;  /* 0x0000000200087202 */ /* 0x000fe20000000f00 */
[----:B------:R-:W-:-:S04]  /*16f0*/  IMAD R19, R71, c[0x0][0x1a0], RZ ;  /* 0x0000680047137a24 */ /* 0x000fc800078e02ff */
[----:B------:R-:W-:-:S04]  /*1700*/  IMAD.WIDE.U32 R16, R70, c[0x0][0x1a0], R8 ;  /* 0x0000680046107a25 */ /* 0x000fc800078e0008 */
[----:B------:R-:W-:Y:S01]  /*1710*/  IMAD R19, R70, c[0x0][0x1a4], R19 ;  /* 0x0000690046137a24 */ /* 0x000fe200078e0213 */
[----:B-1----:R-:W-:-:S03]  /*1720*/  LEA R18, P1, R16, c[0x0][0x188], 0x1 ;  /* 0x0000620010127a11 */ /* 0x002fc600078208ff */
[----:B------:R-:W-:-:S05]  /*1730*/  IMAD.IADD R17, R17, 0x1, R19 ;  /* 0x0000000111117824 */ /* 0x000fca00078e0213 */
[----:B------:R-:W-:-:S05]  /*1740*/  LEA.HI.X R19, R16, c[0x0][0x18c], R17, 0x1, P1 ;  /* 0x0000630010137a11 */ /* 0x000fca00008f0c11 */
[----:B--2---:R1:W-:Y:S02]  /*1750*/  STG.E.128 [R18.64], R12 ;  /* 0x0000000c12007986 */ /* 0x0043e4000c101d04 */
.L_x_1086:
[----:B------:R-:W-:Y:S05]  /*1760*/  BSYNC B0 ;  /* 0x0000000000007941 */ /* 0x000fea0003800000 */
.L_x_1085:
[----:B-1----:R1:W2:Y:S01]  /*1770*/  LDS.128 R12, [R11+0x10100] ;  /* 0x010100000b0c7984 */ /* 0x0022a20000000c00 */
[----:B------:R-:W-:Y:S01]  /*1780*/  BSSY B0, `(.L_x_1087) ;  /* 0x000000f000007945 */ /* 0x000fe20003800000 */
[-C--:B------:R-:W-:Y:S02]  /*1790*/  ISETP.GE.OR P1, PT, R0, R72.reuse, P0 ;  /* 0x000000480000720c */ /* 0x080fe40000726670 */
[----:B------:R-:W-:Y:S01]  /*17a0*/  ISETP.GE.OR P0, PT, R69, R72, P0 ;  /* 0x000000484500720c */ /* 0x000fe20000706670 */
[----:B------:R-:W-:Y:S07]  /*17b0*/  @P4 BRA `(.L_x_1088) ;  /* 0x000000b000004947 */ /* 0x000fee0003800000 */
[----:B------:R-:W-:Y:S01]  /*17c0*/  IADD3 R19, P4, R70, 0x8, RZ ;  /* 0x0000000846137810 */ /* 0x000fe20007f9e0ff */
[----:B------:R-:W-:Y:S01]  /*17d0*/  IMAD.MOV.U32 R17, RZ, RZ, R9 ;  /* 0x000000ffff117224 */ /* 0x000fe200078e0009 */
[----:B------:R-:W-:-:S03]  /*17e0*/  MOV R16, R2 ;  /* 0x0000000200107202 */ /* 0x000fc60000000f00 */
[----:B------:R-:W-:Y:S02]  /*17f0*/  IMAD.X R0, RZ, RZ, R71, P4 ;  /* 0x000000ffff007224 */ /* 0x000fe400020e0647 */
[----:B------:R-:W-:-:S04]  /*1800*/  IMAD.WIDE.U32 R16, R19, c[0x0][0x1a0], R16 ;  /* 0x0000680013107a25 */ /* 0x000fc800078e0010 */
[----:B------:R-:W-:Y:S01]  /*1810*/  IMAD R0, R0, c[0x0][0x1a0], RZ ;  /* 0x0000680000007a24 */ /* 0x000fe200078e02ff */
[----:B------:R-:W-:-:S03]  /*1820*/  LEA R18, P4, R16, c[0x0][0x188], 0x1 ;  /* 0x0000620010127a11 */ /* 0x000fc600078808ff */
[----:B------:R-:W-:-:S04]  /*1830*/  IMAD R19, R19, c[0x0][0x1a4], R0 ;  /* 0x0000690013137a24 */ /* 0x000fc800078e0200 */
[----:B------:R-:W-:-:S05]  /*1840*/  IMAD.IADD R17, R17, 0x1, R19 ;  /* 0x0000000111117824 */ /* 0x000fca00078e0213 */
[----:B------:R-:W-:-:S05]  /*1850*/  LEA.HI.X R19, R16, c[0x0][0x18c], R17, 0x1, P4 ;  /* 0x0000630010137a11 */ /* 0x000fca00020f0c11 */
[----:B--2---:R2:W-:Y:S02]  /*1860*/  STG.E.128 [R18.64], R12 ;  /* 0x0000000c12007986 */ /* 0x0045e4000c101d04 */
.L_x_1088:
[----:B------:R-:W-:Y:S05]  /*1870*/  BSYNC B0 ;  /* 0x0000000000007941 */ /* 0x000fea0003800000 */
.L_x_1087:
[----:B--2---:R2:W3:Y:S01]  /*1880*/  LDS.128 R12, [R11+0x10200] ;  /* 0x010200000b0c7984 */ /* 0x0044e20000000c00 */
[----:B------:R-:W-:Y:S01]  /*1890*/  BSSY B0, `(.L_x_1089) ;  /* 0x000000d000007945 */ /* 0x000fe20003800000 */
[----:B------:R-:W-:Y:S05]  /*18a0*/  @P3 BRA `(.L_x_1090) ;  /* 0x000000b000003947 */ /* 0x000fea0003800000 */
[----:B------:R-:W-:Y:S01]  /*18b0*/  IADD3 R19, P3, R70, 0x10, RZ ;  /* 0x0000001046137810 */ /* 0x000fe20007f7e0ff */
[----:B------:R-:W-:Y:S02]  /*18c0*/  IMAD.MOV.U32 R16, RZ, RZ, R2 ;  /* 0x000000ffff107224 */ /* 0x000fe400078e0002 */
[----:B------:R-:W-:Y:S01]  /*18d0*/  IMAD.MOV.U32 R17, RZ, RZ, R9 ;  /* 0x000000ffff117224 */ /* 0x000fe200078e0009 */
[----:B------:R-:W-:-:S03]  /*18e0*/  IADD3.X R0, RZ, R71, RZ, P3, !PT ;  /* 0x00000047ff007210 */ /* 0x000fc60001ffe4ff */
[----:B------:R-:W-:-:S04]  /*18f0*/  IMAD.WIDE.U32 R16, R19, c[0x0][0x1a0], R16 ;  /* 0x0000680013107a25 */ /* 0x000fc800078e0010 */
[----:B------:R-:W-:Y:S01]  /*1900*/  IMAD R0, R0, c[0x0][0x1a0], RZ ;  /* 0x0000680000007a24 */ /* 0x000fe200078e02ff */
[----:B------:R-:W-:-:S03]  /*1910*/  LEA R18, P3, R16, c[0x0][0x188], 0x1 ;  /* 0x0000620010127a11 */ /* 0x000fc600078608ff */
[----:B------:R-:W-:-:S05]  /*1920*/  IMAD R19, R19, c[0x0][0x1a4], R0 ;  /* 0x0000690013137a24 */ /* 0x000fca00078e0200 */
[----:B------:R-:W-:-:S04]  /*1930*/  IADD3 R17, R17, R19, RZ ;  /* 0x0000001311117210 */ /* 0x000fc80007ffe0ff */
[----:B------:R-:W-:-:S05]  /*1940*/  LEA.HI.X R19, R16, c[0x0][0x18c], R17, 0x1, P3 ;  /* 0x0000630010137a11 */ /* 0x000fca00018f0c11 */
[----:B---3--:R3:W-:Y:S02]  /*1950*/  STG.E.128 [R18.64], R12 ;  /* 0x0000000c12007986 */ /* 0x0087e4000c101d04 */
.L_x_1090:
[----:B------:R-:W-:Y:S05]  /*1960*/  BSYNC B0 ;  /* 0x0000000000007941 */ /* 0x000fea0003800000 */
.L_x_1089:
[----:B---3--:R3:W4:Y:S01]  /*1970*/  LDS.128 R12, [R11+0x10300] ;  /* 0x010300000b0c7984 */ /* 0x0087220000000c00 */
[----:B------:R-:W-:Y:S01]  /*1980*/  BSSY B0, `(.L_x_1091) ;  /* 0x000000d000007945 */ /* 0x000fe20003800000 */
[----:B------:R-:W-:Y:S05]  /*1990*/  @P2 BRA `(.L_x_1092) ;  /* 0x000000b000002947 */ /* 0x000fea0003800000 */
        /* <DEDUP_REMOVED lines=11> */
.L_x_1092:
[----:B------:R-:W-:Y:S05]  /*1a50*/  BSYNC B0 ;  /* 0x0000000000007941 */ /* 0x000fea0003800000 */
.L_x_1091:
[----:B----4-:R4:W1:Y:S01]  /*1a60*/  LDS.128 R12, [R11+0x10400] ;  /* 0x010400000b0c7984 */ /* 0x0108620000000c00 */
        /* <DEDUP_REMOVED lines=12> */
[----:B-1----:R1:W-:Y:S02]  /*1b30*/  STG.E.128 [R18.64], R12 ;  /* 0x0000000c12007986 */ /* 0x0023e4000c101d04 */
.L_x_1094:
[----:B------:R-:W-:Y:S05]  /*1b40*/  BSYNC B0 ;  /* 0x0000000000007941 */ /* 0x000fea0003800000 */
.L_x_1093:
[----:B-1----:R1:W2:Y:S01]  /*1b50*/  LDS.128 R12, [R11+0x10500] ;  /* 0x010500000b0c7984 */ /* 0x0022a20000000c00 */
        /* <DEDUP_REMOVED lines=12> */
[----:B--2---:R2:W-:Y:S02]  /*1c20*/  STG.E.128 [R18.64], R12 ;  /* 0x0000000c12007986 */ /* 0x0045e4000c101d04 */
.L_x_1096:
[----:B------:R-:W-:Y:S05]  /*1c30*/  BSYNC B0 ;  /* 0x0000000000007941 */ /* 0x000fea0003800000 */
.L_x_1095:
[----:B--2---:R2:W1:Y:S01]  /*1c40*/  LDS.128 R12, [R11+0x10600] ;  /* 0x010600000b0c7984 */ /* 0x0044620000000c00 */
[----:B------:R-:W-:Y:S01]  /*1c50*/  BSSY B0, `(.L_x_1097) ;  /* 0x000000d000007945 */ /* 0x000fe20003800000 */
[----:B------:R-:W-:Y:S05]  /*1c60*/  @P1 BRA `(.L_x_1098) ;  /* 0x000000b000001947 */ /* 0x000fea0003800000 */
[----:B------:R-:W-:Y:S01]  /*1c70*/  IADD3 R17, P1, R70, 0x30, RZ ;  /* 0x0000003046117810 */ /* 0x000fe20007f3e0ff */
[----:B------:R-:W-:Y:S01]  /*1c80*/  IMAD.MOV.U32 R10, RZ, RZ, R2 ;  /* 0x000000ffff0a7224 */ /* 0x000fe200078e0002 */
[----:B-1234-:R-:W-:-:S03]  /*1c90*/  MOV R11, R9 ;  /* 0x00000009000b7202 */ /* 0x01efc60000000f00 */
[----:B------:R-:W-:Y:S02]  /*1ca0*/  IMAD.X R0, RZ, RZ, R71, P1 ;  /* 0x000000ffff007224 */ /* 0x000fe400008e0647 */
[----:B------:R-:W-:-:S04]  /*1cb0*/  IMAD.WIDE.U32 R10, R17, c[0x0][0x1a0], R10 ;  /* 0x00006800110a7a25 */ /* 0x000fc800078e000a */
[----:B------:R-:W-:Y:S01]  /*1cc0*/  IMAD R0, R0, c[0x0][0x1a0], RZ ;  /* 0x0000680000007a24 */ /* 0x000fe200078e02ff */
[----:B------:R-:W-:-:S03]  /*1cd0*/  LEA R16, P1, R10, c[0x0][0x188], 0x1 ;  /* 0x000062000a107a11 */ /* 0x000fc600078208ff */
[----:B------:R-:W-:-:S04]  /*1ce0*/  IMAD R17, R17, c[0x0][0x1a4], R0 ;  /* 0x0000690011117a24 */ /* 0x000fc800078e0200 */
[----:B------:R-:W-:-:S05]  /*1cf0*/  IMAD.IADD R11, R11, 0x1, R17 ;  /* 0x000000010b0b7824 */ /* 0x000fca00078e0211 */
[----:B------:R-:W-:-:S05]  /*1d00*/  LEA.HI.X R17, R10, c[0x0][0x18c], R11, 0x1, P1 ;  /* 0x000063000a117a11 */ /* 0x000fca00008f0c0b */
[----:B------:R1:W-:Y:S02]  /*1d10*/  STG.E.128 [R16.64], R12 ;  /* 0x0000000c10007986 */ /* 0x0003e4000c101d04 */
.L_x_1098:
[----:B------:R-:W-:Y:S05]  /*1d20*/  BSYNC B0 ;  /* 0x0000000000007941 */ /* 0x000fea0003800000 */
.L_x_1097:
[----:B------:R-:W-:Y:S05]  /*1d30*/  @P0 EXIT ;  /* 0x000000000000094d */ /* 0x000fea0003800000 */
[----:B-1234-:R-:W-:Y:S02]  /*1d40*/  IADD3 R11, P0, R70, 0x38, RZ ;  /* 0x00000038460b7810 */ /* 0x01efe40007f1e0ff */
        /* <DEDUP_REMOVED lines=8> */
[----:B0-----:R-:W-:Y:S01]  /*1dd0*/  STG.E.128 [R8.64], R4 ;  /* 0x0000000408007986 */ /* 0x001fe2000c101d04 */
[----:B------:R-:W-:Y:S05]  /*1de0*/  EXIT ;  /* 0x000000000000794d */ /* 0x000fea0003800000 */
.L_x_1099:
        /* <DEDUP_REMOVED lines=9> */
.L_x_1173:


//--------------------- .text._ZN7cutlass13device_kernelIN5flash19enable_sm80_to_sm89INS1_16FlashAttnBwdSm80INS1_25CollectiveMainloopBwdSm80ILi1ELi1EN4cute5tupleIJNS5_1CILi64EEES8_NS7_ILi256EEEEEENS_6half_tEfNS_4arch4Sm80ELb1ELb0ELb1ELb1ELb0ELb0ELb0ELb0ELi2ELi4ELi2ELi2ELb0EEENS1_24CollectiveEpilogueBwdGQAISA_fSD_Li256ELb1ELb0EEENS1_25SingleTileBwdLPTSchedulerILb1ELi64ELb0EEEEEEEEEvNT_6ParamsE --------------------------
	.section	.text._ZN7cutlass13device_kernelIN5flash19enable_sm80_to_sm89INS1_16FlashAttnBwdSm80INS1_25CollectiveMainloopBwdSm80ILi1ELi1EN4cute5tupleIJNS5_1CILi64EEES8_NS7_ILi256EEEEEENS_6half_tEfNS_4arch4Sm80ELb1ELb0ELb1ELb1ELb0ELb0ELb0ELb0ELi2ELi4ELi2ELi2ELb0EEENS1_24CollectiveEpilogueBwdGQAISA_fSD_Li256ELb1ELb0EEENS1_25SingleTileBwdLPTSchedulerILb1ELi64ELb0EEEEEEEEEvNT_6ParamsE,"ax",@progbits
	.sectioninfo	@"SHI_REGISTERS=255"
	.align	128
.text._ZN7cutlass13device_kernelIN5flash19enable_sm80_to_sm89INS1_16FlashAttnBwdSm80INS1_25CollectiveMainloopBwdSm80ILi1ELi1EN4cute5tupleIJNS5_1CILi64EEES8_NS7_ILi256EEEEEENS_6half_tEfNS_4arch4Sm80ELb1ELb0ELb1ELb1ELb0ELb0ELb0ELb0ELi2ELi4ELi2ELi2ELb0EEENS1_24CollectiveEpilogueBwdGQAISA_fSD_Li256ELb1ELb0EEENS1_25SingleTileBwdLPTSchedulerILb1ELi64ELb0EEEEEEEEEvNT_6ParamsE:
        .type           _ZN7cutlass13device_kernelIN5flash19enable_sm80_to_sm89INS1_16FlashAttnBwdSm80INS1_25CollectiveMainloopBwdSm80ILi1ELi1EN4cute5tupleIJNS5_1CILi64EEES8_NS7_ILi256EEEEEENS_6half_tEfNS_4arch4Sm80ELb1ELb0ELb1ELb1ELb0ELb0ELb0ELb0ELi2ELi4ELi2ELi2ELb0EEENS1_24CollectiveEpilogueBwdGQAISA_fSD_Li256ELb1ELb0EEENS1_25SingleTileBwdLPTSchedulerILb1ELi64ELb0EEEEEEEEEvNT_6ParamsE,@function
        .size           _ZN7cutlass13device_kernelIN5flash19enable_sm80_to_sm89INS1_16FlashAttnBwdSm80INS1_25CollectiveMainloopBwdSm80ILi1ELi1EN4cute5tupleIJNS5_1CILi64EEES8_NS7_ILi256EEEEEENS_6half_tEfNS_4arch4Sm80ELb1ELb0ELb1ELb1ELb0ELb0ELb0ELb0ELi2ELi4ELi2ELi2ELb0EEENS1_24CollectiveEpilogueBwdGQAISA_fSD_Li256ELb1ELb0EEENS1_25SingleTileBwdLPTSchedulerILb1ELi64ELb0EEEEEEEEEvNT_6ParamsE,(.L_x_1174 - _ZN7cutlass13device_kernelIN5flash19enable_sm80_to_sm89INS1_16FlashAttnBwdSm80INS1_25CollectiveMainloopBwdSm80ILi1ELi1EN4cute5tupleIJNS5_1CILi64EEES8_NS7_ILi256EEEEEENS_6half_tEfNS_4arch4Sm80ELb1ELb0ELb1ELb1ELb0ELb0ELb0ELb0ELi2ELi4ELi2ELi2ELb0EEENS1_24CollectiveEpilogueBwdGQAISA_fSD_Li256ELb1ELb0EEENS1_25SingleTileBwdLPTSchedulerILb1ELi64ELb0EEEEEEEEEvNT_6ParamsE)
        .other          _ZN7cutlass13device_kernelIN5flash19enable_sm80_to_sm89INS1_16FlashAttnBwdSm80INS1_25CollectiveMainloopBwdSm80ILi1ELi1EN4cute5tupleIJNS5_1CILi64EEES8_NS7_ILi256EEEEEENS_6half_tEfNS_4arch4Sm80ELb1ELb0ELb1ELb1ELb0ELb0ELb0ELb0ELi2ELi4ELi2ELi2ELb0EEENS1_24CollectiveEpilogueBwdGQAISA_fSD_Li256ELb1ELb0EEENS1_25SingleTileBwdLPTSchedulerILb1ELi64ELb0EEEEEEEEEvNT_6ParamsE,@"STO_CUDA_ENTRY STV_DEFAULT"
_ZN7cutlass13device_kernelIN5flash19enable_sm80_to_sm89INS1_16FlashAttnBwdSm80INS1_25CollectiveMainloopBwdSm80ILi1ELi1EN4cute5tupleIJNS5_1CILi64EEES8_NS7_ILi256EEEEEENS_6half_tEfNS_4arch4Sm80ELb1ELb0ELb1ELb1ELb0ELb0ELb0ELb0ELi2ELi4ELi2ELi2ELb0EEENS1_24CollectiveEpilogueBwdGQAISA_fSD_Li256ELb1ELb0EEENS1_25SingleTileBwdLPTSchedulerILb1ELi64ELb0EEEEEEEEEvNT_6ParamsE:
        /* <DEDUP_REMOVED lines=31> */
.L_x_1101:
        /* <DEDUP_REMOVED lines=8> */
.L_x_1102:
        /* <DEDUP_REMOVED lines=22> */
.L_x_1103:
        /* <DEDUP_REMOVED lines=14> */
.L_x_1105:
[----:B------:R-:W-:Y:S02]  /*04b0*/  ULDC UR5, c[0x0][0x3dc] ;  /* 0x0000f70000057ab9 */ /* 0x000fe40000000800 */
.L_x_1104:
[----:B------:R-:W-:-:S04]  /*04c0*/  UIADD3 UR5, UR5, 0x3f, URZ ;  /* 0x0000003f05057890 */ /* 0x000fc8000fffe03f */
[----:B------:R-:W-:-:S04]  /*04d0*/  USHF.R.S32.HI UR4, URZ, 0x1f, UR5 ;  /* 0x0000001f3f047899 */ /* 0x000fc80008011405 */
[----:B------:R-:W-:-:S04]  /*04e0*/  ULEA.HI UR4, UR4, UR5, URZ, 0x6 ;  /* 0x0000000504047291 */ /* 0x000fc8000f8f303f */
[----:B------:R-:W-:-:S04]  /*04f0*/  USHF.R.S32.HI UR4, URZ, 0x6, UR4 ;  /* 0x000000063f047899 */ /* 0x000fc80008011404 */
[----:B------:R-:W-:-:S04]  /*0500*/  UISETP.GE.AND UP0, UPT, UR18, UR4, UPT ;  /* 0x000000041200728c */ /* 0x000fc8000bf06270 */
[----:B------:R-:W-:Y:S01]  /*0510*/  USEL UR16, UR16, 0xffffffff, !UP0 ;  /* 0xffffffff10107887 */ /* 0x000fe2000c000000 */
[----:B------:R-:W-:Y:S05]  /*0520*/  BRA `(.L_x_1106) ;  /* 0x0000049000007947 */ /* 0x000fea0003800000 */
.L_x_1100:
        /* <DEDUP_REMOVED lines=22> */
.L_x_1107:
        /* <DEDUP_REMOVED lines=8> */
.L_x_1108:
        /* <DEDUP_REMOVED lines=22> */
.L_x_1109:
        /* <DEDUP_REMOVED lines=14> */
.L_x_1111:
[----:B------:R-:W-:Y:S02]  /*0950*/  ULDC UR5, c[0x0][0x3dc] ;  /* 0x0000f70000057ab9 */ /* 0x000fe40000000800 */
.L_x_1110:
[----:B------:R-:W-:-:S04]  /*0960*/  UIADD3 UR5, UR5, 0x3f, URZ ;  /* 0x0000003f05057890 */ /* 0x000fc8000fffe03f */
[----:B------:R-:W-:-:S04]  /*0970*/  USHF.R.S32.HI UR4, URZ, 0x1f, UR5 ;  /* 0x0000001f3f047899 */ /* 0x000fc80008011405 */
[----:B------:R-:W-:-:S04]  /*0980*/  ULEA.HI UR4, UR4, UR5, URZ, 0x6 ;  /* 0x0000000504047291 */ /* 0x000fc8000f8f303f */
[----:B------:R-:W-:-:S04]  /*0990*/  USHF.R.S32.HI UR4, URZ, 0x6, UR4 ;  /* 0x000000063f047899 */ /* 0x000fc80008011404 */
[----:B------:R-:W-:-:S04]  /*09a0*/  UISETP.GE.AND UP0, UPT, UR18, UR4, UPT ;  /* 0x000000041200728c */ /* 0x000fc8000bf06270 */
[----:B------:R-:W-:-:S06]  /*09b0*/  USEL UR16, UR16, 0xffffffff, !UP0 ;  /* 0xffffffff10107887 */ /* 0x000fcc000c000000 */
.L_x_1106:
[----:B------:R-:W-:-:S13]  /*09c0*/  ISETP.LE.AND P0, PT, RZ, UR16, PT ;  /* 0x00000010ff007c0c */ /* 0x000fda000bf03270 */
[----:B------:R-:W-:Y:S05]  /*09d0*/  @!P0 EXIT ;  /* 0x000000000000894d */ /* 0x000fea0003800000 */
[----:B------:R-:W-:Y:S02]  /*09e0*/  ULDC.64 UR4, c[0x0][0x2c8] ;  /* 0x0000b20000047ab9 */ /* 0x000fe40000000a00 */
[----:B------:R-:W-:Y:S02]  /*09f0*/  UISETP.NE.U32.AND UP2, UPT, URZ, UR4, UPT ;  /* 0x000000043f00728c */ /* 0x000fe4000bf45070 */
[----:B------:R-:W-:Y:S02]  /*0a00*/  ULDC.64 UR6, c[0x0][0x2d0] ;  /* 0x0000b40000067ab9 */ /* 0x000fe40000000a00 */
[----:B------:R-:W-:Y:S02]  /*0a10*/  UISETP.NE.AND.EX UP2, UPT, URZ, UR5, UPT, UP2 ;  /* 0x000000053f00728c */ /* 0x000fe4000bf45320 */
[----:B------:R-:W-:Y:S02]  /*0a20*/  UISETP.NE.U32.AND UP1, UPT, URZ, UR6, UPT ;  /* 0x000000063f00728c */ /* 0x000fe4000bf25070 */
[----:B------:R-:W-:-:S02]  /*0a30*/  UMOV UR4, 0x4 ;  /* 0x0000000400047882 */ /* 0x000fc40000000000 */
[----:B------:R-:W-:Y:S01]  /*0a40*/  ULDC.64 UR8, c[0x0][0x2c8] ;  /* 0x0000b20000087ab9 */ /* 0x000fe20000000a00 */
[----:B------:R-:W-:Y:S01]  /*0a50*/  PLOP3.LUT P2, PT, PT, PT, UP2, 0x80, 0x0 ;  /* 0x000000000000781c */ /* 0x000fe20003f4f028 */
[----:B------:R-:W-:Y:S02]  /*0a60*/  UIMAD.WIDE UR8, UR16, UR4, UR8 ;  /* 0x00000004100872a5 */ /* 0x000fe4000f8e0208 */
[----:B------:R-:W-:Y:S02]  /*0a70*/  UISETP.NE.AND.EX UP1, UPT, URZ, UR7, UPT, UP1 ;  /* 0x000000073f00728c */ /* 0x000fe4000bf25310 */
[----:B------:R-:W-:Y:S02]  /*0a80*/  ULDC.64 UR10, c[0x0][0x2d0] ;  /* 0x0000b400000a7ab9 */ /* 0x000fe40000000a00 */
[----:B------:R-:W-:Y:S01]  /*0a90*/  IMAD.U32 R8, RZ, RZ, UR8 ;  /* 0x00000008ff087e24 */ /* 0x000fe2000f8e00ff */
[----:B------:R-:W-:Y:S01]  /*0aa0*/  UIMAD.WIDE UR10, UR16, UR4, UR10 ;  /* 0x00000004100a72a5 */ /* 0x000fe2000f8e020a */
[----:B------:R-:W-:Y:S01]  /*0ab0*/  IMAD.U32 R9, RZ, RZ, UR9 ;  /* 0x00000009ff097e24 */ /* 0x000fe2000f8e00ff */
[----:B------:R-:W-:Y:S01]  /*0ac0*/  PLOP3.LUT P1, PT, PT, PT, UP1, 0x80, 0x0 ;  /* 0x000000000000781c */ /* 0x000fe20003f2f018 */
[----:B------:R-:W-:-:S02]  /*0ad0*/  ULDC.64 UR6, c[0x0][0x2d8] ;  /* 0x0000b60000067ab9 */ /* 0x000fc40000000a00 */
[----:B------:R-:W-:Y:S01]  /*0ae0*/  UISETP.NE.U32.AND UP0, UPT, URZ, UR6, UPT ;  /* 0x000000063f00728c */ /* 0x000fe2000bf05070 */
[----:B------:R-:W2:Y:S01]  /*0af0*/  @P2 LDG.E R0, [R8.64] ;  /* 0x0000001408002981 */ /* 0x000ea2000c1e1900 */
[----:B------:R-:W-:Y:S01]  /*0b00*/  MOV R2, UR10 ;  /* 0x0000000a00027c02 */ /* 0x000fe20008000f00 */
[----:B------:R-:W-:Y:S01]  /*0b10*/  IMAD.U32 R3, RZ, RZ, UR11 ;  /* 0x0000000bff037e24 */ /* 0x000fe2000f8e00ff */
[----:B------:R-:W-:Y:S01]  /*0b20*/  UISETP.NE.AND.EX UP0, UPT, URZ, UR7, UPT, UP0 ;  /* 0x000000073f00728c */ /* 0x000fe2000bf05300 */
[----:B------:R-:W3:Y:S02]  /*0b30*/  @P2 LDG.E R5, [R8.64] ;  /* 0x0000001408052981 */ /* 0x000ee4000c1e1900 */
[----:B------:R-:W-:-:S03]  /*0b40*/  ULDC.64 UR6, c[0x0][0x2d8] ;  /* 0x0000b60000067ab9 */ /* 0x000fc60000000a00 */
[----:B------:R-:W4:Y:S01]  /*0b50*/  @P1 LDG.E R4, [R2.64] ;  /* 0x0000001402041981 */ /* 0x000f22000c1e1900 */
[----:B------:R-:W-:-:S04]  /*0b60*/  PLOP3.LUT P0, PT, PT, PT, UP0, 0x80, 0x0 ;  /* 0x000000000000781c */ /* 0x000fc80003f0f008 */
[----:B------:R-:W-:-:S06]  /*0b70*/  @UP0 UIMAD.WIDE UR6, UR16, UR4, UR6 ;  /* 0x00000004100602a5 */ /* 0x000fcc000f8e0206 */
[----:B------:R-:W-:Y:S01]  /*0b80*/  MOV R6, UR6 ;  /* 0x0000000600067c02 */ /* 0x000fe20008000f00 */
[----:B------:R-:W-:-:S05]  /*0b90*/  IMAD.U32 R7, RZ, RZ, UR7 ;  /* 0x00000007ff077e24 */ /* 0x000fca000f8e00ff */
[----:B------:R-:W5:Y:S01]  /*0ba0*/  @P0 LDG.E R6, [R6.64] ;  /* 0x0000001406060981 */ /* 0x000f62000c1e1900 */
[----:B------:R-:W-:Y:S02]  /*0bb0*/  ULDC UR15, c[0x0][0x168] ;  /* 0x00005a00000f7ab9 */ /* 0x000fe40000000800 */
[----:B------:R-:W-:Y:S02]  /*0bc0*/  UMOV UR9, URZ ;  /* 0x0000003f00097c82 */ /* 0x000fe40008000000 */
[----:B------:R-:W-:Y:S02]  /*0bd0*/  UMOV UR26, URZ ;  /* 0x0000003f001a7c82 */ /* 0x000fe40008000000 */
[----:B------:R-:W-:Y:S02]  /*0be0*/  UMOV UR27, URZ ;  /* 0x0000003f001b7c82 */ /* 0x000fe40008000000 */
[----:B------:R-:W-:Y:S02]  /*0bf0*/  UMOV UR24, URZ ;  /* 0x0000003f00187c82 */ /* 0x000fe40008000000 */
[----:B------:R-:W-:-:S02]  /*0c00*/  UMOV UR25, URZ ;  /* 0x0000003f00197c82 */ /* 0x000fc40008000000 */
[----:B------:R-:W-:Y:S01]  /*0c10*/  ULDC UR14, c[0x0][0x198] ;  /* 0x00006600000e7ab9 */ /* 0x000fe20000000800 */
[----:B--2---:R-:W1:Y:S08]  /*0c20*/  @P2 R2UR UR5, R0 ;  /* 0x00000000000523c2 */ /* 0x004e7000000e0000 */
[----:B---3--:R-:W2:Y:S08]  /*0c30*/  @P2 R2UR UR8, R5 ;  /* 0x00000000050823c2 */ /* 0x008eb000000e0000 */
[----:B----4-:R-:W3:Y:S01]  /*0c40*/  @P1 R2UR UR7, R4 ;  /* 0x00000000040713c2 */ /* 0x010ee200000e0000 */
[----:B-1----:R-:W-:-:S04]  /*0c50*/  @UP2 ULEA UR5, UR16, UR5, 0x6 ;  /* 0x0000000510052291 */ /* 0x002fc8000f8e303f */
[----:B------:R-:W-:-:S04]  /*0c60*/  @UP2 USHF.R.S32.HI UR10, URZ, 0x1f, UR5 ;  /* 0x0000001f3f0a2899 */ /* 0x000fc80008011405 */
[----:B------:R-:W-:Y:S02]  /*0c70*/  @UP2 ULEA.HI UR10, UR10, UR5, URZ, 0x6 ;  /* 0x000000050a0a2291 */ /* 0x000fe4000f8f303f */
[----:B--2---:R-:W-:Y:S02]  /*0c80*/  @UP2 USHF.R.S32.HI UR6, URZ, 0x1f, UR8 ;  /* 0x0000001f3f062899 */ /* 0x004fe40008011408 */
[----:B---3--:R-:W-:Y:S01]  /*0c90*/  @UP1 USHF.R.S32.HI UR5, URZ, 0x1f, UR7 ;  /* 0x0000001f3f051899 */ /* 0x008fe20008011407 */
[----:B-----5:R1:W2:Y:S01]  /*0ca0*/  @P0 R2UR UR15, R6 ;  /* 0x00000000060f03c2 */ /* 0x0202a200000e0000 */
[----:B------:R-:W-:Y:S02]  /*0cb0*/  @UP2 ULOP3.LUT UR9, UR10, 0xffffffc0, URZ, 0xc0, !UPT ;  /* 0xffffffc00a092892 */ /* 0x000fe4000f8ec03f */
[----:B------:R-:W-:Y:S02]  /*0cc0*/  @UP2 UMOV UR24, UR8 ;  /* 0x0000000800182c82 */ /* 0x000fe40008000000 */
[----:B------:R-:W-:-:S02]  /*0cd0*/  @UP2 UMOV UR25, UR6 ;  /* 0x0000000600192c82 */ /* 0x000fc40008000000 */
[----:B------:R-:W-:Y:S02]  /*0ce0*/  @UP1 UMOV UR26, UR7 ;  /* 0x00000007001a1c82 */ /* 0x000fe40008000000 */
[----:B------:R-:W-:Y:S01]  /*0cf0*/  @UP1 UMOV UR27, UR5 ;  /* 0x00000005001b1c82 */ /* 0x000fe20008000000 */
[----:B-12---:R-:W-:Y:S05]  /*0d00*/  @P0 BRA `(.L_x_1112) ;  /* 0x0000006000000947 */ /* 0x006fea0003800000 */
[----:B------:R-:W-:Y:S05]  /*0d10*/  @!P2 BRA `(.L_x_1112) ;  /* 0x000000500000a947 */ /* 0x000fea0003800000 */
[----:B------:R-:W2:Y:S04]  /*0d20*/  LDG.E R4, [R8.64] ;  /* 0x0000001408047981 */ /* 0x000ea8000c1e1900 */
[----:B------:R-:W3:Y:S01]  /*0d30*/  LDG.E R0, [R8.64+0x4] ;  /* 0x0000041408007981 */ /* 0x000ee2000c1e1900 */
[----:B--2---:R-:W1:Y:S08]  /*0d40*/  R2UR UR15, R4 ;  /* 0x00000000040f73c2 */ /* 0x004e7000000e0000 */
[----:B---3--:R-:W1:Y:S02]  /*0d50*/  R2UR UR5, R0 ;  /* 0x00000000000573c2 */ /* 0x008e6400000e0000 */
[----:B-1----:R-:W-:-:S06]  /*0d60*/  UIADD3 UR15, -UR15, UR5, URZ ;  /* 0x000000050f0f7290 */ /* 0x002fcc000fffe13f */
.L_x_1112:
        /* <DEDUP_REMOVED lines=10> */
.L_x_1113:
[----:B------:R-:W-:Y:S05]  /*0e10*/  @!P1 BRA `(.L_x_1114) ;  /* 0x0000005000009947 */ /* 0x000fea0003800000 */
[----:B------:R1:W2:Y:S04]  /*0e20*/  LDG.E R0, [R2.64] ;  /* 0x0000001402007981 */ /* 0x0002a8000c1e1900 */
[----:B-1----:R-:W3:Y:S01]  /*0e30*/  LDG.E R2, [R2.64+0x4] ;  /* 0x0000041402027981 */ /* 0x002ee2000c1e1900 */
[----:B--2---:R-:W1:Y:S08]  /*0e40*/  R2UR UR14, R0 ;  /* 0x00000000000e73c2 */ /* 0x004e7000000e0000 */
[----:B---3--:R-:W1:Y:S02]  /*0e50*/  R2UR UR4, R2 ;  /* 0x00000000020473c2 */ /* 0x008e6400000e0000 */
[----:B-1----:R-:W-:-:S06]  /*0e60*/  UIADD3 UR14, -UR14, UR4, URZ ;  /* 0x000000040e0e7290 */ /* 0x002fcc000fffe13f */
.L_x_1114:
        /* <DEDUP_REMOVED lines=82> */
[----:B------:R-:W-:Y:S01]  /*1390*/  SHF.R.S32.HI R34, RZ, 0x1f, R166 ;  /* 0x0000001fff227819 */ /* 0x000fe200000114a6 */
[----:B------:R-:W-:Y:S01]  /*13a0*/  ULDC.64 UR4, c[0x0][0x270] ;  /* 0x00009c0000047ab9 */ /* 0x000fe20000000a00 */
[----:B------:R-:W-:Y:S01]  /*13b0*/  IMAD.SHL.U32 R0, R166, 0x4, RZ ;  /* 0x00000004a6007824 */ /* 0x000fe200078e00ff */
[----:B------:R-:W-:Y:S01]  /*13c0*/  UIMAD UR4, UR23, UR4, URZ ;  /* 0x00000004170472a4 */ /* 0x000fe2000f8e023f */
[-C--:B------:R-:W-:Y:S01]  /*13d0*/  LEA.HI R33, R34, R166.reuse, RZ, 0x4 ;  /* 0x000000a622217211 */ /* 0x080fe200078f20ff */
[----:B------:R-:W-:Y:S01]  /*13e0*/  ULDC.64 UR6, c[0x0][0x248] ;  /* 0x0000920000067ab9 */ /* 0x000fe20000000a00 */
[----:B------:R-:W-:Y:S01]  /*13f0*/  IMAD.U32 R7, RZ, RZ, UR17 ;  /* 0x00000011ff077e24 */ /* 0x000fe2000f8e00ff */
[----:B------:R-:W-:Y:S01]  /*1400*/  UIMAD UR8, UR17, UR5, UR4 ;  /* 0x00000005110872a4 */ /* 0x000fe2000f8e0204 */
[----:B------:R-:W-:Y:S01]  /*1410*/  IADD3 R2, P1, R0, UR9, RZ ;  /* 0x0000000900027c10 */ /* 0x000fe2000ff3e0ff */
[----:B------:R-:W-:Y:S01]  /*1420*/  USHF.R.S32.HI UR4, URZ, 0x1f, UR9 ;  /* 0x0000001f3f047899 */ /* 0x000fe20008011409 */
[----:B------:R-:W-:Y:S01]  /*1430*/  SHF.R.S32.HI R8, RZ, 0x4, R33 ;  /* 0x00000004ff087819 */ /* 0x000fe20000011421 */
[----:B------:R-:W-:Y:S01]  /*1440*/  USHF.L.U32 UR5, UR9, 0x8, URZ ;  /* 0x0000000809057899 */ /* 0x000fe2000800063f */
[----:B------:R-:W-:Y:S01]  /*1450*/  LEA.HI R32, R34, R166, RZ, 0x5 ;  /* 0x000000a622207211 */ /* 0x000fe200078f28ff */
[----:B------:R-:W-:Y:S01]  /*1460*/  UISETP.NE.AND UP0, UPT, UR6, 0x1, UPT ;  /* 0x000000010600788c */ /* 0x000fe2000bf05270 */
[----:B------:R-:W-:Y:S01]  /*1470*/  LEA.HI R9, R33, R8, RZ, 0x1 ;  /* 0x0000000821097211 */ /* 0x000fe200078f08ff */
[----:B------:R-:W-:Y:S01]  /*1480*/  USHF.R.S32.HI UR6, URZ, 0x1f, UR5 ;  /* 0x0000001f3f067899 */ /* 0x000fe20008011405 */
[----:B------:R-:W-:Y:S01]  /*1490*/  LEA.HI.X.SX32 R3, R0, UR4, 0x1, P1 ;  /* 0x0000000400037c11 */ /* 0x000fe200088f0eff */
[----:B------:R-:W-:Y:S01]  /*14a0*/  IMAD.U32 R0, RZ, RZ, UR17 ;  /* 0x00000011ff007e24 */ /* 0x000fe2000f8e00ff */
[----:B------:R-:W-:Y:S01]  /*14b0*/  IADD3 R4, P0, R166, UR5, RZ ;  /* 0x00000005a6047c10 */ /* 0x000fe2000ff1e0ff */
[----:B------:R-:W-:Y:S01]  /*14c0*/  IMAD.U32 R6, RZ, RZ, UR17 ;  /* 0x00000011ff067e24 */ /* 0x000fe2000f8e00ff */
[-C--:B------:R-:W-:Y:S01]  /*14d0*/  LEA.HI R35, R34, R166.reuse, RZ, 0x2 ;  /* 0x000000a622237211 */ /* 0x080fe200078f10ff */
[--C-:B------:R-:W-:Y:S01]  /*14e0*/  IMAD.WIDE.U32 R26, R0, c[0x0][0x288], R2.reuse ;  /* 0x0000a200001a7a25 */ /* 0x100fe200078e0002 */
[----:B------:R-:W-:Y:S01]  /*14f0*/  LEA.HI.X.SX32 R5, R166, UR6, 0x1, P0 ;  /* 0x00000006a6057c11 */ /* 0x000fe200080f0eff */
[----:B------:R-:W-:Y:S01]  /*1500*/  UIMAD.WIDE.U32 UR28, UR17, UR7, URZ ;  /* 0x00000007111c72a5 */ /* 0x000fe2000f8e003f */
[----:B------:R-:W-:Y:S01]  /*1510*/  LOP3.LUT R0, R9, 0xfffffffe, RZ, 0xc0, !PT ;  /* 0xfffffffe09007812 */ /* 0x000fe200078ec0ff */
[----:B------:R-:W-:Y:S01]  /*1520*/  IMAD.WIDE.U32 R12, R6, c[0x0][0x270], R2 ;  /* 0x00009c00060c7a25 */ /* 0x000fe200078e0002 */
[--C-:B------:R-:W-:Y:S01]  /*1530*/  SHF.R.S32.HI R6, RZ, 0x2, R35.reuse ;  /* 0x00000002ff067819 */ /* 0x100fe20000011423 */
[----:B------:R-:W-:Y:S01]  /*1540*/  ULDC UR9, c[0x0][0x250] ;  /* 0x0000940000097ab9 */ /* 0x000fe20000000800 */
[----:B------:R-:W-:Y:S01]  /*1550*/  SHF.R.S32.HI R2, RZ, 0x1f, R35 ;  /* 0x0000001fff027819 */ /* 0x000fe20000011423 */
[----:B------:R-:W-:Y:S01]  /*1560*/  IMAD.WIDE.U32 R24, R7, c[0x0][0x238], R4 ;  /* 0x00008e0007187a25 */ /* 0x000fe200078e0004 */
[----:B------:R-:W-:Y:S01]  /*1570*/  SHF.R.S32.HI R4, RZ, 0x5, R32 ;  /* 0x00000005ff047819 */ /* 0x000fe20000011420 */
[----:B------:R-:W-:Y:S01]  /*1580*/  @UP0 UMOV UR19, UR29 ;  /* 0x0000001d00130c82 */ /* 0x000fe20008000000 */
[----:B------:R-:W-:Y:S01]  /*1590*/  LEA.HI R7, R34, R166, RZ, 0x3 ;  /* 0x000000a622077211 */ /* 0x000fe200078f18ff */
[----:B------:R-:W-:Y:S01]  /*15a0*/  IMAD.IADD R28, R8, 0x1, -R0 ;  /* 0x00000001081c7824 */ /* 0x000fe200078e0a00 */
[----:B------:R-:W-:Y:S01]  /*15b0*/  SHF.R.S32.HI R0, RZ, 0x1f, R32 ;  /* 0x0000001fff007819 */ /* 0x000fe20000011420 */
[----:B------:R-:W-:Y:S01]  /*15c0*/  UMOV UR10, UR17 ;  /* 0x00000011000a7c82 */ /* 0x000fe20008000000 */
[-C--:B------:R-:W-:Y:S01]  /*15d0*/  LEA.HI R5, R4, R4.reuse, RZ, 0x1 ;  /* 0x0000000404057211 */ /* 0x080fe200078f08ff */
[----:B------:R-:W-:Y:S01]  /*15e0*/  @UP0 USHF.R.U32.HI UR10, URZ, UR9, UR19 ;  /* 0x000000093f0a0299 */ /* 0x000fe20008011613 */
[----:B------:R-:W-:Y:S01]  /*15f0*/  LEA.HI R0, R0, R4, RZ, 0x2 ;  /* 0x0000000400007211 */ /* 0x000fe200078f10ff */
[----:B------:R-:W-:Y:S01]  /*1600*/  IMAD.U32 R10, RZ, RZ, UR18 ;  /* 0x00000012ff0a7e24 */ /* 0x000fe2000f8e00ff */
[----:B------:R-:W-:Y:S01]  /*1610*/  LEA.HI R2, R2, R6, RZ, 0x3 ;  /* 0x0000000602027211 */ /* 0x000fe200078f18ff */
[----:B------:R-:W-:Y:S01]  /*1620*/  USHF.R.S32.HI UR9, URZ, 0x1f, UR10 ;  /* 0x0000001f3f097899 */ /* 0x000fe2000801140a */
[----:B------:R-:W-:Y:S01]  /*1630*/  LOP3.LUT R3, R0, 0xfffffffc, RZ, 0xc0, !PT ;  /* 0xfffffffc00037812 */ /* 0x000fe200078ec0ff */
[----:B------:R-:W-:Y:S01]  /*1640*/  ULDC.64 UR6, c[0x0][0x1e0] ;  /* 0x0000780000067ab9 */ /* 0x000fe20000000a00 */
[----:B------:R-:W-:Y:S01]  /*1650*/  LOP3.LUT R0, R5, 0xfffffffe, RZ, 0xc0, !PT ;  /* 0xfffffffe05007812 */ /* 0x000fe200078ec0ff */
[----:B------:R-:W-:Y:S01]  /*1660*/  ULDC.64 UR4, c[0x0][0x1b0] ;  /* 0x00006c0000047ab9 */ /* 0x000fe20000000a00 */
[----:B------:R-:W-:Y:S01]  /*1670*/  SHF.R.S32.HI R248, RZ, 0x3, R7 ;  /* 0x00000003fff87819 */ /* 0x000fe20000011407 */
[----:B------:R-:W-:Y:S01]  /*1680*/  IMAD.IADD R30, R4, 0x1, -R3 ;  /* 0x00000001041e7824 */ /* 0x000fe200078e0a03 */
[----:B------:R-:W-:Y:S01]  /*1690*/  LOP3.LUT R2, R2, 0xfffffff8, RZ, 0xc0, !PT ;  /* 0xfffffff802027812 */ /* 0x000fe200078ec0ff */
[----:B------:R-:W-:Y:S01]  /*16a0*/  IMAD.IADD R236, R4, 0x1, -R0 ;  /* 0x0000000104ec7824 */ /* 0x000fe200078e0a00 */
[----:B------:R-:W-:Y:S01]  /*16b0*/  LOP3.LUT R0, R7, 0xfffffff8, RZ, 0xc0, !PT ;  /* 0xfffffff807007812 */ /* 0x000fe200078ec0ff */
[----:B------:R-:W-:Y:S01]  /*16c0*/  UIMAD UR6, UR9, UR6, URZ ;  /* 0x00000006090672a4 */ /* 0x000fe2000f8e023f */
[----:B------:R-:W-:Y:S01]  /*16d0*/  SHF.R.S32.HI R20, RZ, 0x1f, R248 ;  /* 0x0000001fff147819 */ /* 0x000fe200000114f8 */
[----:B------:R-:W-:Y:S01]  /*16e0*/  IMAD.IADD R31, R6, 0x1, -R2 ;  /* 0x00000001061f7824 */ /* 0x000fe200078e0a02 */
[----:B------:R-:W-:Y:S01]  /*16f0*/  IADD3 R4, P0, R248, UR26, RZ ;  /* 0x0000001af8047c10 */ /* 0x000fe2000ff1e0ff */
[----:B------:R-:W-:Y:S01]  /*1700*/  IMAD.IADD R29, R166, 0x1, -R0 ;  /* 0x00000001a61d7824 */ /* 0x000fe200078e0a00 */
[----:B------:R-:W-:Y:S01]  /*1710*/  UIMAD UR4, UR9, UR4, URZ ;  /* 0x00000004090472a4 */ /* 0x000fe2000f8e023f */
[----:B------:R-:W-:Y:S01]  /*1720*/  IMAD.SHL.U32 R0, R248, 0x40, RZ ;  /* 0x00000040f8007824 */ /* 0x000fe200078e00ff */
[----:B------:R-:W-:Y:S01]  /*1730*/  IADD3.X R5, R20, UR27, RZ, P0, !PT ;  /* 0x0000001b14057c10 */ /* 0x000fe200087fe4ff */
[----:B------:R-:W-:Y:S01]  /*1740*/  IMAD.SHL.U32 R2, R29, 0x8, RZ ;  /* 0x000000081d027824 */ /* 0x000fe200078e00ff */
[----:B------:R-:W-:Y:S01]  /*1750*/  USHF.R.S32.HI UR9, URZ, 0x1f, UR16 ;  /* 0x0000001f3f097899 */ /* 0x000fe20008011410 */
[----:B------:R-:W-:Y:S01]  /*1760*/  IMAD.U32 R6, RZ, RZ, UR10 ;  /* 0x0000000aff067e24 */ /* 0x000fe2000f8e00ff */
[----:B------:R-:W-:Y:S01]  /*1770*/  LOP3.LUT R0, R0, 0x1c0, RZ, 0xc0, !PT ;  /* 0x000001c000007812 */ /* 0x000fe200078ec0ff */
[----:B------:R-:W-:Y:S01]  /*1780*/  IMAD.WIDE R10, R10, 0x40, R4 ;  /* 0x000000400a0a7825 */ /* 0x000fe200078e0204 */
[--C-:B------:R-:W-:Y:S01]  /*1790*/  SHF.R.S32.HI R3, RZ, 0x1f, R2.reuse ;  /* 0x0000001fff037819 */ /* 0x100fe20000011402 */
[----:B------:R-:W-:Y:S01]  /*17a0*/  UIMAD UR7, UR10, UR7, UR6 ;  /* 0x000000070a0772a4 */ /* 0x000fe2000f8e0206 */
[----:B------:R-:W-:Y:S01]  /*17b0*/  LOP3.LUT R4, R0, 0x38, R2, 0xf8, !PT ;  /* 0x0000003800047812 */ /* 0x000fe200078ef802 */
[----:B------:R-:W-:Y:S01]  /*17c0*/  UIMAD UR6, UR10, UR5, UR4 ;  /* 0x000000050a0672a4 */ /* 0x000fe2000f8e0204 */
[----:B------:R-:W-:Y:S01]  /*17d0*/  SHF.R.U32.HI R0, RZ, 0x3, R0 ;  /* 0x00000003ff007819 */ /* 0x000fe20000011600 */
[----:B------:R-:W-:Y:S01]  /*17e0*/  USEL UR19, UR16, URZ, !UP1 ;  /* 0x0000003f10137287 */ /* 0x000fe2000c800000 */
[----:B------:R-:W-:Y:S01]  /*17f0*/  IADD3 R19, R13, UR8, RZ ;  /* 0x000000080d137c10 */ /* 0x000fe2000fffe0ff */
[----:B------:R-:W-:Y:S01]  /*1800*/  USEL UR8, UR9, URZ, !UP1 ;  /* 0x0000003f09087287 */ /* 0x000fe2000c800000 */
[----:B------:R-:W-:Y:S01]  /*1810*/  LOP3.LUT R240, R4, R0, RZ, 0x3c, !PT ;  /* 0x0000000004f07212 */ /* 0x000fe200078e3cff */
[----:B------:R-:W-:Y:S01]  /*1820*/  ULDC.64 UR4, c[0x0][0x1e8] ;  /* 0x00007a0000047ab9 */ /* 0x000fe20000000a00 */
[----:B------:R-:W-:Y:S01]  /*1830*/  IMAD.WIDE.U32 R4, R6, c[0x0][0x1e0], R2 ;  /* 0x0000780006047a25 */ /* 0x000fe200078e0002 */
[----:B------:R-:W-:Y:S01]  /*1840*/  UIMAD UR4, UR8, UR4, URZ ;  /* 0x00000004080472a4 */ /* 0x000fe2000f8e023f */
[----:B------:R-:W-:Y:S01]  /*1850*/  IADD3 R17, P0, R248, UR24, RZ ;  /* 0x00000018f8117c10 */ /* 0x000fe2000ff1e0ff */
[----:B------:R-:W-:Y:S01]  /*1860*/  USHF.R.S32.HI UR22, URZ, 0x1f, UR13 ;  /* 0x0000001f3f167899 */ /* 0x000fe2000801140d */
[----:B------:R-:W-:Y:S01]  /*1870*/  IMAD.MOV.U32 R18, RZ, RZ, R12 ;  /* 0x000000ffff127224 */ /* 0x000fe200078e000c */
[----:B------:R-:W-:Y:S01]  /*1880*/  IADD3 R5, R5, UR7, RZ ;  /* 0x0000000705057c10 */ /* 0x000fe2000fffe0ff */
[----:B------:R-:W-:Y:S01]  /*1890*/  IMAD.WIDE.U32 R6, R6, c[0x0][0x1b0], R2 ;  /* 0x00006c0006067a25 */ /* 0x000fe200078e0002 */
[----:B------:R-:W-:Y:S01]  /*18a0*/  IADD3.X R20, R20, UR25, RZ, P0, !PT ;  /* 0x0000001914147c10 */ /* 0x000fe200087fe4ff */
[----:B------:R-:W-:Y:S01]  /*18b0*/  UIMAD UR7, UR19, UR5, UR4 ;  /* 0x00000005130772a4 */ /* 0x000fe2000f8e0204 */
[----:B------:R-:W-:Y:S01]  /*18c0*/  IADD3 R21, R2, 0x40, RZ ;  /* 0x0000004002157810 */ /* 0x000fe20007ffe0ff */
[----:B------:R-:W-:Y:S01]  /*18d0*/  IMAD.U32 R12, RZ, RZ, UR19 ;  /* 0x00000013ff0c7e24 */ /* 0x000fe2000f8e00ff */
[----:B------:R-:W-:Y:S01]  /*18e0*/  ULDC.64 UR4, c[0x0][0x1b8] ;  /* 0x00006e0000047ab9 */ /* 0x000fe20000000a00 */
[----:B------:R-:W-:Y:S01]  /*18f0*/  IADD3 R7, R7, UR6, RZ ;  /* 0x0000000607077c10 */ /* 0x000fe2000fffe0ff */
[----:B------:R-:W-:Y:S01]  /*1900*/  IMAD R0, R20, c[0x0][0x178], RZ ;  /* 0x00005e0014007a24 */ /* 0x000fe200078e02ff */
[----:B------:R-:W-:Y:S01]  /*1910*/  UIMAD UR4, UR8, UR4, URZ ;  /* 0x00000004080472a4 */ /* 0x000fe2000f8e023f */
[----:B------:R-:W-:Y:S01]  /*1920*/  IMAD.WIDE.U32 R4, R12, c[0x0][0x1e8], R4 ;  /* 0x00007a000c047a25 */ /* 0x000fe200078e0004 */
[----:B------:R-:W-:Y:S01]  /*1930*/  UIADD3 UR8, -UR11, UR14, URZ ;  /* 0x0000000e0b087290 */ /* 0x000fe2000fffe13f */
[C---:B------:R-:W-:Y:S01]  /*1940*/  ISETP.GE.AND P6, PT, R2.reuse, c[0x0][0x1cc], PT ;  /* 0x0000730002007a0c */ /* 0x040fe20003fc6270 */
[----:B------:R-:W-:Y:S01]  /*1950*/  UIMAD UR4, UR19, UR5, UR4 ;  /* 0x00000005130472a4 */ /* 0x000fe2000f8e0204 */
[----:B------:R-:W-:Y:S01]  /*1960*/  IMAD R13, R17, c[0x0][0x17c], R0 ;  /* 0x00005f00110d7a24 */ /* 0x000fe200078e0200 */
[----:B------:R-:W-:Y:S01]  /*1970*/  IADD3 R5, R5, UR7, RZ ;  /* 0x0000000705057c10 */ /* 0x000fe2000fffe0ff */
[----:B------:R-:W-:Y:S01]  /*1980*/  IMAD.WIDE.U32 R8, R17, c[0x0][0x178], R2 ;  /* 0x00005e0011087a25 */ /* 0x000fe200078e0002 */
[----:B------:R-:W-:Y:S01]  /*1990*/  IADD3 R22, R2, 0xc0, RZ ;  /* 0x000000c002167810 */ /* 0x000fe20007ffe0ff */
[----:B------:R-:W-:Y:S01]  /*19a0*/  USEL UR10, UR16, URZ, !UP2 ;  /* 0x0000003f100a7287 */ /* 0x000fe2000d000000 */
[----:B------:R-:W-:Y:S01]  /*19b0*/  CS2R R162, SRZ ;  /* 0x0000000000a27805 */ /* 0x000fe2000001ff00 */
[----:B------:R-:W-:Y:S01]  /*19c0*/  IMAD.WIDE.U32 R6, R12, c[0x0][0x1b8], R6 ;  /* 0x00006e000c067a25 */ /* 0x000fe200078e0006 */
[----:B------:R-:W-:Y:S01]  /*19d0*/  USEL UR9, UR9, URZ, !UP2 ;  /* 0x0000003f09097287 */ /* 0x000fe2000d000000 */
[----:B------:R-:W-:Y:S01]  /*19e0*/  CS2R R160, SRZ ;  /* 0x0000000000a07805 */ /* 0x000fe2000001ff00 */
[----:B------:R-:W-:Y:S01]  /*19f0*/  USHF.L.U32 UR19, UR13, 0x6, URZ ;  /* 0x000000060d137899 */ /* 0x000fe2000800063f */
[----:B------:R-:W-:Y:S01]  /*1a00*/  IMAD R0, R11, c[0x0][0x1d8], RZ ;  /* 0x000076000b007a24 */ /* 0x000fe200078e02ff */
[----:B------:R-:W-:Y:S01]  /*1a10*/  IADD3 R7, R7, UR4, RZ ;  /* 0x0000000407077c10 */ /* 0x000fe2000fffe0ff */
[----:B------:R-:W-:Y:S01]  /*1a20*/  IMAD.IADD R9, R9, 0x1, R13 ;  /* 0x0000000109097824 */ /* 0x000fe200078e020d */
[----:B------:R-:W-:Y:S01]  /*1a30*/  ULDC.64 UR4, c[0x0][0x180] ;  /* 0x0000600000047ab9 */ /* 0x000fe20000000a00 */
[C---:B------:R-:W-:Y:S01]  /*1a40*/  IMAD R16, R10.reuse, c[0x0][0x1dc], R0 ;  /* 0x000077000a107a24 */ /* 0x040fe200078e0200 */
[----:B------:R-:W-:Y:S01]  /*1a50*/  UIMAD UR4, UR23, UR4, URZ ;  /* 0x00000004170472a4 */ /* 0x000fe2000f8e023f */
[----:B------:R-:W-:Y:S01]  /*1a60*/  IMAD.WIDE.U32 R12, R10, c[0x0][0x1d8], R4 ;  /* 0x000076000a0c7a25 */ /* 0x000fe200078e0004 */
[----:B------:R-:W-:Y:S01]  /*1a70*/  CS2R R158, SRZ ;  /* 0x00000000009e7805 */ /* 0x000fe2000001ff00 */
[----:B------:R-:W-:Y:S01]  /*1a80*/  CS2R R156, SRZ ;  /* 0x00000000009c7805 */ /* 0x000fe2000001ff00 */
[----:B------:R-:W-:Y:S01]  /*1a90*/  UIMAD UR6, UR17, UR5, UR4 ;  /* 0x00000005110672a4 */ /* 0x000fe2000f8e0204 */
[----:B------:R-:W-:Y:S01]  /*1aa0*/  IMAD R0, R11, c[0x0][0x1a8], RZ ;  /* 0x00006a000b007a24 */ /* 0x000fe200078e02ff */
[----:B------:R-:W-:Y:S01]  /*1ab0*/  LEA R4, P0, R12, c[0x0][0x1c0], 0x1 ;  /* 0x000070000c047a11 */ /* 0x000fe200078008ff */
[----:B------:R-:W-:Y:S01]  /*1ac0*/  IMAD.IADD R5, R13, 0x1, R16 ;  /* 0x000000010d057824 */ /* 0x000fe200078e0210 */
[----:B------:R-:W-:Y:S01]  /*1ad0*/  IADD3 R16, R2, 0x80, RZ ;  /* 0x0000008002107810 */ /* 0x000fe20007ffe0ff */
[C---:B------:R-:W-:Y:S01]  /*1ae0*/  IMAD R0, R10.reuse, c[0x0][0x1ac], R0 ;  /* 0x00006b000a007a24 */ /* 0x040fe200078e0200 */
[----:B------:R-:W-:Y:S01]  /*1af0*/  ULDC.64 UR4, c[0x0][0x178] ;  /* 0x00005e0000047ab9 */ /* 0x000fe20000000a00 */
[----:B------:R-:W-:Y:S01]  /*1b00*/  IMAD.WIDE.U32 R10, R10, c[0x0][0x1a8], R6 ;  /* 0x00006a000a0a7a25 */ /* 0x000fe200078e0006 */
[----:B------:R-:W-:Y:S01]  /*1b10*/  LEA.HI.X R5, R12, c[0x0][0x1c4], R5, 0x1, P0 ;  /* 0x000071000c057a11 */ /* 0x000fe200000f0c05 */
[----:B------:R-:W-:Y:S01]  /*1b20*/  UIMAD.WIDE.U32 UR24, UR13, UR4, URZ ;  /* 0x000000040d1872a5 */ /* 0x000fe2000f8e003f */
[----:B------:R-:W-:Y:S01]  /*1b30*/  ISETP.GE.AND P2, PT, R16, c[0x0][0x1cc], PT ;  /* 0x0000730010007a0c */ /* 0x000fe20003f46270 */
[----:B------:R-:W-:Y:S01]  /*1b40*/  IMAD.IADD R0, R11, 0x1, R0 ;  /* 0x000000010b007824 */ /* 0x000fe200078e0200 */
[C---:B------:R-:W-:Y:S01]  /*1b50*/  LEA R6, P0, R10.reuse, c[0x0][0x190], 0x1 ;  /* 0x000064000a067a11 */ /* 0x040fe200078008ff */
[----:B------:R-:W-:Y:S01]  /*1b60*/  IMAD.U32 R14, RZ, RZ, UR17 ;  /* 0x00000011ff0e7e24 */ /* 0x000fe2000f8e00ff */
[----:B------:R-:W-:Y:S01]  /*1b70*/  UIMAD UR4, UR22, UR4, URZ ;  /* 0x00000004160472a4 */ /* 0x000fe2000f8e023f */
[----:B------:R-:W-:Y:S01]  /*1b80*/  IMAD.MOV.U32 R11, RZ, RZ, c[0x0][0x1dc] ;  /* 0x00007700ff0b7624 */ /* 0x000fe200078e00ff */
[----:B------:R-:W-:Y:S01]  /*1b90*/  LEA.HI.X R7, R10, c[0x0][0x194], R0, 0x1, P0 ;  /* 0x000065000a077a11 */ /* 0x000fe200000f0c00 */
[----:B------:R-:W-:Y:S01]  /*1ba0*/  IMAD.WIDE.U32 R14, R14, c[0x0][0x180], R8 ;  /* 0x000060000e0e7a25 */ /* 0x000fe200078e0008 */
[----:B------:R-:W-:Y:S01]  /*1bb0*/  LEA.HI R10, R34, R166, RZ, 0x6 ;  /* 0x000000a6220a7211 */ /* 0x000fe200078f30ff */
[----:B------:R-:W-:Y:S01]  /*1bc0*/  CS2R R154, SRZ ;  /* 0x00000000009a7805 */ /* 0x000fe2000001ff00 */
[----:B------:R-:W-:Y:S01]  /*1bd0*/  IADD3 R0, -R248, UR8, RZ ;  /* 0x00000008f8007c10 */ /* 0x000fe2000fffe1ff */
[----:B------:R-:W-:Y:S01]  /*1be0*/  IMAD.MOV.U32 R9, RZ, RZ, c[0x0][0x1d8] ;  /* 0x00007600ff097624 */ /* 0x000fe200078e00ff */
[----:B------:R-:W-:Y:S01]  /*1bf0*/  ISETP.GE.AND P0, PT, R21, c[0x0][0x1cc], PT ;  /* 0x0000730015007a0c */ /* 0x000fe20003f06270 */
[----:B------:R-:W-:Y:S01]  /*1c00*/  IMAD.MOV.U32 R36, RZ, RZ, c[0x0][0x1ac] ;  /* 0x00006b00ff247624 */ /* 0x000fe200078e00ff */
[----:B------:R-:W-:Y:S01]  /*1c10*/  SHF.R.S32.HI R23, RZ, 0x6, R10 ;  /* 0x00000006ff177819 */ /* 0x000fe2000001140a */
[----:B------:R-:W-:Y:S01]  /*1c20*/  IMAD.MOV.U32 R12, RZ, RZ, R14 ;  /* 0x000000ffff0c7224 */ /* 0x000fe200078e000e */
[C---:B------:R-:W-:Y:S01]  /*1c30*/  ISETP.LT.OR P4, PT, R0.reuse, 0x1, P6 ;  /* 0x000000010000780c */ /* 0x040fe20003781670 */
[----:B------:R-:W-:Y:S01]  /*1c40*/  IMAD.U32 R14, RZ, RZ, UR10 ;  /* 0x0000000aff0e7e24 */ /* 0x000fe2000f8e00ff */
[----:B------:R-:W-:Y:S01]  /*1c50*/  ISETP.LT.OR P3, PT, R0, 0x1, P0 ;  /* 0x000000010000780c */ /* 0x000fe20000761670 */
[----:B------:R-:W-:Y:S01]  /*1c60*/  IMAD R240, R23, 0x200, R240 ;  /* 0x0000020017f07824 */ /* 0x000fe200078e02f0 */
[C---:B------:R-:W-:Y:S01]  /*1c70*/  LEA R8, P1, R9.reuse, R4, 0x6 ;  /* 0x0000000409087211 */ /* 0x040fe200078230ff */
[----:B------:R-:W-:Y:S01]  /*1c80*/  IMAD.WIDE.U32 R18, R14, c[0x0][0x278], R18 ;  /* 0x00009e000e127a25 */ /* 0x000fe200078e0012 */
[----:B------:R-:W-:Y:S01]  /*1c90*/  ISETP.LT.OR P0, PT, R0, 0x21, P0 ;  /* 0x000000210000780c */ /* 0x000fe20000701670 */
[----:B------:R-:W-:Y:S01]  /*1ca0*/  CS2R R152, SRZ ;  /* 0x0000000000987805 */ /* 0x000fe2000001ff00 */
[----:B------:R-:W-:Y:S01]  /*1cb0*/  LEA.HI.X R9, R9, R5, R11, 0x6, P1 ;  /* 0x0000000509097211 */ /* 0x000fe200008f340b */
[----:B------:R-:W-:Y:S01]  /*1cc0*/  IMAD.MOV.U32 R11, RZ, RZ, c[0x0][0x1a8] ;  /* 0x00006a00ff0b7624 */ /* 0x000fe200078e00ff */
[----:B------:R-:W-:Y:S01]  /*1cd0*/  ISETP.GE.AND P1, PT, R22, c[0x0][0x1cc], PT ;  /* 0x0000730016007a0c */ /* 0x000fe20003f26270 */
[----:B------:R-:W-:Y:S01]  /*1ce0*/  IMAD.SHL.U32 R240, R240, 0x2, RZ ;  /* 0x00000002f0f07824 */ /* 0x000fe200078e00ff */
[----:B------:R-:W-:Y:S01]  /*1cf0*/  IADD3 R13, R15, UR6, RZ ;  /* 0x000000060f0d7c10 */ /* 0x000fe2000fffe0ff */
[----:B------:R-:W-:Y:S01]  /*1d00*/  UIMAD UR6, UR13, UR5, UR4 ;  /* 0x000000050d0672a4 */ /* 0x000fe2000f8e0204 */
[C---:B------:R-:W-:Y:S01]  /*1d10*/  LEA R10, P5, R11.reuse, R6, 0x6 ;  /* 0x000000060b0a7211 */ /* 0x040fe200078a30ff */
[----:B------:R-:W-:Y:S01]  /*1d20*/  IMAD.MOV.U32 R246, RZ, RZ, 0x20 ;  /* 0x00000020fff67424 */ /* 0x000fe200078e00ff */
[----:B------:R-:W-:Y:S01]  /*1d30*/  @!PT LDS RZ, [RZ] ;  /* 0x00000000fffff984 */ /* 0x000fe20000000800 */
[----:B------:R-:W-:Y:S01]  /*1d40*/  @!PT LDS RZ, [RZ] ;  /* 0x00000000fffff984 */ /* 0x000fe20000000800 */
[----:B------:R-:W-:Y:S01]  /*1d50*/  @!PT LDS RZ, [RZ] ;  /* 0x00000000fffff984 */ /* 0x000fe20000000800 */
[----:B------:R1:W-:Y:S01]  /*1d60*/  LDGSTS.E.BYPASS.LTC128B.128 [R240+0x8080], [R4.64], !P4 ;  /* 0x0808000004f07fae */ /* 0x0003e2000e101d54 */
[C---:B------:R-:W-:Y:S01]  /*1d70*/  ISETP.LT.OR P4, PT, R0.reuse, 0x1, P2 ;  /* 0x000000010000780c */ /* 0x040fe20001781670 */
[----:B------:R-:W-:Y:S01]  /*1d80*/  ULDC.64 UR4, c[0x0][0x188] ;  /* 0x0000620000047ab9 */ /* 0x000fe20000000a00 */
[----:B------:R-:W-:Y:S01]  /*1d90*/  LEA.HI.X R11, R11, R7, R36, 0x6, P5 ;  /* 0x000000070b0b7211 */ /* 0x000fe200028f3424 */
[----:B------:R1:W-:Y:S01]  /*1da0*/  LDGSTS.E.BYPASS.LTC128B.128 [R240+0xa080], [R4.64+0x80], !P3 ;  /* 0x0a08008004f07fae */ /* 0x0003e2000d901d54 */
[C---:B------:R-:W-:Y:S01]  /*1db0*/  ISETP.LT.OR P3, PT, R0.reuse, 0x1, P1 ;  /* 0x000000010000780c */ /* 0x040fe20000f61670 */
[----:B------:R-:W-:Y:S01]  /*1dc0*/  UIMAD UR4, UR9, UR4, URZ ;  /* 0x00000004090472a4 */ /* 0x000fe2000f8e023f */
[C---:B------:R-:W-:Y:S01]  /*1dd0*/  ISETP.LT.OR P5, PT, R0.reuse, 0x21, P6 ;  /* 0x000000210000780c */ /* 0x040fe200037a1670 */
[----:B------:R-:W-:Y:S01]  /*1de0*/  UIADD3 UR6, UR25, UR6, URZ ;  /* 0x0000000619067290 */ /* 0x000fe2000fffe03f */
[C---:B------:R-:W-:Y:S01]  /*1df0*/  ISETP.LT.OR P2, PT, R0.reuse, 0x21, P2 ;  /* 0x000000210000780c */ /* 0x040fe20001741670 */
[----:B------:R-:W-:Y:S01]  /*1e00*/  UIMAD UR4, UR10, UR5, UR4 ;  /* 0x000000050a0472a4 */ /* 0x000fe2000f8e0204 */
[----:B------:R-:W-:Y:S01]  /*1e10*/  ISETP.LT.OR P1, PT, R0, 0x21, P1 ;  /* 0x000000210000780c */ /* 0x000fe20000f21670 */
[----:B------:R-:W-:Y:S01]  /*1e20*/  IMAD.WIDE.U32 R38, R14, c[0x0][0x188], R12 ;  /* 0x000062000e267a25 */ /* 0x000fe200078e000c */
[----:B------:R-:W-:Y:S01]  /*1e30*/  CS2R R150, SRZ ;  /* 0x0000000000967805 */ /* 0x000fe2000001ff00 */
[----:B------:R1:W-:Y:S01]  /*1e40*/  LDGSTS.E.BYPASS.LTC128B.128 [R240+0xc080], [R4.64+0x100], !P4 ;  /* 0x0c08010004f07fae */ /* 0x0003e2000e101d54 */
[----:B------:R-:W-:Y:S01]  /*1e50*/  ISETP.GE.AND P4, PT, R2, c[0x0][0x19c], PT ;  /* 0x0000670002007a0c */ /* 0x000fe20003f86270 */
[----:B------:R-:W-:Y:S01]  /*1e60*/  IMAD.WIDE.U32 R12, R17, c[0x0][0x208], R2 ;  /* 0x00008200110c7a25 */ /* 0x000fe200078e0002 */
[----:B------:R-:W-:Y:S01]  /*1e70*/  IADD3 R37, R39, UR4, RZ ;  /* 0x0000000427257c10 */ /* 0x000fe2000fffe0ff */
[----:B------:R1:W-:Y:S01]  /*1e80*/  LDGSTS.E.BYPASS.LTC128B.128 [R240+0xe080], [R4.64+0x180], !P3 ;  /* 0x0e08018004f07fae */ /* 0x0003e2000d901d54 */
[C---:B------:R-:W-:Y:S01]  /*1e90*/  ISETP.GE.AND P3, PT, R21.reuse, c[0x0][0x19c], PT ;  /* 0x0000670015007a0c */ /* 0x040fe20003f66270 */
[----:B------:R-:W-:Y:S01]  /*1ea0*/  ULDC.64 UR4, c[0x0][0x288] ;  /* 0x0000a20000047ab9 */ /* 0x000fe20000000a00 */
[----:B------:R-:W-:Y:S01]  /*1eb0*/  IMAD.MOV.U32 R3, RZ, RZ, c[0x0][0x178] ;  /* 0x00005e00ff037624 */ /* 0x000fe200078e00ff */
[----:B------:R2:W-:Y:S01]  /*1ec0*/  LDGSTS.E.BYPASS.LTC128B.128 [R240+0x9080], [R8.64], !P5 ;  /* 0x0908000008f07fae */ /* 0x0005e2000e901d54 */
[C---:B------:R-:W-:Y:S01]  /*1ed0*/  ISETP.LT.OR P5, PT, R0.reuse, 0x1, P4 ;  /* 0x000000010000780c */ /* 0x040fe200027a1670 */
[----:B------:R-:W-:Y:S01]  /*1ee0*/  UIMAD UR4, UR23, UR4, URZ ;  /* 0x00000004170472a4 */ /* 0x000fe2000f8e023f */
[C---:B------:R-:W-:Y:S01]  /*1ef0*/  ISETP.LT.OR P4, PT, R0.reuse, 0x21, P4 ;  /* 0x000000210000780c */ /* 0x040fe20002781670 */
        /* <DEDUP_REMOVED lines=11> */
[C---:B------:R-:W-:Y:S01]  /*1fb0*/  ISETP.LT.OR P6, PT, R0.reuse, 0x1, P2 ;  /* 0x000000010000780c */ /* 0x040fe200017c1670 */
[----:B------:R3:W-:Y:S01]  /*1fc0*/  LDGSTS.E.BYPASS.LTC128B.128 [R240+0x80], [R6.64], !P5 ;  /* 0x0008000006f07fae */ /* 0x0007e2000e901d54 */
[C---:B------:R-:W-:Y:S01]  /*1fd0*/  ISETP.LT.OR P5, PT, R0.reuse, 0x1, P1 ;  /* 0x000000010000780c */ /* 0x040fe20000fa1670 */
[----:B------:R-:W-:Y:S01]  /*1fe0*/  CS2R R140, SRZ ;  /* 0x00000000008c7805 */ /* 0x000fe2000001ff00 */
[C---:B------:R-:W-:Y:S01]  /*1ff0*/  ISETP.LT.OR P2, PT, R0.reuse, 0x21, P2 ;  /* 0x000000210000780c */ /* 0x040fe20001741670 */
[----:B------:R3:W-:Y:S01]  /*2000*/  LDGSTS.E.BYPASS.LTC128B.128 [R240+0x2080], [R6.64+0x80], !P0 ;  /* 0x0208008006f07fae */ /* 0x0007e2000c101d54 */
[----:B------:R-:W-:Y:S01]  /*2010*/  ISETP.LT.OR P1, PT, R0, 0x21, P1 ;  /* 0x000000210000780c */ /* 0x000fe20000f21670 */
[----:B------:R-:W-:Y:S01]  /*2020*/  CS2R R138, SRZ ;  /* 0x00000000008a7805 */ /* 0x000fe2000001ff00 */
[----:B-1----:R-:W-:Y:S01]  /*2030*/  IMAD.U32 R4, RZ, RZ, UR24 ;  /* 0x00000018ff047e24 */ /* 0x002fe2000f8e00ff */
[----:B------:R1:W-:Y:S01]  /*2040*/  STL.64 [R1], R38 ;  /* 0x0000002601007387 */ /* 0x0003e20000100a00 */
[----:B------:R-:W-:Y:S01]  /*2050*/  IMAD.U32 R5, RZ, RZ, UR25 ;  /* 0x00000019ff057e24 */ /* 0x000fe2000f8e00ff */
[----:B------:R-:W-:Y:S01]  /*2060*/  UIMAD UR25, UR17, UR5, UR4 ;  /* 0x00000005111972a4 */ /* 0x000fe2000f8e0204 */
[----:B------:R-:W-:Y:S01]  /*2070*/  CS2R R136, SRZ ;  /* 0x0000000000887805 */ /* 0x000fe2000001ff00 */
[----:B------:R-:W-:Y:S01]  /*2080*/  LEA R5, P0, R4, R38, 0x6 ;  /* 0x0000002604057211 */ /* 0x000fe200078030ff */
[----:B------:R3:W-:Y:S01]  /*2090*/  LDGSTS.E.BYPASS.LTC128B.128 [R240+0x4080], [R6.64+0x100], !P6 ;  /* 0x0408010006f07fae */ /* 0x0007e2000f101d54 */
[----:B------:R-:W-:Y:S01]  /*20a0*/  ISETP.GE.AND P6, PT, R2, c[0x0][0x16c], PT ;  /* 0x00005b0002007a0c */ /* 0x000fe20003fc6270 */
[----:B------:R-:W-:Y:S01]  /*20b0*/  ULDC.64 UR4, c[0x0][0x238] ;  /* 0x00008e0000047ab9 */ /* 0x000fe20000000a00 */
[----:B------:R-:W-:Y:S01]  /*20c0*/  CS2R R134, SRZ ;  /* 0x0000000000867805 */ /* 0x000fe2000001ff00 */
[----:B------:R3:W-:Y:S01]  /*20d0*/  LDGSTS.E.BYPASS.LTC128B.128 [R240+0x6080], [R6.64+0x180], !P5 ;  /* 0x0608018006f07fae */ /* 0x0007e2000e901d54 */
[----:B------:R-:W-:Y:S01]  /*20e0*/  ISETP.GE.AND P5, PT, R16, c[0x0][0x16c], PT ;  /* 0x00005b0010007a0c */ /* 0x000fe20003fa6270 */
[----:B------:R-:W-:Y:S01]  /*20f0*/  UIMAD UR4, UR23, UR4, URZ ;  /* 0x00000004170472a4 */ /* 0x000fe2000f8e023f */
[----:B------:R-:W-:Y:S01]  /*2100*/  CS2R R132, SRZ ;  /* 0x0000000000847805 */ /* 0x000fe2000001ff00 */
[----:B------:R4:W-:Y:S01]  /*2110*/  LDGSTS.E.BYPASS.LTC128B.128 [R240+0x1080], [R10.64], !P4 ;  /* 0x010800000af07fae */ /* 0x0009e2000e101d54 */
[----:B------:R-:W-:Y:S01]  /*2120*/  CS2R R130, SRZ ;  /* 0x0000000000827805 */ /* 0x000fe2000001ff00 */
[----:B--2---:R-:W-:Y:S01]  /*2130*/  IMAD.U32 R8, RZ, RZ, UR6 ;  /* 0x00000006ff087e24 */ /* 0x004fe2000f8e00ff */
[----:B------:R-:W-:Y:S01]  /*2140*/  ULDC.64 UR6, c[0x0][0x210] ;  /* 0x0000840000067ab9 */ /* 0x000fe20000000a00 */
[----:B------:R4:W-:Y:S01]  /*2150*/  LDGSTS.E.BYPASS.LTC128B.128 [R240+0x3080], [R10.64+0x80], !P3 ;  /* 0x030800800af07fae */ /* 0x0009e2000d901d54 */
[----:B------:R-:W-:Y:S01]  /*2160*/  ISETP.GE.AND P3, PT, R21, c[0x0][0x16c], PT ;  /* 0x00005b0015007a0c */ /* 0x000fe20003f66270 */
[----:B------:R-:W-:Y:S01]  /*2170*/  UIMAD UR6, UR23, UR6, URZ ;  /* 0x00000006170672a4 */ /* 0x000fe2000f8e023f */
[----:B------:R-:W-:Y:S01]  /*2180*/  LEA.HI.X R0, R4, R37, R8, 0x6, P0 ;  /* 0x0000002504007211 */ /* 0x000fe200000f3408 */
[----:B------:R4:W-:Y:S01]  /*2190*/  LDGSTS.E.BYPASS.LTC128B.128 [R240+0x5080], [R10.64+0x100], !P2 ;  /* 0x050801000af07fae */ /* 0x0009e2000d101d54 */
[C---:B------:R-:W-:Y:S01]  /*21a0*/  LEA R4, P0, R5.reuse, c[0x0][0x160], 0x1 ;  /* 0x0000580005047a11 */ /* 0x040fe200078008ff */
[----:B------:R-:W-:Y:S01]  /*21b0*/  IMAD R9, R20, c[0x0][0x208], RZ ;  /* 0x0000820014097a24 */ /* 0x000fe200078e02ff */
[----:B------:R-:W-:Y:S01]  /*21c0*/  UIMAD UR24, UR17, UR7, UR6 ;  /* 0x00000007111872a4 */ /* 0x000fe2000f8e0206 */
[----:B------:R4:W-:Y:S01]  /*21d0*/  LDGSTS.E.BYPASS.LTC128B.128 [R240+0x7080], [R10.64+0x180], !P1 ;  /* 0x070801800af07fae */ /* 0x0009e2000c901d54 */
[----:B------:R-:W-:Y:S01]  /*21e0*/  LEA.HI.X R5, R5, c[0x0][0x164], R0, 0x1, P0 ;  /* 0x0000590005057a11 */ /* 0x000fe200000f0c00 */
[----:B------:R-:W-:Y:S01]  /*21f0*/  IMAD.U32 R0, RZ, RZ, UR19 ;  /* 0x00000013ff007e24 */ /* 0x000fe2000f8e00ff */
[----:B------:R-:W-:Y:S01]  /*2200*/  ISETP.GT.AND P0, PT, R166, 0xf, PT ;  /* 0x0000000fa600780c */ /* 0x000fe20003f04270 */
[----:B------:R-:W-:Y:S01]  /*2210*/  ULDC.64 UR6, c[0x0][0x278] ;  /* 0x00009e0000067ab9 */ /* 0x000fe20000000a00 */
[----:B------:R-:W0:Y:S01]  /*2220*/  LDGDEPBAR ;  /* 0x00000000000079af */ /* 0x000e220000000000 */
[----:B------:R-:W-:Y:S01]  /*2230*/  UIMAD UR6, UR9, UR6, URZ ;  /* 0x00000006090672a4 */ /* 0x000fe2000f8e023f */
[----:B------:R-:W-:Y:S01]  /*2240*/  IADD3 R0, -R0, UR15, -R248 ;  /* 0x0000000f00007c10 */ /* 0x000fe2000fffe9f8 */
[----:B------:R-:W-:Y:S01]  /*2250*/  IMAD R9, R17, c[0x0][0x20c], R9 ;  /* 0x0000830011097a24 */ /* 0x000fe200078e0209 */
[----:B------:R-:W-:Y:S01]  /*2260*/  USHF.R.S32.HI UR23, URZ, 0x1f, UR19 ;  /* 0x0000001f3f177899 */ /* 0x000fe20008011413 */
[----:B------:R-:W-:Y:S01]  /*2270*/  STL [R1+0x8], R37 ;  /* 0x0000082501007387 */ /* 0x000fe20000100800 */
[C---:B------:R-:W-:Y:S01]  /*2280*/  ISETP.LT.OR P2, PT, R0.reuse, 0x1, P6 ;  /* 0x000000010000780c */ /* 0x040fe20003741670 */
[----:B------:R-:W-:Y:S01]  /*2290*/  UIMAD UR7, UR10, UR7, UR6 ;  /* 0x000000070a0772a4 */ /* 0x000fe2000f8e0206 */
[C---:B------:R-:W-:Y:S01]  /*22a0*/  ISETP.LT.OR P4, PT, R0.reuse, 0x1, P3 ;  /* 0x000000010000780c */ /* 0x040fe20001f81670 */
[----:B---3--:R-:W-:Y:S01]  /*22b0*/  IMAD.IADD R7, R13, 0x1, R9 ;  /* 0x000000010d077824 */ /* 0x008fe200078e0209 */
[C---:B------:R-:W-:Y:S01]  /*22c0*/  ISETP.LT.OR P1, PT, R0.reuse, 0x1, P5 ;  /* 0x000000010000780c */ /* 0x040fe20002f21670 */
[----:B------:R-:W-:Y:S01]  /*22d0*/  IMAD.MOV.U32 R6, RZ, RZ, R12 ;  /* 0x000000ffff067224 */ /* 0x000fe200078e000c */
[----:B------:R-:W-:Y:S01]  /*22e0*/  UIMAD UR26, UR17, UR5, UR4 ;  /* 0x00000005111a72a4 */ /* 0x000fe2000f8e0204 */
[----:B------:R-:W-:Y:S01]  /*22f0*/  IADD3 R15, R19, UR7, RZ ;  /* 0x00000007130f7c10 */ /* 0x000fe2000fffe0ff */
[----:B------:R-:W-:Y:S01]  /*2300*/  ULDC.64 UR6, c[0x0][0x208] ;  /* 0x0000820000067ab9 */ /* 0x000fe20000000a00 */
[----:B------:R-:W-:Y:S01]  /*2310*/  ISETP.LT.OR P5, PT, R0, 0x21, P5 ;  /* 0x000000210000780c */ /* 0x000fe20002fa1670 */
[----:B------:R-:W-:Y:S01]  /*2320*/  UIMAD UR22, UR22, UR6, URZ ;  /* 0x00000006161672a4 */ /* 0x000fe2000f8e023f */
[----:B------:R-:W-:Y:S01]  /*2330*/  STL.64 [R1+0x18], R18 ;  /* 0x0000181201007387 */ /* 0x000fe20000100a00 */
[----:B------:R-:W-:Y:S01]  /*2340*/  ULDC.64 UR4, c[0x0][0x218] ;  /* 0x0000860000047ab9 */ /* 0x000fe20000000a00 */
[----:B------:R-:W-:Y:S01]  /*2350*/  CS2R R128, SRZ ;  /* 0x0000000000807805 */ /* 0x000fe2000001ff00 */
[----:B------:R-:W-:Y:S01]  /*2360*/  UIMAD.WIDE.U32 UR28, UR13, UR6, URZ ;  /* 0x000000060d1c72a5 */ /* 0x000fe2000f8e003f */
[----:B------:R2:W-:Y:S01]  /*2370*/  LDGSTS.E.BYPASS.LTC128B.128 [R240+0x10080], [R4.64], !P2 ;  /* 0x1008000004f07fae */ /* 0x0005e2000d101d54 */
[----:B----4-:R-:W-:Y:S01]  /*2380*/  IMAD.MOV.U32 R10, RZ, RZ, c[0x0][0x17c] ;  /* 0x00005f00ff0a7624 */ /* 0x010fe200078e00ff */
[C---:B------:R-:W-:Y:S01]  /*2390*/  LEA R8, P2, R3.reuse, R4, 0x6 ;  /* 0x0000000403087211 */ /* 0x040fe200078430ff */
[----:B------:R-:W-:Y:S01]  /*23a0*/  UIMAD UR22, UR13, UR7, UR22 ;  /* 0x000000070d1672a4 */ /* 0x000fe2000f8e0216 */
[----:B------:R2:W-:Y:S01]  /*23b0*/  LDGSTS.E.BYPASS.LTC128B.128 [R240+0x12080], [R4.64+0x80], !P4 ;  /* 0x1208008004f07fae */ /* 0x0005e2000e101d54 */
[----:B------:R-:W-:Y:S01]  /*23c0*/  ISETP.GE.AND P4, PT, R22, c[0x0][0x16c], PT ;  /* 0x00005b0016007a0c */ /* 0x000fe20003f86270 */
[----:B------:R-:W-:Y:S01]  /*23d0*/  UIMAD UR4, UR9, UR4, URZ ;  /* 0x00000004090472a4 */ /* 0x000fe2000f8e023f */
[----:B------:R-:W-:Y:S01]  /*23e0*/  LEA.HI.X R9, R3, R5, R10, 0x6, P2 ;  /* 0x0000000503097211 */ /* 0x000fe200010f340a */
[----:B------:R-:W-:Y:S01]  /*23f0*/  IMAD.U32 R3, RZ, RZ, UR17 ;  /* 0x00000011ff037e24 */ /* 0x000fe2000f8e00ff */
[----:B------:R-:W-:Y:S01]  /*2400*/  ISETP.LT.OR P2, PT, R0, 0x1, P4 ;  /* 0x000000010000780c */ /* 0x000fe20002741670 */
[----:B------:R2:W-:Y:S01]  /*2410*/  LDGSTS.E.BYPASS.LTC128B.128 [R240+0x14080], [R4.64+0x100], !P1 ;  /* 0x1408010004f07fae */ /* 0x0005e2000c901d54 */
[----:B------:R-:W-:Y:S01]  /*2420*/  @!P0 IADD3 R10, P1, R18, UR19, RZ ;  /* 0x00000013120a8c10 */ /* 0x000fe2000ff3e0ff */
[----:B------:R-:W-:Y:S01]  /*2430*/  IMAD.WIDE.U32 R6, R3, c[0x0][0x210], R6 ;  /* 0x0000840003067a25 */ /* 0x000fe200078e0006 */
[----:B------:R-:W-:Y:S01]  /*2440*/  ISETP.LT.OR P4, PT, R0, 0x21, P4 ;  /* 0x000000210000780c */ /* 0x000fe20002781670 */
[----:B------:R-:W-:Y:S01]  /*2450*/  UIADD3 UR22, UR29, UR22, URZ ;  /* 0x000000161d167290 */ /* 0x000fe2000fffe03f */
[----:B------:R-:W-:Y:S01]  /*2460*/  @!P0 IADD3.X R3, R15, UR23, RZ, P1, !PT ;  /* 0x000000170f038c10 */ /* 0x000fe20008ffe4ff */
[----:B------:R-:W-:Y:S01]  /*2470*/  UIMAD UR4, UR10, UR5, UR4 ;  /* 0x000000050a0472a4 */ /* 0x000fe2000f8e0204 */
[C---:B------:R-:W-:Y:S01]  /*2480*/  @!P0 LEA R12, P1, R10.reuse, c[0x0][0x258], 0x2 ;  /* 0x000096000a0c8a11 */ /* 0x040fe200078210ff */
[----:B------:R-:W-:Y:S01]  /*2490*/  IMAD.U32 R11, RZ, RZ, UR29 ;  /* 0x0000001dff0b7e24 */ /* 0x000fe2000f8e00ff */
[----:B------:R-:W-:Y:S01]  /*24a0*/  IADD3 R7, R7, UR24, RZ ;  /* 0x0000001807077c10 */ /* 0x000fe2000fffe0ff */
[----:B------:R-:W-:Y:S01]  /*24b0*/  IMAD.U32 R11, RZ, RZ, UR22 ;  /* 0x00000016ff0b7e24 */ /* 0x000fe2000f8e00ff */
[----:B------:R-:W-:Y:S01]  /*24c0*/  @!P0 LEA.HI.X R13, R10, c[0x0][0x25c], R3, 0x2, P1 ;  /* 0x000097000a0d8a11 */ /* 0x000fe200008f1403 */
[----:B------:R2:W-:Y:S01]  /*24d0*/  LDGSTS.E.BYPASS.LTC128B.128 [R240+0x16080], [R4.64+0x180], !P2 ;  /* 0x1608018004f07fae */ /* 0x0005e2000d101d54 */
[C---:B------:R-:W-:Y:S01]  /*24e0*/  ISETP.LT.OR P1, PT, R0.reuse, 0x21, P6 ;  /* 0x000000210000780c */ /* 0x040fe20003721670 */
[----:B------:R-:W-:Y:S01]  /*24f0*/  IMAD.U32 R10, RZ, RZ, UR28 ;  /* 0x0000001cff0a7e24 */ /* 0x000fe2000f8e00ff */
[----:B------:R-:W-:Y:S01]  /*2500*/  ISETP.LT.OR P2, PT, R0, 0x21, P3 ;  /* 0x000000210000780c */ /* 0x000fe20001f41670 */
[----:B------:R-:W-:Y:S01]  /*2510*/  IMAD.WIDE.U32 R250, R14, c[0x0][0x218], R6 ;  /* 0x000086000efa7a25 */ /* 0x000fe200078e0006 */
[C---:B------:R-:W-:Y:S01]  /*2520*/  ISETP.GE.AND P3, PT, R2.reuse, c[0x0][0x16c], PT ;  /* 0x00005b0002007a0c */ /* 0x040fe20003f66270 */
[----:B------:R3:W-:Y:S01]  /*2530*/  STL [R1+0x24], R15 ;  /* 0x0000240f01007387 */ /* 0x0007e20000100800 */
[C---:B------:R-:W-:Y:S01]  /*2540*/  ISETP.GE.AND P6, PT, R2.reuse, c[0x0][0x1fc], PT ;  /* 0x00007f0002007a0c */ /* 0x040fe20003fc6270 */
[----:B------:R-:W-:Y:S01]  /*2550*/  IMAD.MOV.U32 R6, RZ, RZ, R26 ;  /* 0x000000ffff067224 */ /* 0x000fe200078e001a */
[----:B------:R-:W-:Y:S01]  /*2560*/  IADD3 R252, R251, UR4, RZ ;  /* 0x00000004fbfc7c10 */ /* 0x000fe2000fffe0ff */
[----:B------:R-:W-:Y:S01]  /*2570*/  ULDC.64 UR4, c[0x0][0x290] ;  /* 0x0000a40000047ab9 */ /* 0x000fe20000000a00 */
[----:B------:R-:W-:Y:S01]  /*2580*/  IADD3 R7, R27, UR25, RZ ;  /* 0x000000191b077c10 */ /* 0x000fe2000fffe0ff */
[----:B------:R-:W-:Y:S01]  /*2590*/  UIMAD UR4, UR9, UR4, URZ ;  /* 0x00000004090472a4 */ /* 0x000fe2000f8e023f */
[----:B------:R-:W-:Y:S01]  /*25a0*/  CS2R R126, SRZ ;  /* 0x00000000007e7805 */ /* 0x000fe2000001ff00 */
[----:B------:R4:W-:Y:S01]  /*25b0*/  LDGSTS.E.BYPASS.LTC128B.128 [R240+0x11080], [R8.64], !P1 ;  /* 0x1108000008f07fae */ /* 0x0009e2000c901d54 */
[----:B------:R-:W-:Y:S01]  /*25c0*/  ISETP.GE.AND P1, PT, R2, c[0x0][0x1fc], PT ;  /* 0x00007f0002007a0c */ /* 0x000fe20003f26270 */
[----:B-1----:R-:W-:Y:S01]  /*25d0*/  IMAD.WIDE.U32 R38, R14, c[0x0][0x290], R6 ;  /* 0x0000a4000e267a25 */ /* 0x002fe200078e0006 */
[----:B------:R-:W-:Y:S01]  /*25e0*/  UIMAD UR4, UR10, UR5, UR4 ;  /* 0x000000050a0472a4 */ /* 0x000fe2000f8e0204 */
[----:B------:R4:W-:Y:S01]  /*25f0*/  LDGSTS.E.BYPASS.LTC128B.128 [R240+0x13080], [R8.64+0x80], !P2 ;  /* 0x1308008008f07fae */ /* 0x0009e2000d101d54 */
[----:B------:R-:W-:Y:S01]  /*2600*/  LEA R3, P2, R10, R250, 0x6 ;  /* 0x000000fa0a037211 */ /* 0x000fe200078430ff */
[----:B------:R-:W-:Y:S01]  /*2610*/  IMAD.SHL.U32 R6, R236, 0x10, RZ ;  /* 0x00000010ec067824 */ /* 0x000fe200078e00ff */
[----:B------:R-:W-:Y:S01]  /*2620*/  CS2R R124, SRZ ;  /* 0x00000000007c7805 */ /* 0x000fe2000001ff00 */
[----:B------:R4:W-:Y:S01]  /*2630*/  LDGSTS.E.BYPASS.LTC128B.128 [R240+0x15080], [R8.64+0x100], !P5 ;  /* 0x1508010008f07fae */ /* 0x0009e2000e901d54 */
[----:B------:R-:W-:Y:S01]  /*2640*/  LEA.HI.X R11, R10, R252, R11, 0x6, P2 ;  /* 0x000000fc0a0b7211 */ /* 0x000fe200010f340b */
[----:B------:R-:W-:Y:S01]  /*2650*/  CS2R R122, SRZ ;  /* 0x00000000007a7805 */ /* 0x000fe2000001ff00 */
[C---:B------:R-:W-:Y:S01]  /*2660*/  ISETP.GE.AND P2, PT, R21.reuse, c[0x0][0x1fc], PT ;  /* 0x00007f0015007a0c */ /* 0x040fe20003f46270 */
[----:B------:R4:W-:Y:S01]  /*2670*/  LDGSTS.E.BYPASS.LTC128B.128 [R240+0x17080], [R8.64+0x180], !P4 ;  /* 0x1708018008f07fae */ /* 0x0009e2000e101d54 */
[----:B--2---:R-:W-:Y:S01]  /*2680*/  IMAD.MOV.U32 R4, RZ, RZ, R24 ;  /* 0x000000ffff047224 */ /* 0x004fe200078e0018 */
[----:B------:R-:W-:Y:S01]  /*2690*/  SEL R24, RZ, 0x1, P3 ;  /* 0x00000001ff187807 */ /* 0x000fe20001800000 */
[----:B------:R-:W-:Y:S01]  /*26a0*/  CS2R R120, SRZ ;  /* 0x0000000000787805 */ /* 0x000fe2000001ff00 */
[C---:B------:R-:W-:Y:S01]  /*26b0*/  ISETP.GE.AND P4, PT, R21.reuse, c[0x0][0x16c], PT ;  /* 0x00005b0015007a0c */ /* 0x040fe20003f86270 */
[----:B---3--:R-:W-:Y:S01]  /*26c0*/  @!P0 IMAD.SHL.U32 R15, R166, 0x10, RZ ;  /* 0x00000010a60f8824 */ /* 0x008fe200078e00ff */
[----:B------:R-:W-:Y:S01]  /*26d0*/  ISETP.GE.AND P3, PT, R16, c[0x0][0x16c], PT ;  /* 0x00005b0010007a0c */ /* 0x000fe20003f66270 */
[----:B------:R1:W-:Y:S01]  /*26e0*/  STL.64 [R1+0x10], R38 ;  /* 0x0000102601007387 */ /* 0x0003e20000100a00 */
[----:B------:R-:W-:Y:S01]  /*26f0*/  ISETP.GE.AND P5, PT, R21, c[0x0][0x1fc], PT ;  /* 0x00007f0015007a0c */ /* 0x000fe20003fa6270 */
[----:B------:R-:W-:Y:S01]  /*2700*/  CS2R R118, SRZ ;  /* 0x0000000000767805 */ /* 0x000fe2000001ff00 */
[----:B------:R-:W-:Y:S01]  /*2710*/  SEL R19, RZ, 0xffffffff, P4 ;  /* 0xffffffffff137807 */ /* 0x000fe20002000000 */
[----:B------:R2:W-:Y:S01]  /*2720*/  @!P0 LDGSTS.E.BYPASS.LTC128B.128 [R15+0x20080], [R12.64] ;  /* 0x200800000c0f8fae */ /* 0x0005e2000b901d54 */
[----:B------:R-:W-:Y:S01]  /*2730*/  SEL R21, RZ, 0x4, P3 ;  /* 0x00000004ff157807 */ /* 0x000fe20001800000 */
[----:B------:R-:W-:Y:S01]  /*2740*/  CS2R R116, SRZ ;  /* 0x0000000000747805 */ /* 0x000fe2000001ff00 */
[----:B------:R-:W-:Y:S01]  /*2750*/  ISETP.GE.AND P4, PT, R22, c[0x0][0x16c], PT ;  /* 0x00005b0016007a0c */ /* 0x000fe20003f86270 */
[----:B------:R-:W0:Y:S01]  /*2760*/  LDGDEPBAR ;  /* 0x00000000000079af */ /* 0x000e220000000000 */
[----:B------:R-:W-:Y:S01]  /*2770*/  ISETP.GE.AND P3, PT, R16, c[0x0][0x1fc], PT ;  /* 0x00007f0010007a0c */ /* 0x000fe20003f66270 */
[----:B------:R-:W-:Y:S01]  /*2780*/  CS2R R114, SRZ ;  /* 0x0000000000727805 */ /* 0x000fe2000001ff00 */
[----:B------:R-:W-:Y:S01]  /*2790*/  IADD3 R5, R25, UR26, RZ ;  /* 0x0000001a19057c10 */ /* 0x000fe2000fffe0ff */
[----:B------:R-:W-:Y:S01]  /*27a0*/  CS2R R112, SRZ ;  /* 0x0000000000707805 */ /* 0x000fe2000001ff00 */
[----:B------:R-:W-:Y:S01]  /*27b0*/  SEL R25, RZ, 0x1, P1 ;  /* 0x00000001ff197807 */ /* 0x000fe20000800000 */
[----:B------:R-:W-:Y:S01]  /*27c0*/  CS2R R110, SRZ ;  /* 0x00000000006e7805 */ /* 0x000fe2000001ff00 */
[----:B------:R-:W-:Y:S01]  /*27d0*/  SEL R20, RZ, 0xffffffff, P2 ;  /* 0xffffffffff147807 */ /* 0x000fe20001000000 */
[----:B------:R-:W-:Y:S01]  /*27e0*/  IMAD.WIDE.U32 R164, R14, c[0x0][0x240], R4 ;  /* 0x000090000ea47a25 */ /* 0x000fe200078e0004 */
[----:B------:R-:W-:Y:S01]  /*27f0*/  SEL R243, RZ, 0x8, P4 ;  /* 0x00000008fff37807 */ /* 0x000fe20002000000 */
[----:B------:R-:W-:Y:S01]  /*2800*/  CS2R R108, SRZ ;  /* 0x00000000006c7805 */ /* 0x000fe2000001ff00 */
[C---:B------:R-:W-:Y:S01]  /*2810*/  LEA R2, P1, R3.reuse, c[0x0][0x1f0], 0x1 ;  /* 0x00007c0003027a11 */ /* 0x040fe200078208ff */
[----:B------:R-:W-:Y:S01]  /*2820*/  IMAD.SHL.U32 R5, R248, 0x8, RZ ;  /* 0x00000008f8057824 */ /* 0x000fe200078e00ff */
[----:B------:R-:W-:Y:S01]  /*2830*/  ISETP.LT.OR P2, PT, R0, 0x1, P6 ;  /* 0x000000010000780c */ /* 0x000fe20003741670 */
[----:B------:R-:W-:Y:S01]  /*2840*/  IMAD.U32 R14, RZ, RZ, UR6 ;  /* 0x00000006ff0e7e24 */ /* 0x000fe2000f8e00ff */
[----:B------:R-:W-:Y:S01]  /*2850*/  SEL R242, RZ, 0x4, P3 ;  /* 0x00000004fff27807 */ /* 0x000fe20001800000 */
[----:B------:R-:W-:Y:S01]  /*2860*/  STL.64 [R1+0x28], R164 ;  /* 0x000028a401007387 */ /* 0x000fe20000100a00 */
[----:B------:R-:W-:Y:S01]  /*2870*/  ISETP.GE.AND P4, PT, R16, c[0x0][0x1fc], PT ;  /* 0x00007f0010007a0c */ /* 0x000fe20003f86270 */
[----:B------:R-:W-:Y:S01]  /*2880*/  CS2R R106, SRZ ;  /* 0x00000000006a7805 */ /* 0x000fe2000001ff00 */
[----:B------:R-:W-:Y:S01]  /*2890*/  ISETP.LT.OR P3, PT, R0, 0x1, P5 ;  /* 0x000000010000780c */ /* 0x000fe20002f61670 */
[----:B------:R-:W-:Y:S01]  /*28a0*/  CS2R R104, SRZ ;  /* 0x0000000000687805 */ /* 0x000fe2000001ff00 */
[----:B----4-:R-:W-:Y:S01]  /*28b0*/  LOP3.LUT R9, R32, 0xffffffe0, RZ, 0xc0, !PT ;  /* 0xffffffe020097812 */ /* 0x010fe200078ec0ff */
[----:B------:R-:W-:Y:S01]  /*28c0*/  CS2R R102, SRZ ;  /* 0x0000000000667805 */ /* 0x000fe2000001ff00 */
[----:B------:R-:W-:Y:S01]  /*28d0*/  LEA.HI.X R3, R3, c[0x0][0x1f4], R11, 0x1, P1 ;  /* 0x00007d0003037a11 */ /* 0x000fe200008f0c0b */
[----:B--2---:R-:W-:Y:S01]  /*28e0*/  IMAD.U32 R15, RZ, RZ, UR7 ;  /* 0x00000007ff0f7e24 */ /* 0x004fe2000f8e00ff */
[----:B------:R-:W-:Y:S01]  /*28f0*/  ISETP.LT.OR P1, PT, R0, 0x1, P4 ;  /* 0x000000010000780c */ /* 0x000fe20002721670 */
[----:B------:R-:W-:Y:S01]  /*2900*/  IMAD.IADD R9, R166, 0x1, -R9 ;  /* 0x00000001a6097824 */ /* 0x000fe200078e0a09 */
[----:B------:R-:W-:Y:S01]  /*2910*/  LOP3.LUT R8, R33, 0xfffffff0, RZ, 0xc0, !PT ;  /* 0xfffffff021087812 */ /* 0x000fe200078ec0ff */
[----:B------:R2:W-:Y:S01]  /*2920*/  LDGSTS.E.BYPASS.LTC128B.128 [R240+0x18080], [R2.64], !P2 ;  /* 0x1808000002f07fae */ /* 0x0005e2000d101d54 */
[----:B------:R-:W-:Y:S01]  /*2930*/  ISETP.LT.OR P6, PT, R0, 0x21, P6 ;  /* 0x000000210000780c */ /* 0x000fe200037c1670 */
[----:B------:R-:W-:Y:S01]  /*2940*/  CS2R R100, SRZ ;  /* 0x0000000000647805 */ /* 0x000fe2000001ff00 */
[----:B------:R-:W-:Y:S01]  /*2950*/  SHF.R.S32.HI R11, RZ, 0x1f, R9 ;  /* 0x0000001fff0b7819 */ /* 0x000fe20000011409 */
[----:B------:R2:W-:Y:S01]  /*2960*/  LDGSTS.E.BYPASS.LTC128B.128 [R240+0x1a080], [R2.64+0x80], !P3 ;  /* 0x1a08008002f07fae */ /* 0x0005e2000d901d54 */
[----:B------:R-:W-:Y:S01]  /*2970*/  ISETP.GE.AND P3, PT, R22, c[0x0][0x1fc], PT ;  /* 0x00007f0016007a0c */ /* 0x000fe20003f66270 */
[----:B------:R-:W-:Y:S01]  /*2980*/  IMAD.IADD R8, R166, 0x1, -R8 ;  /* 0x00000001a6087824 */ /* 0x000fe200078e0a08 */
[----:B------:R-:W-:Y:S01]  /*2990*/  LEA.HI R13, R11, R9, RZ, 0x2 ;  /* 0x000000090b0d7211 */ /* 0x000fe200078f10ff */
[----:B------:R-:W-:Y:S01]  /*29a0*/  CS2R R98, SRZ ;  /* 0x0000000000627805 */ /* 0x000fe2000001ff00 */
[C---:B------:R-:W-:Y:S01]  /*29b0*/  ISETP.LT.OR P5, PT, R0.reuse, 0x21, P5 ;  /* 0x000000210000780c */ /* 0x040fe20002fa1670 */
[----:B------:R2:W-:Y:S01]  /*29c0*/  LDGSTS.E.BYPASS.LTC128B.128 [R240+0x1c080], [R2.64+0x100], !P1 ;  /* 0x1c08010002f07fae */ /* 0x0005e2000c901d54 */
[C---:B------:R-:W-:Y:S01]  /*29d0*/  ISETP.LT.OR P1, PT, R0.reuse, 0x1, P3 ;  /* 0x000000010000780c */ /* 0x040fe20001f21670 */
[----:B------:R-:W-:Y:S01]  /*29e0*/  CS2R R96, SRZ ;  /* 0x0000000000607805 */ /* 0x000fe2000001ff00 */
[----:B------:R-:W-:Y:S01]  /*29f0*/  LOP3.LUT R4, R13, 0x7ffffffc, RZ, 0xc0, !PT ;  /* 0x7ffffffc0d047812 */ /* 0x000fe200078ec0ff */
[----:B------:R-:W-:Y:S01]  /*2a00*/  CS2R R94, SRZ ;  /* 0x00000000005e7805 */ /* 0x000fe2000001ff00 */
[C---:B------:R-:W-:Y:S01]  /*2a10*/  ISETP.LT.OR P4, PT, R0.reuse, 0x21, P4 ;  /* 0x000000210000780c */ /* 0x040fe20002781670 */
[----:B------:R-:W-:Y:S01]  /*2a20*/  CS2R R92, SRZ ;  /* 0x00000000005c7805 */ /* 0x000fe2000001ff00 */
[----:B------:R-:W-:Y:S01]  /*2a30*/  ISETP.LT.OR P3, PT, R0, 0x21, P3 ;  /* 0x000000210000780c */ /* 0x000fe20001f61670 */
[----:B------:R-:W-:Y:S01]  /*2a40*/  IMAD.SHL.U32 R0, R29, 0x40, RZ ;  /* 0x000000401d007824 */ /* 0x000fe200078e00ff */
[----:B------:R-:W-:Y:S01]  /*2a50*/  SHF.R.S32.HI R10, RZ, 0x1f, R8 ;  /* 0x0000001fff0a7819 */ /* 0x000fe20000011408 */
[----:B------:R-:W-:Y:S01]  /*2a60*/  IMAD.IADD R12, R9, 0x1, -R4 ;  /* 0x00000001090c7824 */ /* 0x000fe200078e0a04 */
[----:B------:R-:W-:Y:S01]  /*2a70*/  LOP3.LUT R5, R5, 0x8, RZ, 0xc0, !PT ;  /* 0x0000000805057812 */ /* 0x000fe200078ec0ff */
[----:B------:R-:W-:Y:S01]  /*2a80*/  IMAD.SHL.U32 R9, R23, 0x8, RZ ;  /* 0x0000000817097824 */ /* 0x000fe200078e00ff */
[----:B------:R-:W-:Y:S01]  /*2a90*/  LOP3.LUT R4, R0, 0x1c0, RZ, 0xc0, !PT ;  /* 0x000001c000047812 */ /* 0x000fe200078ec0ff */
[----:B------:R2:W-:Y:S01]  /*2aa0*/  LDGSTS.E.BYPASS.LTC128B.128 [R240+0x1e080], [R2.64+0x180], !P1 ;  /* 0x1e08018002f07fae */ /* 0x0005e2000c901d54 */
[----:B------:R-:W-:Y:S01]  /*2ab0*/  LEA.HI R0, R34, R166, RZ, 0x7 ;  /* 0x000000a622007211 */ /* 0x000fe200078f38ff */
[----:B------:R-:W-:Y:S01]  /*2ac0*/  CS2R R90, SRZ ;  /* 0x00000000005a7805 */ /* 0x000fe2000001ff00 */
[----:B------:R-:W-:Y:S01]  /*2ad0*/  SHF.R.U32.HI R7, RZ, 0x3, R4 ;  /* 0x00000003ff077819 */ /* 0x000fe20000011604 */
[----:B------:R-:W-:Y:S01]  /*2ae0*/  CS2R R88, SRZ ;  /* 0x0000000000587805 */ /* 0x000fe2000001ff00 */
[----:B------:R-:W-:Y:S01]  /*2af0*/  SHF.R.S32.HI R0, RZ, 0x7, R0 ;  /* 0x00000007ff007819 */ /* 0x000fe20000011400 */
[----:B------:R-:W-:Y:S01]  /*2b00*/  CS2R R86, SRZ ;  /* 0x0000000000567805 */ /* 0x000fe2000001ff00 */
[----:B------:R-:W-:Y:S01]  /*2b10*/  LEA.HI R230, R10, R8, RZ, 0x3 ;  /* 0x000000080ae67211 */ /* 0x000fe200078f18ff */
[----:B------:R-:W-:Y:S01]  /*2b20*/  CS2R R84, SRZ ;  /* 0x0000000000547805 */ /* 0x000fe2000001ff00 */
[----:B------:R-:W-:Y:S01]  /*2b30*/  LOP3.LUT R6, R4, 0x10, R6, 0xf8, !PT ;  /* 0x0000001004067812 */ /* 0x000fe200078ef806 */
[----:B------:R-:W-:Y:S01]  /*2b40*/  CS2R R82, SRZ ;  /* 0x0000000000527805 */ /* 0x000fe2000001ff00 */
[C---:B------:R-:W-:Y:S01]  /*2b50*/  LOP3.LUT R11, R7.reuse, R5, R4, 0x1e, !PT ;  /* 0x00000005070b7212 */ /* 0x040fe200078e1e04 */
[----:B------:R-:W-:Y:S01]  /*2b60*/  CS2R R80, SRZ ;  /* 0x0000000000507805 */ /* 0x000fe2000001ff00 */
[----:B------:R-:W-:Y:S01]  /*2b70*/  LEA.HI R4, R0, R0, RZ, 0x1 ;  /* 0x0000000000047211 */ /* 0x000fe200078f08ff */
[----:B------:R-:W-:Y:S01]  /*2b80*/  CS2R R78, SRZ ;  /* 0x00000000004e7805 */ /* 0x000fe2000001ff00 */
[C---:B------:R-:W-:Y:S01]  /*2b90*/  LOP3.LUT R10, R230.reuse, 0xfffffff8, RZ, 0xc0, !PT ;  /* 0xfffffff8e60a7812 */ /* 0x040fe200078ec0ff */
[----:B------:R-:W-:Y:S01]  /*2ba0*/  IMAD.SHL.U32 R230, R230, 0x40, RZ ;  /* 0x00000040e6e67824 */ /* 0x000fe200078e00ff */
[----:B------:R-:W-:Y:S01]  /*2bb0*/  LOP3.LUT R18, R7, R6, R5, 0x1e, !PT ;  /* 0x0000000607127212 */ /* 0x000fe200078e1e05 */
[----:B------:R-:W-:Y:S01]  /*2bc0*/  IMAD.SHL.U32 R5, R28, 0x20, RZ ;  /* 0x000000201c057824 */ /* 0x000fe200078e00ff */
[----:B------:R-:W-:Y:S01]  /*2bd0*/  LOP3.LUT R4, R4, 0x1ffffffe, RZ, 0xc0, !PT ;  /* 0x1ffffffe04047812 */ /* 0x000fe200078ec0ff */
[----:B------:R-:W-:Y:S01]  /*2be0*/  IMAD.SHL.U32 R6, R31, 0x40, RZ ;  /* 0x000000401f067824 */ /* 0x000fe200078e00ff */
[----:B------:R-:W-:Y:S01]  /*2bf0*/  IADD3 R36, R39, UR4, RZ ;  /* 0x0000000427247c10 */ /* 0x000fe2000fffe0ff */
[----:B------:R-:W-:Y:S01]  /*2c00*/  IMAD.IADD R16, R8, 0x1, -R10 ;  /* 0x0000000108107824 */ /* 0x000fe200078e0a0a */
[----:B------:R-:W-:Y:S01]  /*2c10*/  LOP3.LUT R5, R5, 0x20, RZ, 0xc0, !PT ;  /* 0x0000002005057812 */ /* 0x000fe200078ec0ff */
[----:B------:R-:W-:Y:S01]  /*2c20*/  IMAD.IADD R10, R0, 0x1, -R4 ;  /* 0x00000001000a7824 */ /* 0x000fe200078e0a04 */
[----:B------:R-:W-:Y:S01]  /*2c30*/  LEA R8, P1, R14, R2, 0x6 ;  /* 0x000000020e087211 */ /* 0x000fe200078230ff */
[----:B------:R-:W-:Y:S01]  /*2c40*/  IMAD.SHL.U32 R7, R0, 0x8, RZ ;  /* 0x0000000800077824 */ /* 0x000fe200078e00ff */
[----:B------:R-:W-:Y:S01]  /*2c50*/  LOP3.LUT R17, R5, 0x18, R9, 0xf8, !PT ;  /* 0x0000001805117812 */ /* 0x000fe200078ef809 */
[----:B------:R-:W-:Y:S01]  /*2c60*/  IMAD R4, R28, 0x2, R0 ;  /* 0x000000021c047824 */ /* 0x000fe200078e0200 */
[----:B------:R-:W-:Y:S01]  /*2c70*/  LOP3.LUT R0, R6, 0x1c0, RZ, 0xc0, !PT ;  /* 0x000001c006007812 */ /* 0x000fe200078ec0ff */
[----:B------:R-:W-:Y:S01]  /*2c80*/  IMAD.SHL.U32 R6, R19, 0x2, RZ ;  /* 0x0000000213067824 */ /* 0x000fe200078e00ff */
[----:B------:R-:W-:Y:S01]  /*2c90*/  LEA.HI.X R9, R14, R3, R15, 0x6, P1 ;  /* 0x000000030e097211 */ /* 0x000fe200008f340f */
[----:B--2---:R-:W-:Y:S01]  /*2ca0*/  IMAD.U32 R2, R4, 0x200, R11 ;  /* 0x0000020004027824 */ /* 0x004fe200078e000b */
[----:B------:R-:W-:Y:S01]  /*2cb0*/  LOP3.LUT R4, R0, 0x8, R7, 0xf8, !PT ;  /* 0x0000000800047812 */ /* 0x000fe200078ef807 */
[----:B------:R-:W-:Y:S01]  /*2cc0*/  ULDC.64 UR4, c[0x0][0x240] ;  /* 0x0000900000047ab9 */ /* 0x000fe20000000a00 */
[----:B------:R-:W-:Y:S01]  /*2cd0*/  SHF.R.U32.HI R3, RZ, 0x3, R0 ;  /* 0x00000003ff037819 */ /* 0x000fe20000011600 */
[----:B------:R2:W-:Y:S01]  /*2ce0*/  LDGSTS.E.BYPASS.LTC128B.128 [R240+0x19080], [R8.64], !P6 ;  /* 0x1908000008f07fae */ /* 0x0005e2000f101d54 */
[----:B------:R-:W-:Y:S01]  /*2cf0*/  IADD3 R0, P1, R38, UR19, RZ ;  /* 0x0000001326007c10 */ /* 0x000fe2000ff3e0ff */
[----:B------:R-:W-:Y:S01]  /*2d00*/  UIMAD UR4, UR9, UR4, URZ ;  /* 0x00000004090472a4 */ /* 0x000fe2000f8e023f */
[----:B------:R-:W-:Y:S01]  /*2d10*/  LOP3.LUT R7, R4, R3, RZ, 0x3c, !PT ;  /* 0x0000000304077212 */ /* 0x000fe200078e3cff */
[----:B------:R2:W-:Y:S01]  /*2d20*/  LDGSTS.E.BYPASS.LTC128B.128 [R240+0x1b080], [R8.64+0x80], !P5 ;  /* 0x1b08008008f07fae */ /* 0x0005e2000e901d54 */
[----:B------:R-:W-:Y:S01]  /*2d30*/  IADD3.X R3, R36, UR23, RZ, P1, !PT ;  /* 0x0000001724037c10 */ /* 0x000fe20008ffe4ff */
[----:B------:R-:W-:Y:S01]  /*2d40*/  UIMAD UR4, UR10, UR5, UR4 ;  /* 0x000000050a0472a4 */ /* 0x000fe2000f8e0204 */
[----:B------:R-:W-:Y:S01]  /*2d50*/  LEA R14, P1, R0, c[0x0][0x280], 0x2 ;  /* 0x0000a000000e7a11 */ /* 0x000fe200078210ff */
[----:B------:R2:W-:Y:S01]  /*2d60*/  LDGSTS.E.BYPASS.LTC128B.128 [R240+0x1d080], [R8.64+0x100], !P4 ;  /* 0x1d08010008f07fae */ /* 0x0005e2000e101d54 */
[----:B------:R-:W-:Y:S01]  /*2d70*/  ISETP.GE.AND P2, PT, R22, c[0x0][0x1fc], PT ;  /* 0x00007f0016007a0c */ /* 0x000fe20003f46270 */
[----:B------:R-:W-:Y:S01]  /*2d80*/  IMAD R22, R10, 0x4, R12 ;  /* 0x000000040a167824 */ /* 0x000fe200078e020c */
[----:B------:R-:W-:Y:S01]  /*2d90*/  LEA.HI.X R15, R0, c[0x0][0x284], R3, 0x2, P1 ;  /* 0x0000a100000f7a11 */ /* 0x000fe200008f1403 */
[----:B------:R-:W-:Y:S01]  /*2da0*/  IMAD.SHL.U32 R3, R20, 0x2, RZ ;  /* 0x0000000214037824 */ /* 0x000fe200078e00ff */
[----:B------:R-:W-:Y:S01]  /*2db0*/  LOP3.LUT R10, R6, 0x2, R24, 0xe2, !PT ;  /* 0x00000002060a7812 */ /* 0x000fe200078ee218 */
[----:B------:R-:W-:Y:S01]  /*2dc0*/  IMAD.SHL.U32 R12, R30, 0x400, RZ ;  /* 0x000004001e0c7824 */ /* 0x000fe200078e00ff */
[----:B------:R-:W-:Y:S01]  /*2dd0*/  LOP3.LUT R4, R35, 0x3ffffffc, RZ, 0xc0, !PT ;  /* 0x3ffffffc23047812 */ /* 0x000fe200078ec0ff */
[----:B------:R2:W-:Y:S01]  /*2de0*/  LDGSTS.E.BYPASS.LTC128B.128 [R240+0x1f080], [R8.64+0x180], !P3 ;  /* 0x1f08018008f07fae */ /* 0x0005e2000d901d54 */
[----:B------:R-:W-:Y:S01]  /*2df0*/  SHF.R.S32.HI R5, RZ, 0x2, R13 ;  /* 0x00000002ff057819 */ /* 0x000fe2000001140d */
[----:B------:R-:W-:Y:S01]  /*2e00*/  IMAD.MOV.U32 R13, RZ, RZ, 0x10 ;  /* 0x00000010ff0d7424 */ /* 0x000fe200078e00ff */
[----:B------:R-:W-:Y:S01]  /*2e10*/  SEL R6, RZ, 0x8, P2 ;  /* 0x00000008ff067807 */ /* 0x000fe20001000000 */
[----:B------:R-:W-:Y:S01]  /*2e20*/  IMAD.IADD R0, R166, 0x1, -R4 ;  /* 0x00000001a6007824 */ /* 0x000fe200078e0a04 */
[----:B------:R-:W-:Y:S01]  /*2e30*/  R2P PR, R16, 0x6 ;  /* 0x0000000610007804 */ /* 0x000fe20000000000 */
[----:B------:R-:W-:Y:S01]  /*2e40*/  IMAD R241, R30, 0x10, R5 ;  /* 0x000000101ef17824 */ /* 0x000fe200078e0205 */
[----:B------:R-:W-:Y:S01]  /*2e50*/  LOP3.LUT R3, R3, 0x2, R25, 0xe2, !PT ;  /* 0x0000000203037812 */ /* 0x000fe200078ee219 */
[----:B------:R-:W-:Y:S01]  /*2e60*/  IMAD R0, R0, 0x2, R12 ;  /* 0x0000000200007824 */ /* 0x000fe200078e020c */
[----:B------:R-:W-:Y:S01]  /*2e70*/  LOP3.LUT R243, R243, R10, R21, 0xfe, !PT ;  /* 0x0000000af3f37212 */ /* 0x000fe200078efe15 */
[----:B------:R-:W-:Y:S01]  /*2e80*/  IMAD.SHL.U32 R10, R28, 0x8, RZ ;  /* 0x000000081c0a7824 */ /* 0x000fe200078e00ff */
[----:B------:R-:W-:Y:S01]  /*2e90*/  SEL R5, R13, 0xfffffff0, !P1 ;  /* 0xfffffff00d057807 */ /* 0x000fe20004800000 */
[----:B------:R-:W-:Y:S01]  /*2ea0*/  IMAD.IADD R11, R7, 0x1, R0 ;  /* 0x00000001070b7824 */ /* 0x000fe200078e0200 */
[----:B------:R-:W-:Y:S01]  /*2eb0*/  SEL R4, R246, 0xffffffe0, !P2 ;  /* 0xffffffe0f6047807 */ /* 0x000fe20005000000 */
[----:B------:R3:W-:Y:S01]  /*2ec0*/  STL [R1+0x20], R36 ;  /* 0x0000202401007387 */ /* 0x0007e20000100800 */
[----:B------:R-:W-:Y:S01]  /*2ed0*/  LOP3.LUT R242, R6, R3, R242, 0xfe, !PT ;  /* 0x0000000306f27212 */ /* 0x000fe200078efef2 */
[----:B------:R-:W-:Y:S01]  /*2ee0*/  IMAD.SHL.U32 R6, R16, 0x40, RZ ;  /* 0x0000004010067824 */ /* 0x000fe200078e00ff */
[----:B------:R-:W-:Y:S01]  /*2ef0*/  R2P PR, R29, 0x6 ;  /* 0x000000061d007804 */ /* 0x000fe20000000000 */
[----:B------:R-:W-:Y:S01]  /*2f00*/  IMAD.SHL.U32 R244, R11, 0x2, RZ ;  /* 0x000000020bf47824 */ /* 0x000fe200078e00ff */
[----:B------:R-:W-:Y:S01]  /*2f10*/  LOP3.LUT R230, R230, 0xfffffe00, RZ, 0xc0, !PT ;  /* 0xfffffe00e6e67812 */ /* 0x000fe200078ec0ff */
[----:B------:R-:W-:Y:S01]  /*2f20*/  IMAD R0, R28, 0x200, R18 ;  /* 0x000002001c007824 */ /* 0x000fe200078e0212 */
[----:B------:R-:W-:Y:S01]  /*2f30*/  LOP3.LUT R6, R6, 0x1c0, RZ, 0xc0, !PT ;  /* 0x000001c006067812 */ /* 0x000fe200078ec0ff */
[----:B------:R-:W-:Y:S01]  /*2f40*/  IMAD.SHL.U32 R2, R2, 0x2, RZ ;  /* 0x0000000202027824 */ /* 0x000fe200078e00ff */
[----:B------:R-:W-:Y:S01]  /*2f50*/  SEL R3, R13, 0xfffffff0, !P1 ;  /* 0xfffffff00d037807 */ /* 0x000fe20004800000 */
[----:B------:R-:W-:Y:S01]  /*2f60*/  IMAD R236, R236, 0x400, R230 ;  /* 0x00000400ecec7824 */ /* 0x000fe200078e02e6 */
[----:B------:R-:W-:Y:S01]  /*2f70*/  SEL R228, R246, 0xffffffe0, !P2 ;  /* 0xffffffe0f6e47807 */ /* 0x000fe20005000000 */
[----:B------:R-:W-:Y:S01]  /*2f80*/  IMAD.SHL.U32 R235, R0, 0x2, RZ ;  /* 0x0000000200eb7824 */ /* 0x000fe200078e00ff */
[----:B------:R-:W-:Y:S01]  /*2f90*/  R2P PR, R31, 0x6 ;  /* 0x000000061f007804 */ /* 0x000fe20000000000 */
[----:B------:R-:W-:Y:S01]  /*2fa0*/  IMAD R3, R3, 0x2, R2 ;  /* 0x0000000203037824 */ /* 0x000fe200078e0202 */
[----:B------:R-:W-:Y:S01]  /*2fb0*/  ISETP.GE.AND P6, PT, R166, 0x10, PT ;  /* 0x00000010a600780c */ /* 0x000fe20003fc6270 */
[----:B------:R-:W-:Y:S01]  /*2fc0*/  IMAD.IADD R232, R0, 0x1, R228 ;  /* 0x0000000100e87824 */ /* 0x000fe200078e02e4 */
[----:B------:R-:W-:Y:S01]  /*2fd0*/  SHF.R.U32.HI R7, RZ, 0x3, R6 ;  /* 0x00000003ff077819 */ /* 0x000fe20000011606 */
[----:B------:R-:W-:Y:S01]  /*2fe0*/  IMAD R229, R228, 0x2, R2 ;  /* 0x00000002e4e57824 */ /* 0x000fe200078e0202 */
[----:B------:R-:W-:Y:S01]  /*2ff0*/  LOP3.LUT R10, R6, 0x8, R10, 0xf8, !PT ;  /* 0x00000008060a7812 */ /* 0x000fe200078ef80a */
[----:B------:R-:W-:Y:S01]  /*3000*/  CS2R R76, SRZ ;  /* 0x00000000004c7805 */ /* 0x000fe2000001ff00 */
[----:B------:R-:W-:Y:S01]  /*3010*/  LOP3.LUT R6, R7, R17, R6, 0x1e, !PT ;  /* 0x0000001107067212 */ /* 0x000fe200078e1e06 */
[----:B------:R-:W-:Y:S01]  /*3020*/  CS2R R74, SRZ ;  /* 0x00000000004a7805 */ /* 0x000fe2000001ff00 */
[----:B------:R-:W-:Y:S01]  /*3030*/  LOP3.LUT R7, R10, R7, RZ, 0x3c, !PT ;  /* 0x000000070a077212 */ /* 0x000fe200078e3cff */
[----:B------:R-:W-:Y:S01]  /*3040*/  CS2R R72, SRZ ;  /* 0x0000000000487805 */ /* 0x000fe2000001ff00 */
[-C--:B------:R-:W-:Y:S01]  /*3050*/  LOP3.LUT R6, R6, R230.reuse, RZ, 0xfc, !PT ;  /* 0x000000e606067212 */ /* 0x080fe200078efcff */
[----:B------:R-:W-:Y:S01]  /*3060*/  CS2R R70, SRZ ;  /* 0x0000000000467805 */ /* 0x000fe2000001ff00 */
[C---:B------:R-:W-:Y:S01]  /*3070*/  IADD3 R230, R7.reuse, R230, R12 ;  /* 0x000000e607e67210 */ /* 0x040fe20007ffe00c */
[----:B------:R-:W-:Y:S01]  /*3080*/  IMAD.IADD R236, R7, 0x1, R236 ;  /* 0x0000000107ec7824 */ /* 0x000fe200078e02ec */
[----:B------:R-:W-:Y:S01]  /*3090*/  IADD3 R10, R244, 0x20280, RZ ;  /* 0x00020280f40a7810 */ /* 0x000fe20007ffe0ff */
        /* <DEDUP_REMOVED lines=12> */
[----:B------:R-:W-:Y:S01]  /*3160*/  CS2R R66, SRZ ;  /* 0x0000000000427805 */ /* 0x000fe2000001ff00 */
[----:B------:R-:W0:Y:S01]  /*3170*/  LDGDEPBAR ;  /* 0x00000000000079af */ /* 0x000e220000000000 */
        /* <DEDUP_REMOVED lines=14> */
[----:B-1----:R-:W-:Y:S01]  /*3260*/  CS2R R38, SRZ ;  /* 0x0000000000267805 */ /* 0x002fe2000001ff00 */
[----:B---3--:R-:W-:Y:S01]  /*3270*/  CS2R R36, SRZ ;  /* 0x0000000000247805 */ /* 0x008fe2000001ff00 */
[----:B------:R-:W-:Y:S01]  /*3280*/  IADD3 R249, -R10, UR8, RZ ;  /* 0x000000080af97c10 */ /* 0x000fe2000fffe1ff */
[----:B------:R-:W-:Y:S01]  /*3290*/  IMAD.SHL.U32 R0, R6, 0x2, RZ ;  /* 0x0000000206007824 */ /* 0x000fe200078e00ff */
[----:B----4-:R-:W-:Y:S01]  /*32a0*/  IADD3 R7, R165, UR4, RZ ;  /* 0x00000004a5077c10 */ /* 0x010fe2000fffe0ff */
[----:B------:R-:W-:Y:S01]  /*32b0*/  IMAD R228, R228, 0x2, R3 ;  /* 0x00000002e4e47824 */ /* 0x000fe200078e0203 */
[----:B------:R-:W-:Y:S01]  /*32c0*/  USHF.L.U64.HI UR7, UR6, 0x5, UR7 ;  /* 0x0000000506077899 */ /* 0x000fe20008010207 */
[----:B------:R-:W-:Y:S01]  /*32d0*/  IMAD.SHL.U32 R232, R232, 0x2, RZ ;  /* 0x00000002e8e87824 */ /* 0x000fe200078e00ff */
[----:B------:R-:W-:Y:S01]  /*32e0*/  USHF.L.U32 UR6, UR6, 0x5, URZ ;  /* 0x0000000506067899 */ /* 0x000fe2000800063f */
[----:B------:R2:W-:Y:S01]  /*32f0*/  STL [R1+0x30], R7 ;  /* 0x0000300701007387 */ /* 0x0005e20000100800 */
[----:B------:R-:W-:-:S02]  /*3300*/  IMAD.IADD R246, R246, 0x1, R245 ;  /* 0x00000001f6f67824 */ /* 0x000fc400078e02f5 */
[C---:B------:R-:W-:Y:S02]  /*3310*/  IMAD R234, R4.reuse, 0x2, R230 ;  /* 0x0000000204ea7824 */ /* 0x040fe400078e02e6 */
[C---:B------:R-:W-:Y:S02]  /*3320*/  IMAD R239, R4.reuse, 0x2, R236 ;  /* 0x0000000204ef7824 */ /* 0x040fe400078e02ec */
[C---:B------:R-:W-:Y:S02]  /*3330*/  IMAD R233, R4.reuse, 0x2, R231 ;  /* 0x0000000204e97824 */ /* 0x040fe400078e02e7 */
[----:B------:R-:W-:Y:S02]  /*3340*/  IMAD R238, R4, 0x2, R237 ;  /* 0x0000000204ee7824 */ /* 0x000fe400078e02ed */
.L_x_1118:
        /* <DEDUP_REMOVED lines=561> */
[----:B------:R-:W-:Y:S02]  /*5660*/  ISETP.LT.OR P6, PT, R8, 0x1, !P5 ;  /* 0x000000010800780c */ /* 0x000fe40006fc1670 */
[----:B------:R-:W-:Y:S02]  /*5670*/  IADD3 R9, P3, P2, R250, UR4, R9 ;  /* 0x00000004fa097c10 */ /* 0x000fe4000fa7e009 */
[----:B------:R-:W-:Y:S02]  /*5680*/  ISETP.LT.OR P5, PT, R8, 0x21, !P5 ;  /* 0x000000210800780c */ /* 0x000fe40006fa1670 */
[----:B------:R-:W-:Y:S02]  /*5690*/  IADD3.X R16, R252, UR9, R16, P3, P2 ;  /* 0x00000009fc107c10 */ /* 0x000fe40009fe4410 */
[----:B------:R-:W-:Y:S05]  /*56a0*/  LEA R10, P3, R9, c[0x0][0x1f0], 0x1 ;  /* 0x00007c00090a7a11 */ /* 0x000fea00078608ff */
[----:B------:R-:W-:Y:S01]  /*56b0*/  @!PT LDS RZ, [RZ] ;  /* 0x00000000fffff984 */ /* 0x000fe20000000800 */
[----:B------:R-:W-:Y:S01]  /*56c0*/  @!PT LDS RZ, [RZ] ;  /* 0x00000000fffff984 */ /* 0x000fe20000000800 */
[----:B------:R-:W-:Y:S01]  /*56d0*/  @!PT LDS RZ, [RZ] ;  /* 0x00000000fffff984 */ /* 0x000fe20000000800 */
[----:B------:R1:W-:Y:S01]  /*56e0*/  LDGSTS.E.BYPASS.LTC128B.128 [R240+0x18080], [R12.64], !P6 ;  /* 0x180800000cf07fae */ /* 0x0003e2000f101d54 */
[----:B--2---:R-:W-:Y:S04]  /*56f0*/  IADD3 R11, P1, R202, UR5, RZ ;  /* 0x00000005ca0b7c10 */ /* 0x004fe8000ff3e0ff */
[----:B---3--:R-:W-:Y:S02]  /*5700*/  LEA.HI.X.SX32 R15, R15, R200, 0x1, P1 ;  /* 0x000000c80f0f7211 */ /* 0x008fe400008f0eff */
[----:B------:R-:W2:Y:S01]  /*5710*/  S2R R200, SR_TID.X ;  /* 0x0000000000c87919 */ /* 0x000ea20000002100 */
[C---:B------:R-:W-:Y:S02]  /*5720*/  ISETP.LT.OR P1, PT, R8.reuse, 0x1, !P4 ;  /* 0x000000010800780c */ /* 0x040fe40006721670 */
[C---:B------:R-:W-:Y:S02]  /*5730*/  LEA R14, P2, R11.reuse, c[0x0][0x280], 0x2 ;  /* 0x0000a0000b0e7a11 */ /* 0x040fe400078410ff */
[----:B------:R-:W-:Y:S02]  /*5740*/  ISETP.LT.OR P4, PT, R8, 0x21, !P4 ;  /* 0x000000210800780c */ /* 0x000fe40006781670 */
[----:B------:R-:W-:Y:S02]  /*5750*/  LEA.HI.X R15, R11, c[0x0][0x284], R15, 0x2, P2 ;  /* 0x0000a1000b0f7a11 */ /* 0x000fe400010f140f */
[----:B------:R-:W-:Y:S02]  /*5760*/  LOP3.LUT P2, RZ, R242, 0x4, RZ, 0xc0, !PT ;  /* 0x00000004f2ff7812 */ /* 0x000fe4000784c0ff */
[----:B------:R-:W-:Y:S02]  /*5770*/  LEA.HI.X R11, R9, c[0x0][0x1f4], R16, 0x1, P3 ;  /* 0x00007d00090b7a11 */ /* 0x000fe400018f0c10 */
[----:B------:R-:W-:Y:S01]  /*5780*/  ISETP.LT.OR P6, PT, R8, 0x1, !P2 ;  /* 0x000000010800780c */ /* 0x000fe200057c1670 */
[----:B------:R1:W-:Y:S01]  /*5790*/  LDGSTS.E.BYPASS.LTC128B.128 [R240+0x1a080], [R12.64+0x80], !P1 ;  /* 0x1a0800800cf07fae */ /* 0x0003e2000c901d54 */
[----:B------:R-:W-:Y:S02]  /*57a0*/  LOP3.LUT P3, RZ, R242, 0x8, RZ, 0xc0, !PT ;  /* 0x00000008f2ff7812 */ /* 0x000fe4000786c0ff */
[C---:B------:R-:W-:Y:S02]  /*57b0*/  ISETP.LT.OR P2, PT, R8.reuse, 0x21, !P2 ;  /* 0x000000210800780c */ /* 0x040fe40005741670 */
[C---:B------:R-:W-:Y:S02]  /*57c0*/  ISETP.LT.OR P1, PT, R8.reuse, 0x1, !P3 ;  /* 0x000000010800780c */ /* 0x040fe40005f21670 */
[----:B------:R-:W-:Y:S01]  /*57d0*/  ISETP.LT.OR P3, PT, R8, 0x21, !P3 ;  /* 0x000000210800780c */ /* 0x000fe20005f61670 */
[----:B--2---:R-:W-:Y:S04]  /*57e0*/  @!P0 IMAD.SHL.U32 R8, R200, 0x10, RZ ;  /* 0x00000010c8088824 */ /* 0x004fe800078e00ff */
[----:B------:R1:W-:Y:S06]  /*57f0*/  LDGSTS.E.BYPASS.LTC128B.128 [R240+0x1c080], [R12.64+0x100], !P6 ;  /* 0x1c0801000cf07fae */ /* 0x0003ec000f101d54 */
[----:B------:R1:W-:Y:S04]  /*5800*/  LDGSTS.E.BYPASS.LTC128B.128 [R240+0x1e080], [R12.64+0x180], !P1 ;  /* 0x1e0801800cf07fae */ /* 0x0003e8000c901d54 */
[----:B------:R1:W-:Y:S04]  /*5810*/  LDGSTS.E.BYPASS.LTC128B.128 [R240+0x19080], [R10.64], !P5 ;  /* 0x190800000af07fae */ /* 0x0003e8000e901d54 */
[----:B------:R1:W-:Y:S04]  /*5820*/  LDGSTS.E.BYPASS.LTC128B.128 [R240+0x1b080], [R10.64+0x80], !P4 ;  /* 0x1b0800800af07fae */ /* 0x0003e8000e101d54 */
[----:B------:R1:W-:Y:S04]  /*5830*/  LDGSTS.E.BYPASS.LTC128B.128 [R240+0x1d080], [R10.64+0x100], !P2 ;  /* 0x1d0801000af07fae */ /* 0x0003e8000d101d54 */
[----:B------:R1:W-:Y:S04]  /*5840*/  LDGSTS.E.BYPASS.LTC128B.128 [R240+0x1f080], [R10.64+0x180], !P3 ;  /* 0x1f0801800af07fae */ /* 0x0003e8000d901d54 */
[----:B------:R1:W-:Y:S02]  /*5850*/  @!P0 LDGSTS.E.BYPASS.LTC128B.128 [R8+0x20180], [R14.64] ;  /* 0x201800000e088fae */ /* 0x0003e4000b901d54 */
.L_x_1116:
        /* <DEDUP_REMOVED lines=148> */
.L_x_1117:
        /* <DEDUP_REMOVED lines=218> */
.L_x_1115:
[----:B------:R-:W-:Y:S05]  /*6f40*/  @P1 EXIT ;  /* 0x000000000000194d */ /* 0x000fea0003800000 */
[----:B------:R-:W-:Y:S02]  /*6f50*/  ULDC.64 UR4, c[0x0][0x360] ;  /* 0x0000d80000047ab9 */ /* 0x000fe40000000a00 */
[----:B------:R-:W-:Y:S02]  /*6f60*/  UISETP.NE.U32.AND UP0, UPT, URZ, UR4, UPT ;  /* 0x000000043f00728c */ /* 0x000fe4000bf05070 */
[----:B------:R-:W-:Y:S02]  /*6f70*/  ULDC.64 UR6, c[0x0][0x360] ;  /* 0x0000d80000067ab9 */ /* 0x000fe40000000a00 */
[----:B------:R-:W-:-:S06]  /*6f80*/  UISETP.NE.AND.EX UP0, UPT, URZ, UR5, UPT, UP0 ;  /* 0x000000053f00728c */ /* 0x000fcc000bf05300 */
[----:B------:R-:W-:-:S05]  /*6f90*/  PLOP3.LUT P0, PT, PT, PT, UP0, 0x80, 0x0 ;  /* 0x000000000000781c */ /* 0x000fca0003f0f008 */
[----:B------:R-:W-:Y:S02]  /*6fa0*/  @UP0 UMOV UR4, 0x4 ;  /* 0x0000000400040882 */ /* 0x000fe40000000000 */
[----:B------:R-:W-:-:S06]  /*6fb0*/  @UP0 UIMAD.WIDE UR4, UR16, UR4, UR6 ;  /* 0x00000004100402a5 */ /* 0x000fcc000f8e0206 */
[----:B------:R-:W-:Y:S02]  /*6fc0*/  IMAD.U32 R2, RZ, RZ, UR4 ;  /* 0x00000004ff027e24 */ /* 0x000fe4000f8e00ff */
[----:B------:R-:W-:-:S05]  /*6fd0*/  IMAD.U32 R3, RZ, RZ, UR5 ;  /* 0x00000005ff037e24 */ /* 0x000fca000f8e00ff */
[----:B------:R2:W3:Y:S01]  /*6fe0*/  @P0 LDG.E R0, [R2.64] ;  /* 0x0000001402000981 */ /* 0x0004e2000c1e1900 */
[----:B------:R-:W-:-:S03]  /*6ff0*/  USHF.L.U32 UR18, UR18, 0xe, URZ ;  /* 0x0000000e12127899 */ /* 0x000fc6000800063f */
[----:B-1----:R-:W1:Y:S03]  /*7000*/  S2R R4, SR_TID.X ;  /* 0x0000000000047919 */ /* 0x002e660000002100 */
[----:B--2---:R-:W-:Y:S01]  /*7010*/  IMAD.U32 R2, RZ, RZ, UR18 ;  /* 0x00000012ff027e24 */ /* 0x004fe2000f8e00ff */
[----:B-1----:R-:W-:Y:S01]  /*7020*/  SHF.R.S32.HI R3, RZ, 0x1f, R4 ;  /* 0x0000001fff037819 */ /* 0x002fe20000011404 */
[----:B------:R-:W-:Y:S06]  /*7030*/  BAR.SYNC.DEFER_BLOCKING 0x1, 0x100 ;  /* 0x0044000000007b1d */ /* 0x000fec0000010000 */
[----:B---3--:R-:W1:Y:S02]  /*7040*/  @P0 R2UR UR4, R0 ;  /* 0x00000000000403c2 */ /* 0x008e6400000e0000 */
[----:B-1----:R-:W-:-:S04]  /*7050*/  @UP0 ULEA UR4, UR16, UR4, 0x6 ;  /* 0x0000000410040291 */ /* 0x002fc8000f8e303f */
[----:B------:R-:W-:-:S04]  /*7060*/  @UP0 USHF.R.S32.HI UR8, URZ, 0x1f, UR4 ;  /* 0x0000001f3f080899 */ /* 0x000fc80008011404 */
[----:B------:R-:W-:-:S03]  /*7070*/  @UP0 ULEA.HI UR8, UR8, UR4, URZ, 0x6 ;  /* 0x0000000408080291 */ /* 0x000fc6000f8f303f */
[----:B------:R-:W-:Y:S02]  /*7080*/  ULDC.64 UR4, c[0x0][0x338] ;  /* 0x0000ce0000047ab9 */ /* 0x000fe40000000a00 */
[----:B------:R-:W-:Y:S02]  /*7090*/  UISETP.NE.AND UP1, UPT, UR4, 0x1, UPT ;  /* 0x000000010400788c */ /* 0x000fe4000bf25270 */
[----:B------:R-:W-:Y:S02]  /*70a0*/  @UP0 USHF.L.U32 UR8, UR8, 0x8, URZ ;  /* 0x0000000808080899 */ /* 0x000fe4000800063f */
[----:B------:R-:W-:Y:S02]  /*70b0*/  UIMAD.WIDE.U32 UR6, UR17, UR5, URZ ;  /* 0x00000005110672a5 */ /* 0x000fe4000f8e003f */
[----:B------:R-:W-:Y:S02]  /*70c0*/  @UP0 ULOP3.LUT UR8, UR8, 0xffffc000, URZ, 0xc0, !UPT ;  /* 0xffffc00008080892 */ /* 0x000fe4000f8ec03f */
[----:B------:R-:W-:-:S02]  /*70d0*/  ULDC UR5, c[0x0][0x340] ;  /* 0x0000d00000057ab9 */ /* 0x000fc40000000800 */
[----:B------:R-:W-:Y:S02]  /*70e0*/  @UP0 USHF.R.S32.HI UR9, URZ, 0x1f, UR8 ;  /* 0x0000001f3f090899 */ /* 0x000fe40008011408 */
[----:B------:R-:W-:Y:S02]  /*70f0*/  USHF.R.S32.HI UR4, URZ, 0x1f, UR18 ;  /* 0x0000001f3f047899 */ /* 0x000fe40008011412 */
[----:B------:R-:W-:Y:S02]  /*7100*/  @UP1 USHF.R.U32.HI UR17, URZ, UR5, UR7 ;  /* 0x000000053f111299 */ /* 0x000fe40008011607 */
[----:B------:R-:W-:Y:S02]  /*7110*/  @!UP0 UMOV UR8, URZ ;  /* 0x0000003f00088c82 */ /* 0x000fe40008000000 */
[----:B------:R-:W-:Y:S01]  /*7120*/  IADD3 R2, P1, P0, R2, UR8, R4 ;  /* 0x0000000802027c10 */ /* 0x000fe2000f83e004 */
[----:B------:R-:W-:Y:S01]  /*7130*/  USHF.R.S32.HI UR8, URZ, 0x1f, UR17 ;  /* 0x0000001f3f087899 */ /* 0x000fe20008011411 */
[----:B------:R-:W-:Y:S01]  /*7140*/  IMAD.U32 R0, RZ, RZ, UR4 ;  /* 0x00000004ff007e24 */ /* 0x000fe2000f8e00ff */
[----:B------:R-:W-:Y:S01]  /*7150*/  ULDC.64 UR6, c[0x0][0x328] ;  /* 0x0000ca0000067ab9 */ /* 0x000fe20000000a00 */
[----:B------:R-:W-:Y:S01]  /*7160*/  IMAD.U32 R4, RZ, RZ, UR17 ;  /* 0x00000011ff047e24 */ /* 0x000fe2000f8e00ff */
[----:B------:R-:W-:-:S02]  /*7170*/  UIMAD UR6, UR8, UR6, URZ ;  /* 0x00000006080672a4 */ /* 0x000fc4000f8e023f */
[----:B------:R-:W-:Y:S02]  /*7180*/  @!UP0 UMOV UR9, URZ ;  /* 0x0000003f00098c82 */ /* 0x000fe40008000000 */
[----:B------:R-:W-:Y:S01]  /*7190*/  IADD3.X R3, R0, UR9, R3, P1, P0 ;  /* 0x0000000900037c10 */ /* 0x000fe20008fe0403 */
[----:B------:R-:W-:Y:S01]  /*71a0*/  ULDC.64 UR4, c[0x0][0x300] ;  /* 0x0000c00000047ab9 */ /* 0x000fe20000000a00 */
[----:B------:R-:W-:Y:S01]  /*71b0*/  IMAD.U32 R0, RZ, RZ, UR17 ;  /* 0x00000011ff007e24 */ /* 0x000fe2000f8e00ff */
[----:B------:R-:W-:Y:S02]  /*71c0*/  UIMAD UR6, UR17, UR7, UR6 ;  /* 0x00000007110672a4 */ /* 0x000fe4000f8e0206 */
[----:B------:R-:W-:Y:S01]  /*71d0*/  USHF.R.S32.HI UR7, URZ, 0x1f, UR16 ;  /* 0x0000001f3f077899 */ /* 0x000fe20008011410 */
[--C-:B------:R-:W-:Y:S01]  /*71e0*/  IMAD.WIDE.U32 R4, R4, c[0x0][0x328], R2.reuse ;  /* 0x0000ca0004047a25 */ /* 0x100fe200078e0002 */
[----:B------:R-:W-:Y:S02]  /*71f0*/  UIMAD UR8, UR8, UR4, URZ ;  /* 0x00000004080872a4 */ /* 0x000fe4000f8e023f */
[----:B------:R-:W-:Y:S01]  /*7200*/  USEL UR16, UR16, URZ, !UP0 ;  /* 0x0000003f10107287 */ /* 0x000fe2000c000000 */
[----:B------:R-:W-:Y:S01]  /*7210*/  IMAD.WIDE.U32 R2, R0, c[0x0][0x300], R2 ;  /* 0x0000c00000027a25 */ /* 0x000fe200078e0002 */
[----:B------:R-:W-:Y:S01]  /*7220*/  USEL UR9, UR7, URZ, !UP0 ;  /* 0x0000003f07097287 */ /* 0x000fe2000c000000 */
[----:B------:R-:W-:Y:S01]  /*7230*/  IADD3 R5, R5, UR6, RZ ;  /* 0x0000000605057c10 */ /* 0x000fe2000fffe0ff */
[----:B------:R-:W-:-:S02]  /*7240*/  UIMAD UR8, UR17, UR5, UR8 ;  /* 0x00000005110872a4 */ /* 0x000fc4000f8e0208 */
[----:B------:R-:W-:Y:S01]  /*7250*/  IMAD.U32 R8, RZ, RZ, UR16 ;  /* 0x00000010ff087e24 */ /* 0x000fe2000f8e00ff */
[----:B------:R-:W-:Y:S01]  /*7260*/  ULDC.64 UR4, c[0x0][0x330] ;  /* 0x0000cc0000047ab9 */ /* 0x000fe20000000a00 */
[----:B------:R-:W-:Y:S01]  /*7270*/  IMAD.U32 R6, RZ, RZ, UR16 ;  /* 0x00000010ff067e24 */ /* 0x000fe2000f8e00ff */
[----:B------:R-:W-:Y:S01]  /*7280*/  UIMAD UR4, UR9, UR4, URZ ;  /* 0x00000004090472a4 */ /* 0x000fe2000f8e023f */
[----:B------:R-:W-:Y:S01]  /*7290*/  IMAD.WIDE.U32 R8, R8, c[0x0][0x330], R4 ;  /* 0x0000cc0008087a25 */ /* 0x000fe200078e0004 */
[----:B------:R-:W-:Y:S01]  /*72a0*/  ULDC.64 UR6, c[0x0][0x308] ;  /* 0x0000c20000067ab9 */ /* 0x000fe20000000a00 */
[----:B------:R-:W-:Y:S01]  /*72b0*/  IADD3 R3, R3, UR8, RZ ;  /* 0x0000000803037c10 */ /* 0x000fe2000fffe0ff */
[----:B------:R-:W-:Y:S02]  /*72c0*/  UIMAD UR4, UR16, UR5, UR4 ;  /* 0x00000005100472a4 */ /* 0x000fe4000f8e0204 */
[----:B------:R-:W-:Y:S01]  /*72d0*/  LEA R4, P1, R8, c[0x0][0x310], 0x2 ;  /* 0x0000c40008047a11 */ /* 0x000fe200078210ff */
[----:B------:R-:W-:Y:S01]  /*72e0*/  UIMAD UR6, UR9, UR6, URZ ;  /* 0x00000006090672a4 */ /* 0x000fe2000f8e023f */
[----:B------:R-:W-:-:S02]  /*72f0*/  IMAD.WIDE.U32 R6, R6, c[0x0][0x308], R2 ;  /* 0x0000c20006067a25 */ /* 0x000fc400078e0002 */
[----:B------:R-:W-:Y:S01]  /*7300*/  IADD3 R0, R9, UR4, RZ ;  /* 0x0000000409007c10 */ /* 0x000fe2000fffe0ff */
[----:B------:R-:W-:Y:S02]  /*7310*/  UIMAD UR6, UR16, UR7, UR6 ;  /* 0x00000007100672a4 */ /* 0x000fe4000f8e0206 */
[----:B------:R-:W-:Y:S02]  /*7320*/  LEA R2, P0, R6, c[0x0][0x2e8], 0x2 ;  /* 0x0000ba0006027a11 */ /* 0x000fe400078010ff */
[----:B------:R-:W-:Y:S02]  /*7330*/  LEA.HI.X R5, R8, c[0x0][0x314], R0, 0x2, P1 ;  /* 0x0000c50008057a11 */ /* 0x000fe400008f1400 */
[----:B------:R-:W-:-:S03]  /*7340*/  IADD3 R3, R7, UR6, RZ ;  /* 0x0000000607037c10 */ /* 0x000fc6000fffe0ff */
        /* <DEDUP_REMOVED lines=130> */
.L_x_1119:
        /* <DEDUP_REMOVED lines=9> */
.L_x_1174:


//--------------------- .text._ZN7cutlass13device_kernelIN5flash22FlashAttnBwdPreprocessIN4cute5tupleIJNS3_1CILi64EEENS5_ILi256EEEEEENS_6half_tEfNS_4arch4Sm80ELb1ELb1EEEEEvNT_6ParamsE --------------------------
	.section	.text._ZN7cutlass13device_kernelIN5flash22FlashAttnBwdPreprocessIN4cute5tupleIJNS3_1CILi64EEENS5_ILi256EEEEEENS_6half_tEfNS_4arch4Sm80ELb1ELb1EEEEEvNT_6ParamsE,"ax",@progbits
	.sectioninfo	@"SHI_REGISTERS=103"
	.align	128
.text._ZN7cutlass13device_kernelIN5flash22FlashAttnBwdPreprocessIN4cute5tupleIJNS3_1CILi64EEENS5_ILi256EEEEEENS_6half_tEfNS_4arch4Sm80ELb1ELb1EEEEEvNT_6ParamsE:
        .type           _ZN7cutlass13device_kernelIN5flash22FlashAttnBwdPreprocessIN4cute5tupleIJNS3_1CILi64EEENS5_ILi256EEEEEENS_6half_tEfNS_4arch4Sm80ELb1ELb1EEEEEvNT_6ParamsE,@function
        .size           _ZN7cutlass13device_kernelIN5flash22FlashAttnBwdPreprocessIN4cute5tupleIJNS3_1CILi64EEENS5_ILi256EEEEEENS_6half_tEfNS_4arch4Sm80ELb1ELb1EEEEEvNT_6ParamsE,(.L_x_1175 - _ZN7cutlass13device_kernelIN5flash22FlashAttnBwdPreprocessIN4cute5tupleIJNS3_1CILi64EEENS5_ILi256EEEEEENS_6half_tEfNS_4arch4Sm80ELb1ELb1EEEEEvNT_6ParamsE)
        .other          _ZN7cutlass13device_kernelIN5flash22FlashAttnBwdPreprocessIN4cute5tupleIJNS3_1CILi64EEENS5_ILi256EEEEEENS_6half_tEfNS_4arch4Sm80ELb1ELb1EEEEEvNT_6ParamsE,@"STO_CUDA_ENTRY STV_DEFAULT"
_ZN7cutlass13device_kernelIN5flash22FlashAttnBwdPreprocessIN4cute5tupleIJNS3_1CILi64EEENS5_ILi256EEEEEENS_6half_tEfNS_4arch4Sm80ELb1ELb1EEEEEvNT_6ParamsE:
[----:B------:R-:W-:Y:S02]  /*0000*/  IMAD.MOV.U32 R1, RZ, RZ, c[0x0][0x28] ;  /* 0x00000a00ff017624 */ /* 0x000fe400078e00ff */
[----:B------:R-:W0:Y:S01]  /*0010*/  S2UR UR12, SR_CTAID.Z ;  /* 0x00000000000c79c3 */ /* 0x000e220000002700 */
[----:B------:R-:W-:Y:S02]  /*0020*/  ULDC.64 UR4, c[0x0][0x240] ;  /* 0x0000900000047ab9 */ /* 0x000fe40000000a00 */
[----:B------:R-:W-:Y:S02]  /*0030*/  UISETP.NE.U32.AND UP0, UPT, URZ, UR4, UPT ;  /* 0x000000043f00728c */ /* 0x000fe4000bf05070 */
[----:B------:R-:W-:Y:S02]  /*0040*/  UMOV UR13, 0x4 ;  /* 0x00000004000d7882 */ /* 0x000fe40000000000 */
[----:B------:R-:W-:Y:S02]  /*0050*/  UISETP.NE.AND.EX UP0, UPT, URZ, UR5, UPT, UP0 ;  /* 0x000000053f00728c */ /* 0x000fe4000bf05300 */
[----:B------:R-:W-:Y:S02]  /*0060*/  ULDC.64 UR10, c[0x0][0x118] ;  /* 0x00004600000a7ab9 */ /* 0x000fe40000000a00 */
[----:B------:R-:W-:-:S02]  /*0070*/  ULDC.64 UR4, c[0x0][0x240] ;  /* 0x0000900000047ab9 */ /* 0x000fc40000000a00 */
[----:B------:R-:W-:Y:S01]  /*0080*/  PLOP3.LUT P0, PT, PT, PT, UP0, 0x80, 0x0 ;  /* 0x000000000000781c */ /* 0x000fe20003f0f008 */
[----:B0-----:R-:W-:-:S06]  /*0090*/  UIMAD.WIDE UR4, UR12, UR13, UR4 ;  /* 0x0000000d0c0472a5 */ /* 0x001fcc000f8e0204 */
[----:B------:R-:W-:Y:S01]  /*00a0*/  IMAD.U32 R2, RZ, RZ, UR4 ;  /* 0x00000004ff027e24 */ /* 0x000fe2000f8e00ff */
[----:B------:R-:W-:Y:S01]  /*00b0*/  MOV R3, UR5 ;  /* 0x0000000500037c02 */ /* 0x000fe20008000f00 */
[----:B------:R-:W-:-:S04]  /*00c0*/  ULDC.64 UR4, c[0x0][0x248] ;  /* 0x0000920000047ab9 */ /* 0x000fc80000000a00 */
[----:B------:R-:W2:Y:S01]  /*00d0*/  @P0 LDG.E R0, [R2.64] ;  /* 0x0000000a02000981 */ /* 0x000ea2000c1e1900 */
[----:B------:R-:W-:-:S04]  /*00e0*/  UISETP.NE.U32.AND UP1, UPT, URZ, UR4, UPT ;  /* 0x000000043f00728c */ /* 0x000fc8000bf25070 */
[----:B------:R-:W-:-:S03]  /*00f0*/  UISETP.NE.AND.EX UP1, UPT, URZ, UR5, UPT, UP1 ;  /* 0x000000053f00728c */ /* 0x000fc6000bf25310 */
[----:B------:R-:W-:-:S03]  /*0100*/  ULDC.64 UR4, c[0x0][0x248] ;  /* 0x0000920000047ab9 */ /* 0x000fc60000000a00 */
[----:B------:R-:W-:-:S05]  /*0110*/  PLOP3.LUT P1, PT, PT, PT, UP1, 0x80, 0x0 ;  /* 0x000000000000781c */ /* 0x000fca0003f2f018 */
[----:B------:R-:W-:-:S06]  /*0120*/  @UP1 UIMAD.WIDE UR4, UR12, UR13, UR4 ;  /* 0x0000000d0c0412a5 */ /* 0x000fcc000f8e0204 */
[----:B------:R-:W-:Y:S01]  /*0130*/  IMAD.U32 R4, RZ, RZ, UR4 ;  /* 0x00000004ff047e24 */ /* 0x000fe2000f8e00ff */
[----:B------:R-:W-:-:S05]  /*0140*/  MOV R5, UR5 ;  /* 0x0000000500057c02 */ /* 0x000fca0008000f00 */
[----:B------:R-:W3:Y:S01]  /*0150*/  @P1 LDG.E R4, [R4.64] ;  /* 0x0000000a04041981 */ /* 0x000ee2000c1e1900 */
[----:B------:R-:W-:Y:S01]  /*0160*/  ULDC UR8, c[0x0][0x168] ;  /* 0x00005a0000087ab9 */ /* 0x000fe20000000800 */
[----:B------:R-:W0:Y:S01]  /*0170*/  S2UR UR14, SR_CTAID.X ;  /* 0x00000000000e79c3 */ /* 0x000e220000002500 */
[----:B------:R-:W-:Y:S02]  /*0180*/  UMOV UR6, URZ ;  /* 0x0000003f00067c82 */ /* 0x000fe40008000000 */
[----:B------:R-:W-:-:S05]  /*0190*/  UMOV UR7, URZ ;  /* 0x0000003f00077c82 */ /* 0x000fca0008000000 */
[----:B------:R-:W1:Y:S08]  /*01a0*/  S2UR UR15, SR_CTAID.Y ;  /* 0x00000000000f79c3 */ /* 0x000e700000002600 */
[----:B--2---:R-:W2:Y:S02]  /*01b0*/  @P0 R2UR UR9, R0 ;  /* 0x00000000000903c2 */ /* 0x004ea400000e0000 */
[----:B--2---:R-:W-:-:S02]  /*01c0*/  @UP0 ULEA UR4, UR12, UR9, 0x6 ;  /* 0x000000090c040291 */ /* 0x004fc4000f8e303f */
[----:B------:R-:W-:Y:S02]  /*01d0*/  @UP0 USHF.R.S32.HI UR16, URZ, 0x1f, UR9 ;  /* 0x0000001f3f100899 */ /* 0x000fe40008011409 */
[----:B------:R-:W-:Y:S02]  /*01e0*/  @UP0 USHF.R.S32.HI UR5, URZ, 0x1f, UR4 ;  /* 0x0000001f3f050899 */ /* 0x000fe40008011404 */
[----:B---3--:R2:W3:Y:S01]  /*01f0*/  @P1 R2UR UR8, R4 ;  /* 0x00000000040813c2 */ /* 0x0084e200000e0000 */
[----:B------:R-:W-:Y:S02]  /*0200*/  @UP0 UMOV UR6, UR9 ;  /* 0x0000000900060c82 */ /* 0x000fe40008000000 */
[----:B------:R-:W-:Y:S02]  /*0210*/  @UP0 ULEA.HI UR5, UR5, UR4, URZ, 0x6 ;  /* 0x0000000405050291 */ /* 0x000fe4000f8f303f */
[----:B------:R-:W-:Y:S02]  /*0220*/  @UP0 UMOV UR7, UR16 ;  /* 0x0000001000070c82 */ /* 0x000fe40008000000 */
[----:B------:R-:W-:-:S02]  /*0230*/  UMOV UR4, URZ ;  /* 0x0000003f00047c82 */ /* 0x000fc40008000000 */
[----:B------:R-:W-:Y:S01]  /*0240*/  @UP0 ULOP3.LUT UR4, UR5, 0xffffffc0, URZ, 0xc0, !UPT ;  /* 0xffffffc005040892 */ /* 0x000fe2000f8ec03f */
[----:B------:R-:W-:Y:S06]  /*0250*/  @P1 BRA `(.L_x_1120) ;  /* 0x0000006000001947 */ /* 0x000fec0003800000 */
[----:B012---:R-:W-:Y:S05]  /*0260*/  @!P0 BRA `(.L_x_1120) ;  /* 0x0000005000008947 */ /* 0x007fea0003800000 */
[----:B------:R-:W2:Y:S04]  /*0270*/  LDG.E R4, [R2.64] ;  /* 0x0000000a02047981 */ /* 0x000ea8000c1e1900 */
[----:B------:R-:W4:Y:S01]  /*0280*/  LDG.E R0, [R2.64+0x4] ;  /* 0x0000040a02007981 */ /* 0x000f22000c1e1900 */
[----:B--2---:R-:W0:Y:S08]  /*0290*/  R2UR UR5, R4 ;  /* 0x00000000040573c2 */ /* 0x004e3000000e0000 */
[----:B---34-:R-:W0:Y:S02]  /*02a0*/  R2UR UR8, R0 ;  /* 0x00000000000873c2 */ /* 0x018e2400000e0000 */
[----:B0-----:R-:W-:-:S06]  /*02b0*/  UIADD3 UR8, -UR5, UR8, URZ ;  /* 0x0000000805087290 */ /* 0x001fcc000fffe13f */
.L_x_1120:
[----:B012---:R-:W-:Y:S01]  /*02c0*/  ULDC.64 UR18, c[0x0][0x240] ;  /* 0x0000900000127ab9 */ /* 0x007fe20000000a00 */
[----:B---3--:R-:W-:Y:S01]  /*02d0*/  IMAD.U32 R0, RZ, RZ, UR8 ;  /* 0x00000008ff007e24 */ /* 0x008fe2000f8e00ff */
[----:B------:R-:W-:Y:S01]  /*02e0*/  UISETP.NE.U32.AND UP0, UPT, URZ, UR18, UPT ;  /* 0x000000123f00728c */ /* 0x000fe2000bf05070 */
[----:B------:R-:W0:Y:S01]  /*02f0*/  S2R R46, SR_TID.X ;  /* 0x00000000002e7919 */ /* 0x000e220000002100 */
[----:B------:R-:W-:-:S02]  /*0300*/  USHF.L.U32 UR17, UR14, 0x6, URZ ;  /* 0x000000060e117899 */ /* 0x000fc4000800063f */
[----:B------:R-:W-:-:S04]  /*0310*/  UISETP.NE.AND.EX UP0, UPT, URZ, UR19, UPT, UP0 ;  /* 0x000000133f00728c */ /* 0x000fc8000bf05300 */
[----:B------:R-:W-:Y:S02]  /*0320*/  ISETP.LE.AND P1, PT, R0, UR17, PT ;  /* 0x0000001100007c0c */ /* 0x000fe4000bf23270 */
[----:B------:R-:W-:-:S13]  /*0330*/  PLOP3.LUT P0, PT, PT, PT, UP0, 0x80, 0x0 ;  /* 0x000000000000781c */ /* 0x000fda0003f0f008 */
[----:B------:R-:W-:Y:S05]  /*0340*/  @P0 EXIT P1 ;  /* 0x000000000000094d */ /* 0x000fea0000800000 */
[----:B------:R-:W-:Y:S01]  /*0350*/  UIADD3 UR9, -UR17, UR8, URZ ;  /* 0x0000000811097290 */ /* 0x000fe2000fffe13f */
[----:B------:R-:W-:Y:S01]  /*0360*/  MOV R2, UR6 ;  /* 0x0000000600027c02 */ /* 0x000fe20008000f00 */
[----:B------:R-:W-:Y:S01]  /*0370*/  USHF.R.S32.HI UR16, URZ, 0x1f, UR15 ;  /* 0x0000001f3f107899 */ /* 0x000fe2000801140f */
[----:B------:R-:W-:Y:S01]  /*0380*/  MOV R0, UR17 ;  /* 0x0000001100007c02 */ /* 0x000fe20008000f00 */
[----:B------:R-:W-:Y:S01]  /*0390*/  IMAD.U32 R3, RZ, RZ, UR7 ;  /* 0x00000007ff037e24 */ /* 0x000fe2000f8e00ff */
[----:B------:R-:W-:Y:S01]  /*03a0*/  USHF.R.S32.HI UR5, URZ, 0x1f, UR12 ;  /* 0x0000001f3f057899 */ /* 0x000fe2000801140c */
[C---:B0-----:R-:W-:Y:S01]  /*03b0*/  ISETP.GE.AND P0, PT, R46.reuse, UR9, PT ;  /* 0x000000092e007c0c */ /* 0x041fe2000bf06270 */
[----:B------:R-:W-:Y:S01]  /*03c0*/  IMAD.U32 R7, RZ, RZ, UR15 ;  /* 0x0000000fff077e24 */ /* 0x000fe2000f8e00ff */
[----:B------:R-:W-:Y:S01]  /*03d0*/  MOV R5, UR15 ;  /* 0x0000000f00057c02 */ /* 0x000fe20008000f00 */
[----:B------:R-:W-:Y:S01]  /*03e0*/  IMAD.U32 R4, RZ, RZ, UR16 ;  /* 0x00000010ff047e24 */ /* 0x000fe2000f8e00ff */
[----:B------:R-:W-:Y:S01]  /*03f0*/  ISETP.GT.OR P0, PT, R46, 0x3f, P0 ;  /* 0x0000003f2e00780c */ /* 0x000fe20000704670 */
[----:B------:R-:W-:Y:S01]  /*0400*/  USEL UR5, UR5, URZ, !UP0 ;  /* 0x0000003f05057287 */ /* 0x000fe2000c000000 */
[----:B------:R-:W-:Y:S01]  /*0410*/  IMAD.MOV.U32 R77, RZ, RZ, 0x7f800000 ;  /* 0x7f800000ff4d7424 */ /* 0x000fe200078e00ff */
[----:B------:R-:W-:Y:S01]  /*0420*/  USEL UR18, UR12, URZ, !UP0 ;  /* 0x0000003f0c127287 */ /* 0x000fe2000c000000 */
[----:B------:R-:W-:-:S05]  /*0430*/  SHF.R.S32.HI R21, RZ, 0x1f, R46 ;  /* 0x0000001fff157819 */ /* 0x000fca000001142e */
[----:B------:R-:W-:-:S04]  /*0440*/  IMAD.U32 R9, RZ, RZ, UR18 ;  /* 0x00000012ff097e24 */ /* 0x000fc8000f8e00ff */
[----:B------:R-:W-:Y:S01]  /*0450*/  @!P0 IADD3 R2, P1, P2, R2, UR17, R46 ;  /* 0x0000001102028c10 */ /* 0x000fe2000fa3e02e */
[----:B------:R-:W-:Y:S01]  /*0460*/  @!P0 IMAD R4, R4, c[0x0][0x1e0], RZ ;  /* 0x0000780004048a24 */ /* 0x000fe200078e02ff */
[----:B------:R-:W-:Y:S02]  /*0470*/  @!P0 SHF.R.S32.HI R0, RZ, 0x1f, R0 ;  /* 0x0000001fff008819 */ /* 0x000fe40000011400 */
[----:B------:R-:W-:Y:S01]  /*0480*/  @!P0 SHF.R.S32.HI R3, RZ, 0x1f, R46 ;  /* 0x0000001fff038819 */ /* 0x000fe2000001142e */
[----:B------:R-:W-:-:S03]  /*0490*/  @!P0 IMAD R5, R5, c[0x0][0x1e4], R4 ;  /* 0x0000790005058a24 */ /* 0x000fc600078e0204 */
[----:B------:R-:W-:Y:S02]  /*04a0*/  @!P0 IADD3.X R3, R0, UR7, R3, P1, P2 ;  /* 0x0000000700038c10 */ /* 0x000fe40008fe4403 */
[----:B------:R-:W-:-:S03]  /*04b0*/  MOV R0, UR5 ;  /* 0x0000000500007c02 */ /* 0x000fc60008000f00 */
[----:B------:R-:W-:-:S04]  /*04c0*/  @!P0 IMAD.WIDE.U32 R2, R7, c[0x0][0x1e0], R2 ;  /* 0x0000780007028a25 */ /* 0x000fc800078e0002 */
[----:B------:R-:W-:Y:S01]  /*04d0*/  @!P0 IMAD R0, R0, c[0x0][0x1e8], RZ ;  /* 0x00007a0000008a24 */ /* 0x000fe200078e02ff */
[----:B------:R-:W-:Y:S01]  /*04e0*/  @!P0 IADD3 R3, R3, R5, RZ ;  /* 0x0000000503038210 */ /* 0x000fe20007ffe0ff */
[----:B------:R-:W-:Y:S02]  /*04f0*/  IMAD.U32 R7, RZ, RZ, UR18 ;  /* 0x00000012ff077e24 */ /* 0x000fe4000f8e00ff */
[----:B------:R-:W-:Y:S02]  /*0500*/  @!P0 IMAD R5, R9, c[0x0][0x1ec], R0 ;  /* 0x00007b0009058a24 */ /* 0x000fe400078e0200 */
[----:B------:R-:W-:Y:S01]  /*0510*/  @!P0 IMAD.WIDE.U32 R2, R7, c[0x0][0x1e8], R2 ;  /* 0x00007a0007028a25 */ /* 0x000fe200078e0002 */
[----:B------:R-:W-:-:S04]  /*0520*/  LEA.HI R21, R21, R46, RZ, 0x4 ;  /* 0x0000002e15157211 */ /* 0x000fc800078f20ff */
[----:B------:R-:W-:Y:S02]  /*0530*/  @!P0 IADD3 R3, R3, R5, RZ ;  /* 0x0000000503038210 */ /* 0x000fe40007ffe0ff */
[C---:B------:R-:W-:Y:S02]  /*0540*/  @!P0 LEA R4, P1, R2.reuse, c[0x0][0x1d8], 0x2 ;  /* 0x0000760002048a11 */ /* 0x040fe400078210ff */
[----:B------:R-:W-:Y:S02]  /*0550*/  SHF.R.S32.HI R45, RZ, 0x4, R21 ;  /* 0x00000004ff2d7819 */ /* 0x000fe40000011415 */
[----:B------:R-:W-:Y:S02]  /*0560*/  @!P0 LEA.HI.X R5, R2, c[0x0][0x1dc], R3, 0x2, P1 ;  /* 0x0000770002058a11 */ /* 0x000fe400008f1403 */
[C---:B------:R-:W-:Y:S02]  /*0570*/  ISETP.GE.AND P1, PT, R45.reuse, UR9, PT ;  /* 0x000000092d007c0c */ /* 0x040fe4000bf26270 */
[----:B------:R-:W-:Y:S01]  /*0580*/  SHF.R.S32.HI R44, RZ, 0x1f, R45 ;  /* 0x0000001fff2c7819 */ /* 0x000fe2000001142d */
[----:B------:R0:W5:Y:S01]  /*0590*/  @!P0 LDG.E R77, [R4.64] ;  /* 0x0000000a044d8981 */ /* 0x000162000c1e1900 */
[----:B------:R-:W-:Y:S01]  /*05a0*/  IADD3 R2, P0, R45, UR6, RZ ;  /* 0x000000062d027c10 */ /* 0x000fe2000ff1e0ff */
[----:B------:R-:W-:Y:S01]  /*05b0*/  BSSY B0, `(.L_x_1121) ;  /* 0x0000024000007945 */ /* 0x000fe20003800000 */
[----:B------:R-:W-:Y:S01]  /*05c0*/  MOV R7, UR14 ;  /* 0x0000000e00077c02 */ /* 0x000fe20008000f00 */
[----:B------:R-:W-:Y:S01]  /*05d0*/  CS2R R72, SRZ ;  /* 0x0000000000487805 */ /* 0x000fe2000001ff00 */
[----:B------:R-:W-:Y:S01]  /*05e0*/  IADD3.X R3, R44, UR7, RZ, P0, !PT ;  /* 0x000000072c037c10 */ /* 0x000fe200087fe4ff */
[----:B------:R-:W-:Y:S01]  /*05f0*/  CS2R R74, SRZ ;  /* 0x00000000004a7805 */ /* 0x000fe2000001ff00 */
[----:B------:R-:W-:-:S03]  /*0600*/  LOP3.LUT R9, R21, 0xfffffff0, RZ, 0xc0, !PT ;  /* 0xfffffff015097812 */ /* 0x000fc600078ec0ff */
[----:B------:R-:W-:Y:S01]  /*0610*/  IMAD.WIDE R2, R7, 0x40, R2 ;  /* 0x0000004007027825 */ /* 0x000fe200078e0202 */
[----:B0-----:R-:W-:Y:S01]  /*0620*/  CS2R R4, SRZ ;  /* 0x0000000000047805 */ /* 0x001fe2000001ff00 */
[----:B------:R-:W-:Y:S02]  /*0630*/  CS2R R6, SRZ ;  /* 0x0000000000067805 */ /* 0x000fe4000001ff00 */
[----:B------:R-:W-:Y:S01]  /*0640*/  IMAD.IADD R42, R46, 0x1, -R9 ;  /* 0x000000012e2a7824 */ /* 0x000fe200078e0a09 */
[----:B------:R-:W-:Y:S05]  /*0650*/  @P1 BRA `(.L_x_1122) ;  /* 0x0000019000001947 */ /* 0x000fea0003800000 */
[----:B------:R-:W-:Y:S01]  /*0660*/  SHF.L.U32 R10, R42, 0x3, RZ ;  /* 0x000000032a0a7819 */ /* 0x000fe200000006ff */
[----:B------:R-:W-:Y:S01]  /*0670*/  ULDC.64 UR6, c[0x0][0x180] ;  /* 0x0000600000067ab9 */ /* 0x000fe20000000a00 */
[----:B------:R-:W-:Y:S01]  /*0680*/  IMAD.U32 R9, RZ, RZ, UR15 ;  /* 0x0000000fff097e24 */ /* 0x000fe2000f8e00ff */
[----:B------:R-:W-:Y:S01]  /*0690*/  UIMAD UR6, UR16, UR6, URZ ;  /* 0x00000006100672a4 */ /* 0x000fe2000f8e023f */
[--C-:B------:R-:W-:Y:S01]  /*06a0*/  SHF.R.S32.HI R11, RZ, 0x1f, R10.reuse ;  /* 0x0000001fff0b7819 */ /* 0x100fe2000001140a */
[----:B------:R-:W-:Y:S01]  /*06b0*/  ULDC.64 UR20, c[0x0][0x188] ;  /* 0x0000620000147ab9 */ /* 0x000fe20000000a00 */
[C---:B------:R-:W-:Y:S01]  /*06c0*/  IADD3 R0, R10.reuse, 0x80, RZ ;  /* 0x000000800a007810 */ /* 0x040fe20007ffe0ff */
[----:B------:R-:W-:Y:S01]  /*06d0*/  UIMAD UR6, UR15, UR7, UR6 ;  /* 0x000000070f0672a4 */ /* 0x000fe2000f8e0206 */
[----:B------:R-:W-:Y:S01]  /*06e0*/  ISETP.GE.AND P0, PT, R10, c[0x0][0x16c], PT ;  /* 0x00005b000a007a0c */ /* 0x000fe20003f06270 */
[----:B------:R-:W-:Y:S01]  /*06f0*/  IMAD.WIDE.U32 R8, R9, c[0x0][0x180], R10 ;  /* 0x0000600009087a25 */ /* 0x000fe200078e000a */
[----:B------:R-:W-:Y:S01]  /*0700*/  UIMAD UR7, UR5, UR20, URZ ;  /* 0x00000014050772a4 */ /* 0x000fe2000f8e023f */
[----:B------:R-:W-:-:S02]  /*0710*/  MOV R11, UR18 ;  /* 0x00000012000b7c02 */ /* 0x000fc40008000f00 */
[----:B------:R-:W-:Y:S01]  /*0720*/  ISETP.GE.AND P2, PT, R0, c[0x0][0x16c], PT ;  /* 0x00005b0000007a0c */ /* 0x000fe20003f46270 */
[----:B------:R-:W-:Y:S01]  /*0730*/  UIMAD UR7, UR18, UR21, UR7 ;  /* 0x00000015120772a4 */ /* 0x000fe2000f8e0207 */
[----:B------:R-:W-:-:S05]  /*0740*/  IADD3 R9, R9, UR6, RZ ;  /* 0x0000000609097c10 */ /* 0x000fca000fffe0ff */
[----:B------:R-:W-:-:S04]  /*0750*/  IMAD.WIDE.U32 R8, R11, c[0x0][0x188], R8 ;  /* 0x000062000b087a25 */ /* 0x000fc800078e0008 */
[----:B------:R-:W-:Y:S01]  /*0760*/  IMAD R11, R3, c[0x0][0x178], RZ ;  /* 0x00005e00030b7a24 */ /* 0x000fe200078e02ff */
[----:B------:R-:W-:-:S03]  /*0770*/  IADD3 R9, R9, UR7, RZ ;  /* 0x0000000709097c10 */ /* 0x000fc6000fffe0ff */
[C---:B------:R-:W-:Y:S02]  /*0780*/  IMAD R11, R2.reuse, c[0x0][0x17c], R11 ;  /* 0x00005f00020b7a24 */ /* 0x040fe400078e020b */
[----:B------:R-:W-:-:S04]  /*0790*/  IMAD.WIDE.U32 R8, R2, c[0x0][0x178], R8 ;  /* 0x00005e0002087a25 */ /* 0x000fc800078e0008 */
[----:B------:R-:W-:Y:S01]  /*07a0*/  IMAD.IADD R9, R9, 0x1, R11 ;  /* 0x0000000109097824 */ /* 0x000fe200078e020b */
[----:B------:R-:W-:-:S04]  /*07b0*/  LEA R10, P3, R8, c[0x0][0x160], 0x1 ;  /* 0x00005800080a7a11 */ /* 0x000fc800078608ff */
[----:B------:R-:W-:-:S05]  /*07c0*/  LEA.HI.X R11, R8, c[0x0][0x164], R9, 0x1, P3 ;  /* 0x00005900080b7a11 */ /* 0x000fca00018f0c09 */
[----:B------:R0:W5:Y:S04]  /*07d0*/  @!P0 LDG.E.128 R72, [R10.64] ;  /* 0x0000000a0a488981 */ /* 0x000168000c1e1d00 */
[----:B------:R0:W5:Y:S02]  /*07e0*/  @!P2 LDG.E.128 R4, [R10.64+0x100] ;  /* 0x0001000a0a04a981 */ /* 0x000164000c1e1d00 */
.L_x_1122:
[----:B------:R-:W-:Y:S05]  /*07f0*/  BSYNC B0 ;  /* 0x0000000000007941 */ /* 0x000fea0003800000 */
.L_x_1121:
[----:B------:R-:W-:Y:S01]  /*0800*/  UIMAD UR19, UR14, -0x40, UR8 ;  /* 0xffffffc00e1378a4 */ /* 0x000fe2000f8e0208 */
[----:B------:R-:W-:Y:S01]  /*0810*/  IADD3 R76, R45, 0x10, RZ ;  /* 0x000000102d4c7810 */ /* 0x000fe20007ffe0ff */
[----:B------:R-:W-:Y:S01]  /*0820*/  BSSY B0, `(.L_x_1123) ;  /* 0x000003e000007945 */ /* 0x000fe20003800000 */
[----:B-----5:R-:W-:Y:S01]  /*0830*/  MOV R20, R72 ;  /* 0x0000004800147202 */ /* 0x020fe20000000f00 */
[----:B------:R-:W-:Y:S01]  /*0840*/  IMAD.MOV.U32 R40, RZ, RZ, R74 ;  /* 0x000000ffff287224 */ /* 0x000fe200078e004a */
[----:B------:R-:W-:Y:S01]  /*0850*/  MOV R43, R75 ;  /* 0x0000004b002b7202 */ /* 0x000fe20000000f00 */
[----:B------:R-:W-:Y:S01]  /*0860*/  CS2R R36, SRZ ;  /* 0x0000000000247805 */ /* 0x000fe2000001ff00 */
[----:B------:R-:W-:Y:S01]  /*0870*/  ISETP.GE.AND P0, PT, R76, UR19, PT ;  /* 0x000000134c007c0c */ /* 0x000fe2000bf06270 */
[----:B------:R-:W-:Y:S01]  /*0880*/  CS2R R38, SRZ ;  /* 0x0000000000267805 */ /* 0x000fe2000001ff00 */
[----:B------:R-:W-:Y:S01]  /*0890*/  CS2R R16, SRZ ;  /* 0x0000000000107805 */ /* 0x000fe2000001ff00 */
[----:B------:R-:W-:-:S10]  /*08a0*/  CS2R R18, SRZ ;  /* 0x0000000000127805 */ /* 0x000fd4000001ff00 */
[----:B------:R-:W-:Y:S05]  /*08b0*/  @P0 BRA `(.L_x_1124) ;  /* 0x0000034000000947 */ /* 0x000fea0003800000 */
[----:B0-----:R-:W-:Y:S01]  /*08c0*/  IMAD.SHL.U32 R10, R42, 0x8, RZ ;  /* 0x000000082a0a7824 */ /* 0x001fe200078e00ff */
[----:B------:R-:W-:Y:S04]  /*08d0*/  BSSY B1, `(.L_x_1125) ;  /* 0x000001b000017945 */ /* 0x000fe80003800000 */
[C---:B------:R-:W-:Y:S02]  /*08e0*/  ISETP.GE.AND P0, PT, R10.reuse, c[0x0][0x16c], PT ;  /* 0x00005b000a007a0c */ /* 0x040fe40003f06270 */
[----:B------:R-:W-:-:S04]  /*08f0*/  IADD3 R0, R10, 0x80, RZ ;  /* 0x000000800a007810 */ /* 0x000fc80007ffe0ff */
[----:B------:R-:W-:-:S07]  /*0900*/  ISETP.GE.AND P2, PT, R0, c[0x0][0x16c], PT ;  /* 0x00005b0000007a0c */ /* 0x000fce0003f46270 */
[----:B------:R-:W-:Y:S05]  /*0910*/  @P0 BRA `(.L_x_1126) ;  /* 0x0000016000000947 */ /* 0x000fea0003800000 */
[----:B------:R-:W-:Y:S01]  /*0920*/  ULDC.64 UR6, c[0x0][0x180] ;  /* 0x0000600000067ab9 */ /* 0x000fe20000000a00 */
[--C-:B------:R-:W-:Y:S01]  /*0930*/  SHF.R.S32.HI R11, RZ, 0x1f, R10.reuse ;  /* 0x0000001fff0b7819 */ /* 0x100fe2000001140a */
[----:B------:R-:W-:Y:S01]  /*0940*/  UIMAD UR6, UR16, UR6, URZ ;  /* 0x00000006100672a4 */ /* 0x000fe2000f8e023f */
[----:B------:R-:W-:Y:S01]  /*0950*/  MOV R9, UR15 ;  /* 0x0000000f00097c02 */ /* 0x000fe20008000f00 */
[----:B------:R-:W-:Y:S01]  /*0960*/  ULDC.64 UR20, c[0x0][0x188] ;  /* 0x0000620000147ab9 */ /* 0x000fe20000000a00 */
[----:B------:R-:W-:Y:S01]  /*0970*/  IMAD.U32 R15, RZ, RZ, UR18 ;  /* 0x00000012ff0f7e24 */ /* 0x000fe2000f8e00ff */
[----:B------:R-:W-:Y:S01]  /*0980*/  UIMAD UR6, UR15, UR7, UR6 ;  /* 0x000000070f0672a4 */ /* 0x000fe2000f8e0206 */
[----:B------:R-:W-:Y:S01]  /*0990*/  IADD3 R13, P0, R2, 0x10, RZ ;  /* 0x00000010020d7810 */ /* 0x000fe20007f1e0ff */
[----:B------:R-:W-:-:S03]  /*09a0*/  IMAD.WIDE.U32 R8, R9, c[0x0][0x180], R10 ;  /* 0x0000600009087a25 */ /* 0x000fc600078e000a */
[----:B------:R-:W-:Y:S02]  /*09b0*/  IADD3.X R0, RZ, R3, RZ, P0, !PT ;  /* 0x00000003ff007210 */ /* 0x000fe400007fe4ff */
[----:B------:R-:W-:Y:S01]  /*09c0*/  IADD3 R9, R9, UR6, RZ ;  /* 0x0000000609097c10 */ /* 0x000fe2000fffe0ff */
[----:B------:R-:W-:Y:S02]  /*09d0*/  UIMAD UR6, UR5, UR20, URZ ;  /* 0x00000014050672a4 */ /* 0x000fe4000f8e023f */
[----:B------:R-:W-:Y:S02]  /*09e0*/  IMAD R0, R0, c[0x0][0x178], RZ ;  /* 0x00005e0000007a24 */ /* 0x000fe400078e02ff */
[----:B------:R-:W-:Y:S01]  /*09f0*/  UIMAD UR6, UR18, UR21, UR6 ;  /* 0x00000015120672a4 */ /* 0x000fe2000f8e0206 */
[----:B------:R-:W-:-:S04]  /*0a00*/  IMAD.WIDE.U32 R8, R15, c[0x0][0x188], R8 ;  /* 0x000062000f087a25 */ /* 0x000fc800078e0008 */
[----:B------:R-:W-:Y:S01]  /*0a10*/  IMAD R15, R13, c[0x0][0x17c], R0 ;  /* 0x00005f000d0f7a24 */ /* 0x000fe200078e0200 */
[----:B------:R-:W-:-:S05]  /*0a20*/  IADD3 R9, R9, UR6, RZ ;  /* 0x0000000609097c10 */ /* 0x000fca000fffe0ff */
[----:B------:R-:W-:-:S04]  /*0a30*/  IMAD.WIDE.U32 R8, R13, c[0x0][0x178], R8 ;  /* 0x00005e000d087a25 */ /* 0x000fc800078e0008 */
[----:B------:R-:W-:Y:S01]  /*0a40*/  IMAD.IADD R9, R9, 0x1, R15 ;  /* 0x0000000109097824 */ /* 0x000fe200078e020f */
[----:B------:R-:W-:-:S04]  /*0a50*/  LEA R36, P0, R8, c[0x0][0x160], 0x1 ;  /* 0x0000580008247a11 */ /* 0x000fc800078008ff */
[----:B------:R-:W-:-:S06]  /*0a60*/  LEA.HI.X R37, R8, c[0x0][0x164], R9, 0x1, P0 ;  /* 0x0000590008257a11 */ /* 0x000fcc00000f0c09 */
[----:B------:R-:W5:Y:S03]  /*0a70*/  LDG.E.128 R36, [R36.64] ;  /* 0x0000000a24247981 */ /* 0x000f66000c1e1d00 */
.L_x_1126:
[----:B------:R-:W-:Y:S05]  /*0a80*/  BSYNC B1 ;  /* 0x0000000000017941 */ /* 0x000fea0003800000 */
.L_x_1125:
[----:B------:R-:W-:Y:S05]  /*0a90*/  @P2 BRA `(.L_x_1124) ;  /* 0x0000016000002947 */ /* 0x000fea0003800000 */
[----:B------:R-:W-:Y:S01]  /*0aa0*/  ULDC.64 UR6, c[0x0][0x180] ;  /* 0x0000600000067ab9 */ /* 0x000fe20000000a00 */
[--C-:B------:R-:W-:Y:S01]  /*0ab0*/  SHF.R.S32.HI R11, RZ, 0x1f, R10.reuse ;  /* 0x0000001fff0b7819 */ /* 0x100fe2000001140a */
[----:B------:R-:W-:Y:S01]  /*0ac0*/  UIMAD UR6, UR16, UR6, URZ ;  /* 0x00000006100672a4 */ /* 0x000fe2000f8e023f */
[----:B------:R-:W-:Y:S01]  /*0ad0*/  MOV R9, UR15 ;  /* 0x0000000f00097c02 */ /* 0x000fe20008000f00 */
[----:B------:R-:W-:Y:S01]  /*0ae0*/  ULDC.64 UR20, c[0x0][0x188] ;  /* 0x0000620000147ab9 */ /* 0x000fe20000000a00 */
[----:B------:R-:W-:Y:S01]  /*0af0*/  IMAD.U32 R13, RZ, RZ, UR18 ;  /* 0x00000012ff0d7e24 */ /* 0x000fe2000f8e00ff */
[----:B------:R-:W-:Y:S02]  /*0b00*/  UIMAD UR6, UR15, UR7, UR6 ;  /* 0x000000070f0672a4 */ /* 0x000fe4000f8e0206 */
[----:B------:R-:W-:Y:S01]  /*0b10*/  IMAD.WIDE.U32 R10, R9, c[0x0][0x180], R10 ;  /* 0x00006000090a7a25 */ /* 0x000fe200078e000a */
[----:B------:R-:W-:-:S04]  /*0b20*/  IADD3 R9, P0, R2, 0x10, RZ ;  /* 0x0000001002097810 */ /* 0x000fc80007f1e0ff */
[----:B------:R-:W-:Y:S01]  /*0b30*/  IADD3 R11, R11, UR6, RZ ;  /* 0x000000060b0b7c10 */ /* 0x000fe2000fffe0ff */
[----:B------:R-:W-:Y:S01]  /*0b40*/  UIMAD UR6, UR5, UR20, URZ ;  /* 0x00000014050672a4 */ /* 0x000fe2000f8e023f */
[----:B------:R-:W-:-:S03]  /*0b50*/  IADD3.X R0, RZ, R3, RZ, P0, !PT ;  /* 0x00000003ff007210 */ /* 0x000fc600007fe4ff */
[----:B------:R-:W-:Y:S01]  /*0b60*/  UIMAD UR6, UR18, UR21, UR6 ;  /* 0x00000015120672a4 */ /* 0x000fe2000f8e0206 */
[----:B------:R-:W-:-:S04]  /*0b70*/  IMAD.WIDE.U32 R10, R13, c[0x0][0x188], R10 ;  /* 0x000062000d0a7a25 */ /* 0x000fc800078e000a */
[----:B------:R-:W-:Y:S01]  /*0b80*/  IMAD R0, R0, c[0x0][0x178], RZ ;  /* 0x00005e0000007a24 */ /* 0x000fe200078e02ff */
[----:B------:R-:W-:-:S03]  /*0b90*/  IADD3 R11, R11, UR6, RZ ;  /* 0x000000060b0b7c10 */ /* 0x000fc6000fffe0ff */
[C---:B------:R-:W-:Y:S02]  /*0ba0*/  IMAD R13, R9.reuse, c[0x0][0x17c], R0 ;  /* 0x00005f00090d7a24 */ /* 0x040fe400078e0200 */
[----:B------:R-:W-:-:S04]  /*0bb0*/  IMAD.WIDE.U32 R10, R9, c[0x0][0x178], R10 ;  /* 0x00005e00090a7a25 */ /* 0x000fc800078e000a */
[----:B------:R-:W-:Y:S01]  /*0bc0*/  IMAD.IADD R13, R11, 0x1, R13 ;  /* 0x000000010b0d7824 */ /* 0x000fe200078e020d */
[----:B------:R-:W-:-:S04]  /*0bd0*/  LEA R16, P0, R10, c[0x0][0x160], 0x1 ;  /* 0x000058000a107a11 */ /* 0x000fc800078008ff */
[----:B------:R-:W-:-:S06]  /*0be0*/  LEA.HI.X R17, R10, c[0x0][0x164], R13, 0x1, P0 ;  /* 0x000059000a117a11 */ /* 0x000fcc00000f0c0d */
[----:B------:R-:W5:Y:S03]  /*0bf0*/  LDG.E.128 R16, [R16.64+0x100] ;  /* 0x0001000a10107981 */ /* 0x000f66000c1e1d00 */
.L_x_1124:
[----:B------:R-:W-:Y:S05]  /*0c00*/  BSYNC B0 ;  /* 0x0000000000007941 */ /* 0x000fea0003800000 */
.L_x_1123:
[----:B------:R-:W-:Y:S01]  /*0c10*/  LEA.HI.SX32 R0, R21, 0x20, 0x1c ;  /* 0x0000002015007811 */ /* 0x000fe200078fe2ff */
[----:B------:R-:W-:Y:S01]  /*0c20*/  BSSY B0, `(.L_x_1127) ;  /* 0x000003d000007945 */ /* 0x000fe20003800000 */
[----:B-----5:R-:W-:Y:S01]  /*0c30*/  MOV R74, R36 ;  /* 0x00000024004a7202 */ /* 0x020fe20000000f00 */
[----:B------:R-:W-:Y:S01]  /*0c40*/  IMAD.MOV.U32 R41, RZ, RZ, R37 ;  /* 0x000000ffff297224 */ /* 0x000fe200078e0025 */
[----:B------:R-:W-:Y:S01]  /*0c50*/  ISETP.GE.AND P2, PT, R0, UR19, PT ;  /* 0x0000001300007c0c */ /* 0x000fe2000bf46270 */
[----:B------:R-:W-:Y:S01]  /*0c60*/  CS2R R32, SRZ ;  /* 0x0000000000207805 */ /* 0x000fe2000001ff00 */
[----:B------:R-:W-:Y:S01]  /*0c70*/  CS2R R34, SRZ ;  /* 0x0000000000227805 */ /* 0x000fe2000001ff00 */
[----:B------:R-:W-:Y:S01]  /*0c80*/  CS2R R8, SRZ ;  /* 0x0000000000087805 */ /* 0x000fe2000001ff00 */
[----:B0-----:R-:W-:-:S09]  /*0c90*/  CS2R R10, SRZ ;  /* 0x00000000000a7805 */ /* 0x001fd2000001ff00 */
[----:B------:R-:W-:Y:S05]  /*0ca0*/  @P2 BRA `(.L_x_1128) ;  /* 0x0000034000002947 */ /* 0x000fea0003800000 */
[----:B------:R-:W-:Y:S01]  /*0cb0*/  SHF.L.U32 R14, R42, 0x3, RZ ;  /* 0x000000032a0e7819 */ /* 0x000fe200000006ff */
[----:B------:R-:W-:Y:S03]  /*0cc0*/  BSSY B1, `(.L_x_1129) ;  /* 0x000001b000017945 */ /* 0x000fe60003800000 */
[C---:B------:R-:W-:Y:S02]  /*0cd0*/  ISETP.GE.AND P0, PT, R14.reuse, c[0x0][0x16c], PT ;  /* 0x00005b000e007a0c */ /* 0x040fe40003f06270 */
[----:B------:R-:W-:-:S04]  /*0ce0*/  IADD3 R0, R14, 0x80, RZ ;  /* 0x000000800e007810 */ /* 0x000fc80007ffe0ff */
[----:B------:R-:W-:-:S07]  /*0cf0*/  ISETP.GE.AND P3, PT, R0, c[0x0][0x16c], PT ;  /* 0x00005b0000007a0c */ /* 0x000fce0003f66270 */
[----:B------:R-:W-:Y:S05]  /*0d00*/  @P0 BRA `(.L_x_1130) ;  /* 0x0000016000000947 */ /* 0x000fea0003800000 */
[----:B------:R-:W-:Y:S01]  /*0d10*/  ULDC.64 UR6, c[0x0][0x180] ;  /* 0x0000600000067ab9 */ /* 0x000fe20000000a00 */
[--C-:B------:R-:W-:Y:S01]  /*0d20*/  SHF.R.S32.HI R15, RZ, 0x1f, R14.reuse ;  /* 0x0000001fff0f7819 */ /* 0x100fe2000001140e */
[----:B------:R-:W-:Y:S01]  /*0d30*/  UIMAD UR6, UR16, UR6, URZ ;  /* 0x00000006100672a4 */ /* 0x000fe2000f8e023f */
[----:B------:R-:W-:Y:S01]  /*0d40*/  IMAD.U32 R13, RZ, RZ, UR15 ;  /* 0x0000000fff0d7e24 */ /* 0x000fe2000f8e00ff */
[----:B------:R-:W-:Y:S01]  /*0d50*/  ULDC.64 UR20, c[0x0][0x188] ;  /* 0x0000620000147ab9 */ /* 0x000fe20000000a00 */
[----:B------:R-:W-:Y:S01]  /*0d60*/  MOV R25, UR18 ;  /* 0x0000001200197c02 */ /* 0x000fe20008000f00 */
[----:B------:R-:W-:Y:S01]  /*0d70*/  UIMAD UR6, UR15, UR7, UR6 ;  /* 0x000000070f0672a4 */ /* 0x000fe2000f8e0206 */
[----:B------:R-:W-:Y:S01]  /*0d80*/  IMAD.WIDE.U32 R12, R13, c[0x0][0x180], R14 ;  /* 0x000060000d0c7a25 */ /* 0x000fe200078e000e */
[----:B------:R-:W-:-:S04]  /*0d90*/  IADD3 R23, P0, R2, 0x20, RZ ;  /* 0x0000002002177810 */ /* 0x000fc80007f1e0ff */
[----:B------:R-:W-:Y:S01]  /*0da0*/  IADD3 R13, R13, UR6, RZ ;  /* 0x000000060d0d7c10 */ /* 0x000fe2000fffe0ff */
[----:B------:R-:W-:Y:S01]  /*0db0*/  UIMAD UR6, UR5, UR20, URZ ;  /* 0x00000014050672a4 */ /* 0x000fe2000f8e023f */
[----:B------:R-:W-:-:S03]  /*0dc0*/  IMAD.X R0, RZ, RZ, R3, P0 ;  /* 0x000000ffff007224 */ /* 0x000fc600000e0603 */
[----:B------:R-:W-:Y:S01]  /*0dd0*/  UIMAD UR6, UR18, UR21, UR6 ;  /* 0x00000015120672a4 */ /* 0x000fe2000f8e0206 */
[----:B------:R-:W-:-:S04]  /*0de0*/  IMAD.WIDE.U32 R12, R25, c[0x0][0x188], R12 ;  /* 0x00006200190c7a25 */ /* 0x000fc800078e000c */
[----:B------:R-:W-:Y:S01]  /*0df0*/  IMAD R0, R0, c[0x0][0x178], RZ ;  /* 0x00005e0000007a24 */ /* 0x000fe200078e02ff */
[----:B------:R-:W-:-:S03]  /*0e00*/  IADD3 R13, R13, UR6, RZ ;  /* 0x000000060d0d7c10 */ /* 0x000fc6000fffe0ff */
[C---:B------:R-:W-:Y:S02]  /*0e10*/  IMAD R25, R23.reuse, c[0x0][0x17c], R0 ;  /* 0x00005f0017197a24 */ /* 0x040fe400078e0200 */
[----:B------:R-:W-:-:S05]  /*0e20*/  IMAD.WIDE.U32 R12, R23, c[0x0][0x178], R12 ;  /* 0x00005e00170c7a25 */ /* 0x000fca00078e000c */
[----:B------:R-:W-:Y:S02]  /*0e30*/  IADD3 R13, R13, R25, RZ ;  /* 0x000000190d0d7210 */ /* 0x000fe40007ffe0ff */
[----:B------:R-:W-:-:S04]  /*0e40*/  LEA R32, P0, R12, c[0x0][0x160], 0x1 ;  /* 0x000058000c207a11 */ /* 0x000fc800078008ff */
[----:B------:R-:W-:-:S06]  /*0e50*/  LEA.HI.X R33, R12, c[0x0][0x164], R13, 0x1, P0 ;  /* 0x000059000c217a11 */ /* 0x000fcc00000f0c0d */
[----:B------:R-:W5:Y:S03]  /*0e60*/  LDG.E.128 R32, [R32.64] ;  /* 0x0000000a20207981 */ /* 0x000f66000c1e1d00 */
.L_x_1130:
[----:B------:R-:W-:Y:S05]  /*0e70*/  BSYNC B1 ;  /* 0x0000000000017941 */ /* 0x000fea0003800000 */
.L_x_1129:
        /* <DEDUP_REMOVED lines=22> */
[----:B------:R-:W5:Y:S03]  /*0fe0*/  LDG.E.128 R8, [R8.64+0x100] ;  /* 0x0001000a08087981 */ /* 0x000f66000c1e1d00 */
.L_x_1128:
[----:B------:R-:W-:Y:S05]  /*0ff0*/  BSYNC B0 ;  /* 0x0000000000007941 */ /* 0x000fea0003800000 */
.L_x_1127:
[--C-:B------:R-:W-:Y:S01]  /*1000*/  HADD2.F32 R0, -RZ, R4.reuse.H0_H0 ;  /* 0x20000004ff007230 */ /* 0x100fe20000004100 */
[----:B------:R-:W-:Y:S01]  /*1010*/  IMAD.SHL.U32 R28, R42, 0x8, RZ ;  /* 0x000000082a1c7824 */ /* 0x000fe200078e00ff */
[----:B------:R-:W-:Y:S01]  /*1020*/  HADD2.F32 R47, -RZ, R4.H1_H1 ;  /* 0x30000004ff2f7230 */ /* 0x000fe20000004100 */
[----:B------:R-:W-:Y:S01]  /*1030*/  LEA.HI.SX32 R4, R21, 0x30, 0x1c ;  /* 0x0000003015047811 */ /* 0x000fe200078fe2ff */
[----:B------:R-:W-:Y:S01]  /*1040*/  BSSY B0, `(.L_x_1131) ;  /* 0x0000032000007945 */ /* 0x000fe20003800000 */
[--C-:B------:R-:W-:Y:S01]  /*1050*/  HADD2.F32 R48, -RZ, R5.reuse.H0_H0 ;  /* 0x20000005ff307230 */ /* 0x100fe20000004100 */
[----:B-----5:R-:W-:Y:S01]  /*1060*/  IMAD.MOV.U32 R36, RZ, RZ, R32 ;  /* 0x000000ffff247224 */ /* 0x020fe200078e0020 */
[----:B------:R-:W-:Y:S01]  /*1070*/  ISETP.GE.AND P0, PT, R4, UR19, PT ;  /* 0x0000001304007c0c */ /* 0x000fe2000bf06270 */
[----:B------:R-:W-:Y:S01]  /*1080*/  HADD2.F32 R49, -RZ, R5.H1_H1 ;  /* 0x30000005ff317230 */ /* 0x000fe20000004100 */
[----:B------:R-:W-:Y:S01]  /*1090*/  MOV R37, R33 ;  /* 0x0000002100257202 */ /* 0x000fe20000000f00 */
[--C-:B------:R-:W-:Y:S01]  /*10a0*/  HADD2.F32 R50, -RZ, R6.reuse.H0_H0 ;  /* 0x20000006ff327230 */ /* 0x100fe20000004100 */
[----:B------:R-:W-:Y:S01]  /*10b0*/  MOV R27, UR15 ;  /* 0x0000000f001b7c02 */ /* 0x000fe20008000f00 */
[----:B------:R-:W-:Y:S01]  /*10c0*/  HADD2.F32 R52, -RZ, R6.H1_H1 ;  /* 0x30000006ff347230 */ /* 0x000fe20000004100 */
[----:B------:R-:W-:Y:S01]  /*10d0*/  CS2R R12, SRZ ;  /* 0x00000000000c7805 */ /* 0x000fe2000001ff00 */
[--C-:B------:R-:W-:Y:S01]  /*10e0*/  HADD2.F32 R51, -RZ, R7.reuse.H0_H0 ;  /* 0x20000007ff337230 */ /* 0x100fe20000004100 */
[----:B------:R-:W-:Y:S01]  /*10f0*/  CS2R R14, SRZ ;  /* 0x00000000000e7805 */ /* 0x000fe2000001ff00 */
[----:B------:R-:W-:Y:S01]  /*1100*/  HADD2.F32 R56, -RZ, R7.H1_H1 ;  /* 0x30000007ff387230 */ /* 0x000fe20000004100 */
[----:B------:R-:W-:Y:S01]  /*1110*/  CS2R R4, SRZ ;  /* 0x0000000000047805 */ /* 0x000fe2000001ff00 */
[--C-:B------:R-:W-:Y:S01]  /*1120*/  HADD2.F32 R53, -RZ, R16.reuse.H0_H0 ;  /* 0x20000010ff357230 */ /* 0x100fe20000004100 */
[----:B------:R-:W-:Y:S01]  /*1130*/  CS2R R6, SRZ ;  /* 0x0000000000067805 */ /* 0x000fe2000001ff00 */
[----:B------:R-:W-:Y:S01]  /*1140*/  HADD2.F32 R57, -RZ, R16.H1_H1 ;  /* 0x30000010ff397230 */ /* 0x000fe20000004100 */
[----:B------:R-:W-:Y:S01]  /*1150*/  SHF.R.S32.HI R29, RZ, 0x1f, R28 ;  /* 0x0000001fff1d7819 */ /* 0x000fe2000001141c */
[----:B------:R-:W-:-:S02]  /*1160*/  HADD2.F32 R58, -RZ, R17.H0_H0 ;  /* 0x20000011ff3a7230 */ /* 0x000fc40000004100 */
[----:B------:R-:W-:Y:S02]  /*1170*/  HADD2.F32 R59, -RZ, R17.H1_H1 ;  /* 0x30000011ff3b7230 */ /* 0x000fe40000004100 */
[--C-:B------:R-:W-:Y:S02]  /*1180*/  HADD2.F32 R60, -RZ, R18.reuse.H0_H0 ;  /* 0x20000012ff3c7230 */ /* 0x100fe40000004100 */
[----:B------:R-:W-:Y:S01]  /*1190*/  HADD2.F32 R62, -RZ, R18.H1_H1 ;  /* 0x30000012ff3e7230 */ /* 0x000fe20000004100 */
[----:B------:R-:W-:Y:S05]  /*11a0*/  @P0 BRA `(.L_x_1132) ;  /* 0x000001b000000947 */ /* 0x000fea0003800000 */
[----:B------:R-:W-:Y:S01]  /*11b0*/  IMAD.SHL.U32 R22, R42, 0x8, RZ ;  /* 0x000000082a167824 */ /* 0x000fe200078e00ff */
[----:B------:R-:W-:Y:S01]  /*11c0*/  ULDC.64 UR6, c[0x0][0x180] ;  /* 0x0000600000067ab9 */ /* 0x000fe20000000a00 */
[----:B------:R-:W-:Y:S01]  /*11d0*/  MOV R17, UR15 ;  /* 0x0000000f00117c02 */ /* 0x000fe20008000f00 */
[----:B------:R-:W-:Y:S01]  /*11e0*/  UIMAD UR6, UR16, UR6, URZ ;  /* 0x00000006100672a4 */ /* 0x000fe2000f8e023f */
[----:B------:R-:W-:Y:S01]  /*11f0*/  IMAD.U32 R25, RZ, RZ, UR18 ;  /* 0x00000012ff197e24 */ /* 0x000fe2000f8e00ff */
[--C-:B------:R-:W-:Y:S01]  /*1200*/  SHF.R.S32.HI R23, RZ, 0x1f, R22.reuse ;  /* 0x0000001fff177819 */ /* 0x100fe20000011416 */
[----:B------:R-:W-:Y:S01]  /*1210*/  ULDC.64 UR20, c[0x0][0x188] ;  /* 0x0000620000147ab9 */ /* 0x000fe20000000a00 */
[C---:B------:R-:W-:Y:S01]  /*1220*/  IADD3 R24, R22.reuse, 0x80, RZ ;  /* 0x0000008016187810 */ /* 0x040fe20007ffe0ff */
[----:B------:R-:W-:Y:S01]  /*1230*/  UIMAD UR6, UR15, UR7, UR6 ;  /* 0x000000070f0672a4 */ /* 0x000fe2000f8e0206 */
[----:B------:R-:W-:Y:S01]  /*1240*/  ISETP.GE.AND P4, PT, R22, c[0x0][0x16c], PT ;  /* 0x00005b0016007a0c */ /* 0x000fe20003f86270 */
[----:B------:R-:W-:Y:S01]  /*1250*/  IMAD.WIDE.U32 R16, R17, c[0x0][0x180], R22 ;  /* 0x0000600011107a25 */ /* 0x000fe200078e0016 */
[----:B------:R-:W-:-:S02]  /*1260*/  IADD3 R23, P3, R2, 0x30, RZ ;  /* 0x0000003002177810 */ /* 0x000fc40007f7e0ff */
[----:B------:R-:W-:Y:S02]  /*1270*/  ISETP.GE.AND P5, PT, R24, c[0x0][0x16c], PT ;  /* 0x00005b0018007a0c */ /* 0x000fe40003fa6270 */
        /* <DEDUP_REMOVED lines=14> */
.L_x_1132:
[----:B------:R-:W-:Y:S05]  /*1360*/  BSYNC B0 ;  /* 0x0000000000007941 */ /* 0x000fea0003800000 */
.L_x_1131:
[----:B------:R-:W-:Y:S01]  /*1370*/  ULDC.64 UR6, c[0x0][0x1a0] ;  /* 0x0000680000067ab9 */ /* 0x000fe20000000a00 */
[----:B------:R-:W-:Y:S01]  /*1380*/  IMAD.WIDE.U32 R16, R27, c[0x0][0x1a0], R28 ;  /* 0x000068001b107a25 */ /* 0x000fe200078e001c */
[----:B------:R-:W-:Y:S01]  /*1390*/  UIMAD UR6, UR16, UR6, URZ ;  /* 0x00000006100672a4 */ /* 0x000fe2000f8e023f */
[----:B------:R-:W-:Y:S01]  /*13a0*/  MOV R31, UR18 ;  /* 0x00000012001f7c02 */ /* 0x000fe20008000f00 */
[----:B------:R-:W-:Y:S01]  /*13b0*/  BSSY B0, `(.L_x_1133) ;  /* 0x0000024000007945 */ /* 0x000fe20003800000 */
[--C-:B------:R-:W-:Y:S01]  /*13c0*/  HADD2.F32 R61, -RZ, R19.reuse.H0_H0 ;  /* 0x20000013ff3d7230 */ /* 0x100fe20000004100 */
[----:B------:R-:W-:Y:S01]  /*13d0*/  UIMAD UR6, UR15, UR7, UR6 ;  /* 0x000000070f0672a4 */ /* 0x000fe2000f8e0206 */
[----:B------:R-:W-:Y:S01]  /*13e0*/  HADD2.F32 R64, -RZ, R19.H1_H1 ;  /* 0x30000013ff407230 */ /* 0x000fe20000004100 */
[----:B------:R-:W-:Y:S01]  /*13f0*/  LEA.HI.SX32 R21, R21, 0x10, 0x1c ;  /* 0x0000001015157811 */ /* 0x000fe200078fe2ff */
[--C-:B------:R-:W-:Y:S01]  /*1400*/  HADD2.F32 R63, -RZ, R8.reuse.H0_H0 ;  /* 0x20000008ff3f7230 */ /* 0x100fe20000004100 */
[----:B------:R-:W-:Y:S01]  /*1410*/  CS2R R18, SRZ ;  /* 0x0000000000127805 */ /* 0x000fe2000001ff00 */
[----:B------:R-:W-:Y:S01]  /*1420*/  HADD2.F32 R66, -RZ, R8.H1_H1 ;  /* 0x30000008ff427230 */ /* 0x000fe20000004100 */
[----:B------:R-:W-:Y:S01]  /*1430*/  IADD3 R17, R17, UR6, RZ ;  /* 0x0000000611117c10 */ /* 0x000fe2000fffe0ff */
[----:B------:R-:W-:Y:S01]  /*1440*/  ULDC.64 UR6, c[0x0][0x1a8] ;  /* 0x00006a0000067ab9 */ /* 0x000fe20000000a00 */
[--C-:B------:R-:W-:Y:S01]  /*1450*/  HADD2.F32 R65, -RZ, R9.reuse.H0_H0 ;  /* 0x20000009ff417230 */ /* 0x100fe20000004100 */
[----:B------:R-:W-:Y:S01]  /*1460*/  UIMAD UR6, UR5, UR6, URZ ;  /* 0x00000006050672a4 */ /* 0x000fe2000f8e023f */
[----:B------:R-:W-:Y:S01]  /*1470*/  HADD2.F32 R68, -RZ, R9.H1_H1 ;  /* 0x30000009ff447230 */ /* 0x000fe20000004100 */
[----:B------:R-:W-:Y:S01]  /*1480*/  IMAD.WIDE.U32 R30, R31, c[0x0][0x1a8], R16 ;  /* 0x00006a001f1e7a25 */ /* 0x000fe200078e0010 */
[--C-:B------:R-:W-:Y:S01]  /*1490*/  HADD2.F32 R67, -RZ, R10.reuse.H0_H0 ;  /* 0x2000000aff437230 */ /* 0x100fe20000004100 */
[----:B------:R-:W-:Y:S01]  /*14a0*/  UIMAD UR6, UR18, UR7, UR6 ;  /* 0x00000007120672a4 */ /* 0x000fe2000f8e0206 */
[----:B------:R-:W-:Y:S01]  /*14b0*/  HADD2.F32 R70, -RZ, R10.H1_H1 ;  /* 0x3000000aff467230 */ /* 0x000fe20000004100 */
[----:B------:R-:W-:Y:S01]  /*14c0*/  CS2R R16, SRZ ;  /* 0x0000000000107805 */ /* 0x000fe2000001ff00 */
[--C-:B------:R-:W-:Y:S01]  /*14d0*/  HADD2.F32 R69, -RZ, R11.reuse.H0_H0 ;  /* 0x2000000bff457230 */ /* 0x100fe20000004100 */
[----:B------:R-:W-:Y:S01]  /*14e0*/  CS2R R8, SRZ ;  /* 0x0000000000087805 */ /* 0x000fe2000001ff00 */
[----:B------:R-:W-:Y:S01]  /*14f0*/  HADD2.F32 R72, -RZ, R11.H1_H1 ;  /* 0x3000000bff487230 */ /* 0x000fe20000004100 */
[----:B------:R-:W-:Y:S01]  /*1500*/  IADD3 R33, R31, UR6, RZ ;  /* 0x000000061f217c10 */ /* 0x000fe2000fffe0ff */
[----:B------:R-:W-:Y:S01]  /*1510*/  CS2R R10, SRZ ;  /* 0x00000000000a7805 */ /* 0x000fe2000001ff00 */
[----:B------:R-:W-:Y:S05]  /*1520*/  @P1 BRA `(.L_x_1134) ;  /* 0x000000c000001947 */ /* 0x000fea0003800000 */
[----:B------:R-:W-:Y:S01]  /*1530*/  IMAD R25, R3, c[0x0][0x198], RZ ;  /* 0x0000660003197a24 */ /* 0x000fe200078e02ff */
[C---:B------:R-:W-:Y:S01]  /*1540*/  IADD3 R24, R28.reuse, 0x80, RZ ;  /* 0x000000801c187810 */ /* 0x040fe20007ffe0ff */
[----:B------:R-:W-:Y:S01]  /*1550*/  IMAD.MOV.U32 R32, RZ, RZ, R30 ;  /* 0x000000ffff207224 */ /* 0x000fe200078e001e */
[----:B------:R-:W-:Y:S01]  /*1560*/  ISETP.GE.AND P3, PT, R28, c[0x0][0x16c], PT ;  /* 0x00005b001c007a0c */ /* 0x000fe20003f66270 */
[----:B------:R-:W-:Y:S01]  /*1570*/  IMAD R25, R2, c[0x0][0x19c], R25 ;  /* 0x0000670002197a24 */ /* 0x000fe200078e0219 */
[----:B------:R-:W-:Y:S01]  /*1580*/  ISETP.GE.AND P4, PT, R24, c[0x0][0x16c], PT ;  /* 0x00005b0018007a0c */ /* 0x000fe20003f86270 */
[----:B0-----:R-:W-:-:S05]  /*1590*/  IMAD.WIDE.U32 R22, R2, c[0x0][0x198], R32 ;  /* 0x0000660002167a25 */ /* 0x001fca00078e0020 */
[----:B------:R-:W-:Y:S02]  /*15a0*/  IADD3 R23, R23, R25, RZ ;  /* 0x0000001917177210 */ /* 0x000fe40007ffe0ff */
[----:B------:R-:W-:-:S04]  /*15b0*/  LEA R24, P1, R22, c[0x0][0x190], 0x1 ;  /* 0x0000640016187a11 */ /* 0x000fc800078208ff */
[----:B------:R-:W-:-:S05]  /*15c0*/  LEA.HI.X R25, R22, c[0x0][0x194], R23, 0x1, P1 ;  /* 0x0000650016197a11 */ /* 0x000fca00008f0c17 */
[----:B------:R0:W5:Y:S04]  /*15d0*/  @!P3 LDG.E.128 R16, [R24.64] ;  /* 0x0000000a1810b981 */ /* 0x000168000c1e1d00 */
[----:B------:R0:W5:Y:S02]  /*15e0*/  @!P4 LDG.E.128 R8, [R24.64+0x100] ;  /* 0x0001000a1808c981 */ /* 0x000164000c1e1d00 */
.L_x_1134:
[----:B------:R-:W-:Y:S05]  /*15f0*/  BSYNC B0 ;  /* 0x0000000000007941 */ /* 0x000fea0003800000 */
.L_x_1133:
[----:B------:R-:W-:Y:S01]  /*1600*/  ISETP.GE.AND P1, PT, R21, UR19, PT ;  /* 0x0000001315007c0c */ /* 0x000fe2000bf26270 */
[----:B-----5:R-:W-:Y:S01]  /*1610*/  IMAD.MOV.U32 R71, RZ, RZ, R12 ;  /* 0x000000ffff477224 */ /* 0x020fe200078e000c */
[----:B------:R-:W-:Y:S01]  /*1620*/  HADD2.F32 R12, -RZ, R20.H1_H1 ;  /* 0x30000014ff0c7230 */ /* 0x000fe20000004100 */
[----:B------:R-:W-:Y:S01]  /*1630*/  MOV R78, R13 ;  /* 0x0000000d004e7202 */ /* 0x000fe20000000f00 */
[----:B------:R-:W-:Y:S01]  /*1640*/  HADD2.F32 R21, -RZ, R16.H1_H1 ;  /* 0x30000010ff157230 */ /* 0x000fe20000004100 */
[----:B------:R-:W-:Y:S01]  /*1650*/  BSSY B0, `(.L_x_1135) ;  /* 0x0000029000007945 */ /* 0x000fe20003800000 */
[----:B------:R-:W-:Y:S01]  /*1660*/  HADD2.F32 R20, -RZ, R20.H0_H0 ;  /* 0x20000014ff147230 */ /* 0x000fe20000004100 */
[----:B------:R-:W-:Y:S01]  /*1670*/  IMAD.MOV.U32 R75, RZ, RZ, R14 ;  /* 0x000000ffff4b7224 */ /* 0x000fe200078e000e */
[----:B------:R-:W-:Y:S01]  /*1680*/  HADD2.F32 R13, -RZ, R16.H0_H0 ;  /* 0x20000010ff0d7230 */ /* 0x000fe20000004100 */
[----:B------:R-:W-:Y:S01]  /*1690*/  FMUL.FTZ R12, R12, R21 ;  /* 0x000000150c0c7220 */ /* 0x000fe20000410000 */
[----:B------:R-:W-:Y:S01]  /*16a0*/  MOV R79, R15 ;  /* 0x0000000f004f7202 */ /* 0x000fe20000000f00 */
[----:B------:R-:W-:Y:S01]  /*16b0*/  IMAD.MOV.U32 R87, RZ, RZ, R17 ;  /* 0x000000ffff577224 */ /* 0x000fe200078e0011 */
[----:B------:R-:W-:Y:S01]  /*16c0*/  MOV R82, R18 ;  /* 0x0000001200527202 */ /* 0x000fe20000000f00 */
[----:B------:R-:W-:Y:S01]  /*16d0*/  IMAD.MOV.U32 R83, RZ, RZ, R19 ;  /* 0x000000ffff537224 */ /* 0x000fe200078e0013 */
[----:B------:R-:W-:Y:S01]  /*16e0*/  HADD2.F32 R54, -RZ, R73.H0_H0 ;  /* 0x20000049ff367230 */ /* 0x000fe20000004100 */
[----:B------:R-:W-:Y:S01]  /*16f0*/  FFMA.FTZ R55, R20, R13, R12 ;  /* 0x0000000d14377223 */ /* 0x000fe2000001000c */
[----:B------:R-:W-:Y:S01]  /*1700*/  CS2R R16, SRZ ;  /* 0x0000000000107805 */ /* 0x000fe2000001ff00 */
[----:B------:R-:W-:Y:S01]  /*1710*/  CS2R R18, SRZ ;  /* 0x0000000000127805 */ /* 0x000fe2000001ff00 */
[----:B------:R-:W-:Y:S01]  /*1720*/  CS2R R12, SRZ ;  /* 0x00000000000c7805 */ /* 0x000fe2000001ff00 */
[----:B------:R-:W-:Y:S01]  /*1730*/  CS2R R14, SRZ ;  /* 0x00000000000e7805 */ /* 0x000fe2000001ff00 */
[----:B------:R-:W-:Y:S05]  /*1740*/  @P1 BRA `(.L_x_1136) ;  /* 0x0000019000001947 */ /* 0x000fea0003800000 */
[----:B------:R-:W-:Y:S02]  /*1750*/  ISETP.GE.AND P3, PT, R28, c[0x0][0x16c], PT ;  /* 0x00005b001c007a0c */ /* 0x000fe40003f66270 */
[----:B------:R-:W-:-:S04]  /*1760*/  LEA R20, R42, 0x80, 0x3 ;  /* 0x000000802a147811 */ /* 0x000fc800078e18ff */
[----:B------:R-:W-:-:S07]  /*1770*/  ISETP.GE.AND P1, PT, R20, c[0x0][0x16c], PT ;  /* 0x00005b0014007a0c */ /* 0x000fce0003f26270 */
[C---:B0-----:R-:W-:Y:S01]  /*1780*/  @!P3 IADD3 R25, P4, R2.reuse, 0x10, RZ ;  /* 0x000000100219b810 */ /* 0x041fe20007f9e0ff */
        /* <DEDUP_REMOVED lines=12> */
[----:B------:R-:W-:-:S04]  /*1850*/  @!P1 IMAD.WIDE.U32 R22, R27, c[0x0][0x198], R22 ;  /* 0x000066001b169a25 */ /* 0x000fc800078e0016 */
[----:B------:R-:W-:Y:S01]  /*1860*/  @!P1 IMAD R27, R27, c[0x0][0x19c], R24 ;  /* 0x000067001b1b9a24 */ /* 0x000fe200078e0218 */
[----:B------:R-:W-:Y:S02]  /*1870*/  @!P3 LEA R24, P4, R20, c[0x0][0x190], 0x1 ;  /* 0x000064001418ba11 */ /* 0x000fe400078808ff */
[----:B------:R-:W-:Y:S01]  /*1880*/  @!P1 LEA R26, P5, R22, c[0x0][0x190], 0x1 ;  /* 0x00006400161a9a11 */ /* 0x000fe200078a08ff */
[----:B------:R-:W-:Y:S01]  /*1890*/  @!P1 IMAD.IADD R27, R23, 0x1, R27 ;  /* 0x00000001171b9824 */ /* 0x000fe200078e021b */
[----:B------:R-:W-:-:S04]  /*18a0*/  @!P3 LEA.HI.X R25, R20, c[0x0][0x194], R21, 0x1, P4 ;  /* 0x000065001419ba11 */ /* 0x000fc800020f0c15 */
[----:B------:R-:W-:Y:S01]  /*18b0*/  @!P1 LEA.HI.X R27, R22, c[0x0][0x194], R27, 0x1, P5 ;  /* 0x00006500161b9a11 */ /* 0x000fe200028f0c1b */
[----:B------:R0:W5:Y:S04]  /*18c0*/  @!P3 LDG.E.128 R16, [R24.64] ;  /* 0x0000000a1810b981 */ /* 0x000168000c1e1d00 */
[----:B------:R0:W5:Y:S02]  /*18d0*/  @!P1 LDG.E.128 R12, [R26.64+0x100] ;  /* 0x0001000a1a0c9981 */ /* 0x000164000c1e1d00 */
.L_x_1136:
[----:B------:R-:W-:Y:S05]  /*18e0*/  BSYNC B0 ;  /* 0x0000000000007941 */ /* 0x000fea0003800000 */
.L_x_1135:
[----:B------:R-:W-:Y:S01]  /*18f0*/  HADD2.F32 R21, -RZ, R87.H0_H0 ;  /* 0x20000057ff157230 */ /* 0x000fe20000004100 */
[----:B------:R-:W-:Y:S01]  /*1900*/  BSSY B0, `(.L_x_1137) ;  /* 0x0000024000007945 */ /* 0x000fe20003800000 */
[----:B-----5:R-:W-:Y:S01]  /*1910*/  MOV R89, R16 ;  /* 0x0000001000597202 */ /* 0x020fe20000000f00 */
[----:B------:R-:W-:Y:S01]  /*1920*/  IMAD.MOV.U32 R84, RZ, RZ, R17 ;  /* 0x000000ffff547224 */ /* 0x000fe200078e0011 */
[----:B------:R-:W-:Y:S01]  /*1930*/  MOV R85, R18 ;  /* 0x0000001200557202 */ /* 0x000fe20000000f00 */
[----:B------:R-:W-:Y:S01]  /*1940*/  IMAD.MOV.U32 R86, RZ, RZ, R19 ;  /* 0x000000ffff567224 */ /* 0x000fe200078e0013 */
[----:B0-----:R-:W-:Y:S01]  /*1950*/  CS2R R22, SRZ ;  /* 0x0000000000167805 */ /* 0x001fe2000001ff00 */
[----:B------:R-:W-:Y:S01]  /*1960*/  FFMA.FTZ R88, R54, R21, R55 ;  /* 0x0000001536587223 */ /* 0x000fe20000010037 */
[----:B------:R-:W-:Y:S01]  /*1970*/  CS2R R16, SRZ ;  /* 0x0000000000107805 */ /* 0x000fe2000001ff00 */
[----:B------:R-:W-:Y:S01]  /*1980*/  CS2R R20, SRZ ;  /* 0x0000000000147805 */ /* 0x000fe2000001ff00 */
[----:B------:R-:W-:Y:S01]  /*1990*/  CS2R R18, SRZ ;  /* 0x0000000000127805 */ /* 0x000fe2000001ff00 */
[----:B------:R-:W-:Y:S05]  /*19a0*/  @P2 BRA `(.L_x_1138) ;  /* 0x0000019000002947 */ /* 0x000fea0003800000 */
[----:B------:R-:W-:Y:S02]  /*19b0*/  ISETP.GE.AND P2, PT, R28, c[0x0][0x16c], PT ;  /* 0x00005b001c007a0c */ /* 0x000fe40003f46270 */
[----:B------:R-:W-:-:S04]  /*19c0*/  LEA R24, R42, 0x80, 0x3 ;  /* 0x000000802a187811 */ /* 0x000fc800078e18ff */
        /* <DEDUP_REMOVED lines=23> */
.L_x_1138:
[----:B------:R-:W-:Y:S05]  /*1b40*/  BSYNC B0 ;  /* 0x0000000000007941 */ /* 0x000fea0003800000 */
.L_x_1137:
        /* <DEDUP_REMOVED lines=10> */
[----:B------:R-:W-:Y:S01]  /*1bf0*/  IMAD.MOV.U32 R55, RZ, RZ, R23 ;  /* 0x000000ffff377224 */ /* 0x000fe200078e0017 */
[----:B------:R-:W-:Y:S01]  /*1c00*/  HADD2.F32 R21, -RZ, R89.H0_H0 ;  /* 0x20000059ff157230 */ /* 0x000fe20000004100 */
[----:B------:R-:W-:Y:S01]  /*1c10*/  CS2R R22, SRZ ;  /* 0x0000000000167805 */ /* 0x000fe2000001ff00 */
[----:B------:R-:W-:Y:S01]  /*1c20*/  CS2R R26, SRZ ;  /* 0x00000000001a7805 */ /* 0x000fe2000001ff00 */
[----:B------:R-:W-:Y:S01]  /*1c30*/  FFMA.FTZ R91, R73, R24, R88 ;  /* 0x00000018495b7223 */ /* 0x000fe20000010058 */
[----:B------:R-:W-:Y:S01]  /*1c40*/  HADD2.F32 R88, -RZ, R41.H0_H0 ;  /* 0x20000029ff587230 */ /* 0x000fe20000004100 */
[----:B------:R-:W-:Y:S01]  /*1c50*/  FFMA.FTZ R92, R74, R21, R20 ;  /* 0x000000154a5c7223 */ /* 0x000fe20000010014 */
[----:B------:R-:W-:Y:S01]  /*1c60*/  HADD2.F32 R74, -RZ, R40.H0_H0 ;  /* 0x20000028ff4a7230 */ /* 0x000fe20000004100 */
[----:B------:R-:W-:Y:S01]  /*1c70*/  CS2R R20, SRZ ;  /* 0x0000000000147805 */ /* 0x000fe2000001ff00 */
[----:B------:R-:W-:Y:S01]  /*1c80*/  CS2R R24, SRZ ;  /* 0x0000000000187805 */ /* 0x000fe2000001ff00 */
[----:B------:R-:W-:-:S02]  /*1c90*/  HADD2.F32 R73, -RZ, R36.H1_H1 ;  /* 0x30000024ff497230 */ /* 0x000fc40000004100 */
[----:B------:R-:W-:Y:S02]  /*1ca0*/  HADD2.F32 R89, -RZ, R82.H0_H0 ;  /* 0x20000052ff597230 */ /* 0x000fe40000004100 */
[----:B------:R-:W-:Y:S02]  /*1cb0*/  HADD2.F32 R87, -RZ, R84.H0_H0 ;  /* 0x20000054ff577230 */ /* 0x000fe40000004100 */
[----:B------:R-:W-:Y:S01]  /*1cc0*/  HADD2.F32 R90, -RZ, R81.H1_H1 ;  /* 0x30000051ff5a7230 */ /* 0x000fe20000004100 */
[----:B------:R-:W-:Y:S05]  /*1cd0*/  @P0 BRA `(.L_x_1140) ;  /* 0x000000f000000947 */ /* 0x000fea0003800000 */
[----:B------:R-:W-:Y:S01]  /*1ce0*/  IADD3 R31, P0, R2, 0x30, RZ ;  /* 0x00000030021f7810 */ /* 0x000fe20007f1e0ff */
[----:B------:R-:W-:Y:S01]  /*1cf0*/  IMAD.MOV.U32 R2, RZ, RZ, R30 ;  /* 0x000000ffff027224 */ /* 0x000fe200078e001e */
[----:B------:R-:W-:Y:S02]  /*1d00*/  LEA R30, R42, 0x80, 0x3 ;  /* 0x000000802a1e7811 */ /* 0x000fe400078e18ff */
[----:B------:R-:W-:Y:S02]  /*1d10*/  IADD3.X R29, RZ, R3, RZ, P0, !PT ;  /* 0x00000003ff1d7210 */ /* 0x000fe400007fe4ff */
        /* <DEDUP_REMOVED lines=11> */
.L_x_1140:
[----:B------:R-:W-:Y:S05]  /*1dd0*/  BSYNC B0 ;  /* 0x0000000000007941 */ /* 0x000fea0003800000 */
.L_x_1139:
[----:B------:R-:W-:Y:S01]  /*1de0*/  HADD2.F32 R36, -RZ, R36.H0_H0 ;  /* 0x20000024ff247230 */ /* 0x000fe20000004100 */
[----:B------:R-:W-:Y:S01]  /*1df0*/  FMUL.FTZ R90, R73, R90 ;  /* 0x0000005a495a7220 */ /* 0x000fe20000410000 */
[----:B------:R-:W-:Y:S01]  /*1e00*/  HADD2.F32 R81, -RZ, R81.H0_H0 ;  /* 0x20000051ff517230 */ /* 0x000fe20000004100 */
[----:B------:R-:W-:Y:S01]  /*1e10*/  FFMA.FTZ R2, R74, R89, R91 ;  /* 0x000000594a027223 */ /* 0x000fe2000001005b */
[----:B------:R-:W-:Y:S01]  /*1e20*/  HADD2.F32 R89, -RZ, R37.H0_H0 ;  /* 0x20000025ff597230 */ /* 0x000fe20000004100 */
[----:B------:R-:W-:Y:S01]  /*1e30*/  FFMA.FTZ R88, R88, R87, R92 ;  /* 0x0000005758587223 */ /* 0x000fe2000001005c */
[----:B------:R-:W-:Y:S01]  /*1e40*/  HADD2.F32 R93, -RZ, R84.H1_H1 ;  /* 0x30000054ff5d7230 */ /* 0x000fe20000004100 */
[----:B------:R-:W-:Y:S01]  /*1e50*/  FFMA.FTZ R91, R36, R81, R90 ;  /* 0x00000051245b7223 */ /* 0x000fe2000001005a */
[--C-:B------:R-:W-:Y:S01]  /*1e60*/  HADD2.F32 R90, -RZ, R80.reuse.H0_H0 ;  /* 0x20000050ff5a7230 */ /* 0x100fe20000004100 */
[----:B------:R-:W-:Y:S01]  /*1e70*/  ISETP.NE.AND P0, PT, R42, RZ, PT ;  /* 0x000000ff2a00720c */ /* 0x000fe20003f05270 */
[----:B------:R-:W-:Y:S01]  /*1e80*/  HADD2.F32 R95, -RZ, R80.H1_H1 ;  /* 0x30000050ff5f7230 */ /* 0x000fe20000004100 */
[----:B------:R-:W-:Y:S01]  /*1e90*/  BSSY B0, `(.L_x_1141) ;  /* 0x00000c7000007945 */ /* 0x000fe20003800000 */
[----:B-----5:R-:W-:Y:S01]  /*1ea0*/  HADD2.F32 R92, -RZ, R20.H1_H1 ;  /* 0x30000014ff5c7230 */ /* 0x020fe20000004100 */
[----:B------:R-:W-:Y:S01]  /*1eb0*/  FFMA.FTZ R94, R89, R90, R91 ;  /* 0x0000005a595e7223 */ /* 0x000fe2000001005b */
[----:B------:R-:W-:-:S02]  /*1ec0*/  HADD2.F32 R91, -RZ, R41.H1_H1 ;  /* 0x30000029ff5b7230 */ /* 0x000fc40000004100 */
[----:B------:R-:W-:Y:S02]  /*1ed0*/  HADD2.F32 R90, -RZ, R37.H1_H1 ;  /* 0x30000025ff5a7230 */ /* 0x000fe40000004100 */
[----:B------:R-:W-:Y:S01]  /*1ee0*/  HADD2.F32 R89, -RZ, R71.H1_H1 ;  /* 0x30000047ff597230 */ /* 0x000fe20000004100 */
[----:B------:R-:W-:Y:S01]  /*1ef0*/  FFMA.FTZ R98, R91, R93, R88 ;  /* 0x0000005d5b627223 */ /* 0x000fe20000010058 */
[----:B------:R-:W-:Y:S01]  /*1f00*/  HADD2.F32 R93, -RZ, R38.H0_H0 ;  /* 0x20000026ff5d7230 */ /* 0x000fe20000004100 */
[----:B------:R-:W-:Y:S01]  /*1f10*/  FFMA.FTZ R99, R90, R95, R94 ;  /* 0x0000005f5a637223 */ /* 0x000fe2000001005e */
[----:B------:R-:W-:Y:S01]  /*1f20*/  HADD2.F32 R96, -RZ, R85.H0_H0 ;  /* 0x20000055ff607230 */ /* 0x000fe20000004100 */
[----:B------:R-:W-:Y:S01]  /*1f30*/  FMUL.FTZ R100, R89, R92 ;  /* 0x0000005c59647220 */ /* 0x000fe20000410000 */
[----:B------:R-:W-:Y:S02]  /*1f40*/  HADD2.F32 R92, -RZ, R71.H0_H0 ;  /* 0x20000047ff5c7230 */ /* 0x000fe40000004100 */
[----:B------:R-:W-:Y:S01]  /*1f50*/  HADD2.F32 R95, -RZ, R20.H0_H0 ;  /* 0x20000014ff5f7230 */ /* 0x000fe20000004100 */
[----:B------:R-:W-:Y:S01]  /*1f60*/  FFMA.FTZ R96, R93, R96, R98 ;  /* 0x000000605d607223 */ /* 0x000fe20000010062 */
[----:B------:R-:W-:-:S02]  /*1f70*/  HADD2.F32 R90, -RZ, R26.H0_H0 ;  /* 0x2000001aff5a7230 */ /* 0x000fc40000004100 */
[----:B------:R-:W-:Y:S01]  /*1f80*/  HADD2.F32 R91, -RZ, R26.H1_H1 ;  /* 0x3000001aff5b7230 */ /* 0x000fe20000004100 */
[----:B------:R-:W-:Y:S01]  /*1f90*/  FFMA.FTZ R92, R92, R95, R100 ;  /* 0x0000005f5c5c7223 */ /* 0x000fe20000010064 */
[----:B------:R-:W-:Y:S02]  /*1fa0*/  HADD2.F32 R26, -RZ, R78.H0_H0 ;  /* 0x2000004eff1a7230 */ /* 0x000fe40000004100 */
[----:B------:R-:W-:Y:S02]  /*1fb0*/  HADD2.F32 R93, -RZ, R21.H0_H0 ;  /* 0x20000015ff5d7230 */ /* 0x000fe40000004100 */
[--C-:B------:R-:W-:Y:S02]  /*1fc0*/  HADD2.F32 R89, -RZ, R27.reuse.H0_H0 ;  /* 0x2000001bff597230 */ /* 0x100fe40000004100 */
[----:B------:R-:W-:Y:S01]  /*1fd0*/  HADD2.F32 R20, -RZ, R27.H1_H1 ;  /* 0x3000001bff147230 */ /* 0x000fe20000004100 */
[----:B------:R-:W-:Y:S01]  /*1fe0*/  FFMA.FTZ R26, R26, R93, R92 ;  /* 0x0000005d1a1a7223 */ /* 0x000fe2000001005c */
[----:B------:R-:W-:-:S02]  /*1ff0*/  HADD2.F32 R94, -RZ, R34.H0_H0 ;  /* 0x20000022ff5e7230 */ /* 0x000fc40000004100 */
[----:B------:R-:W-:Y:S02]  /*2000*/  HADD2.F32 R97, -RZ, R54.H0_H0 ;  /* 0x20000036ff617230 */ /* 0x000fe40000004100 */
[----:B------:R-:W-:Y:S02]  /*2010*/  HADD2.F32 R27, -RZ, R40.H1_H1 ;  /* 0x30000028ff1b7230 */ /* 0x000fe40000004100 */
[----:B------:R-:W-:Y:S01]  /*2020*/  HADD2.F32 R38, -RZ, R38.H1_H1 ;  /* 0x30000026ff267230 */ /* 0x000fe20000004100 */
[----:B------:R-:W-:Y:S01]  /*2030*/  FFMA.FTZ R94, R94, R97, R99 ;  /* 0x000000615e5e7223 */ /* 0x000fe20000010063 */
[----:B------:R-:W-:Y:S02]  /*2040*/  HADD2.F32 R82, -RZ, R82.H1_H1 ;  /* 0x30000052ff527230 */ /* 0x000fe40000004100 */
[----:B------:R-:W-:Y:S02]  /*2050*/  HADD2.F32 R85, -RZ, R85.H1_H1 ;  /* 0x30000055ff557230 */ /* 0x000fe40000004100 */
[----:B------:R-:W-:Y:S01]  /*2060*/  HADD2.F32 R78, -RZ, R78.H1_H1 ;  /* 0x3000004eff4e7230 */ /* 0x000fe20000004100 */
[----:B------:R-:W-:Y:S01]  /*2070*/  FFMA.FTZ R82, R27, R82, R2 ;  /* 0x000000521b527223 */ /* 0x000fe20000010002 */
        /* <DEDUP_REMOVED lines=8> */
[----:B------:R-:W-:Y:S02]  /*2100*/  HADD2.F32 R21, -RZ, R43.H0_H0 ;  /* 0x2000002bff157230 */ /* 0x000fe40000004100 */
[----:B------:R-:W-:Y:S01]  /*2110*/  HADD2.F32 R75, -RZ, R75.H1_H1 ;  /* 0x3000004bff4b7230 */ /* 0x000fe20000004100 */
[----:B------:R-:W-:Y:S01]  /*2120*/  FFMA.FTZ R2, R2, R85, R78 ;  /* 0x0000005502027223 */ /* 0x000fe2000001004e */
[----:B------:R-:W-:-:S02]  /*2130*/  HADD2.F32 R34, -RZ, R83.H0_H0 ;  /* 0x20000053ff227230 */ /* 0x000fc40000004100 */
[----:B------:R-:W-:Y:S02]  /*2140*/  HADD2.F32 R22, -RZ, R22.H1_H1 ;  /* 0x30000016ff167230 */ /* 0x000fe40000004100 */
[----:B------:R-:W-:Y:S01]  /*2150*/  HADD2.F32 R26, -RZ, R39.H0_H0 ;  /* 0x20000027ff1a7230 */ /* 0x000fe20000004100 */
[----:B------:R-:W-:Y:S01]  /*2160*/  FFMA.FTZ R82, R21, R34, R82 ;  /* 0x0000002215527223 */ /* 0x000fe20000010052 */
[----:B------:R-:W-:Y:S01]  /*2170*/  HADD2.F32 R93, -RZ, R86.H0_H0 ;  /* 0x20000056ff5d7230 */ /* 0x000fe20000004100 */
[----:B------:R-:W-:Y:S01]  /*2180*/  FFMA.FTZ R75, R75, R22, R2 ;  /* 0x000000164b4b7223 */ /* 0x000fe20000010002 */
[----:B------:R-:W-:Y:S02]  /*2190*/  HADD2.F32 R27, -RZ, R35.H0_H0 ;  /* 0x20000023ff1b7230 */ /* 0x000fe40000004100 */
        /* <DEDUP_REMOVED lines=9> */
[----:B------:R-:W-:Y:S02]  /*2230*/  HADD2.F32 R79, -RZ, R79.H1_H1 ;  /* 0x3000004fff4f7230 */ /* 0x000fe40000004100 */
[----:B------:R-:W-:-:S02]  /*2240*/  HADD2.F32 R22, -RZ, R83.H1_H1 ;  /* 0x30000053ff167230 */ /* 0x000fc40000004100 */
        /* <DEDUP_REMOVED lines=20> */
[----:B------:R-:W-:Y:S01]  /*2390*/  HADD2.F32 R41, -RZ, R4.H1_H1 ;  /* 0x30000004ff297230 */ /* 0x000fe20000004100 */
[----:B------:R-:W-:Y:S01]  /*23a0*/  FFMA.FTZ R12, R57, R12, R30 ;  /* 0x0000000c390c7223 */ /* 0x000fe2000001001e */
[----:B------:R-:W-:Y:S01]  /*23b0*/  HADD2.F32 R24, -RZ, R24.H1_H1 ;  /* 0x30000018ff187230 */ /* 0x000fe20000004100 */
[----:B------:R-:W-:Y:S01]  /*23c0*/  FFMA.FTZ R26, R66, R81, R26 ;  /* 0x00000051421a7223 */ /* 0x000fe2000001001a */
[----:B0-----:R-:W-:Y:S02]  /*23d0*/  HADD2.F32 R29, -RZ, R9.H0_H0 ;  /* 0x20000009ff1d7230 */ /* 0x001fe40000004100 */
        /* <DEDUP_REMOVED lines=71> */
[----:B-1----:R-:W-:Y:S02]  /*2850*/  FADD.FTZ R7, R6, R7 ;  /* 0x0000000706077221 */ /* 0x002fe40000010000 */
        /* <DEDUP_REMOVED lines=11> */
[----:B------:R-:W-:Y:S01]  /*2910*/  USHF.R.S32.HI UR7, URZ, 0x1f, UR4 ;  /* 0x0000001f3f077899 */ /* 0x000fe20008011404 */
[C---:B------:R-:W-:Y:S01]  /*2920*/  IADD3 R5, R45.reuse, 0x20, RZ ;  /* 0x000000202d057810 */ /* 0x040fe20007ffe0ff */
[----:B------:R-:W-:Y:S01]  /*2930*/  UIADD3 UR6, UP0, UR17, UR4, URZ ;  /* 0x0000000411067290 */ /* 0x000fe2000ff1e03f */
[C---:B------:R-:W-:Y:S01]  /*2940*/  IADD3 R7, R45.reuse, 0x30, RZ ;  /* 0x000000302d077810 */ /* 0x040fe20007ffe0ff */
[----:B------:R-:W-:Y:S01]  /*2950*/  ULDC.64 UR20, c[0x0][0x1c8] ;  /* 0x0000720000147ab9 */ /* 0x000fe20000000a00 */
[----:B------:R-:W-:Y:S01]  /*2960*/  ISETP.GE.AND P2, PT, R76, UR19, PT ;  /* 0x000000134c007c0c */ /* 0x000fe2000bf46270 */
[----:B------:R-:W-:Y:S01]  /*2970*/  ULEA.HI.X.SX32 UR7, UR17, UR7, 0x1, UP0 ;  /* 0x0000000711077291 */ /* 0x000fe200080f0e3f */
        /* <DEDUP_REMOVED lines=20> */
[----:B------:R0:W-:Y:S04]  /*2ac0*/  STG.E [R2.64], R5 ;  /* 0x0000000502007986 */ /* 0x0001e8000c10190a */
[----:B------:R0:W-:Y:S04]  /*2ad0*/  STG.E [R2.64+0x40], R7 ;  /* 0x0000400702007986 */ /* 0x0001e8000c10190a */
[----:B------:R0:W-:Y:S04]  /*2ae0*/  STG.E [R2.64+0x80], R9 ;  /* 0x0000800902007986 */ /* 0x0001e8000c10190a */
[----:B------:R0:W-:Y:S02]  /*2af0*/  STG.E [R2.64+0xc0], R11 ;  /* 0x0000c00b02007986 */ /* 0x0001e4000c10190a */
.L_x_1142:
[----:B------:R-:W-:Y:S05]  /*2b00*/  BSYNC B0 ;  /* 0x0000000000007941 */ /* 0x000fea0003800000 */
.L_x_1141:
[----:B------:R-:W-:Y:S01]  /*2b10*/  UIADD3 UR8, UR8, 0x3f, URZ ;  /* 0x0000003f08087890 */ /* 0x000fe2000fffe03f */
[----:B------:R-:W-:Y:S03]  /*2b20*/  BSSY B0, `(.L_x_1143) ;  /* 0x0000022000007945 */ /* 0x000fe60003800000 */
[----:B------:R-:W-:-:S02]  /*2b30*/  USHF.R.S32.HI UR6, URZ, 0x1f, UR8 ;  /* 0x0000001f3f067899 */ /* 0x000fc40008011408 */
[----:B------:R-:W-:Y:S02]  /*2b40*/  UIMAD UR7, UR14, -0x40, UR8 ;  /* 0xffffffc00e0778a4 */ /* 0x000fe4000f8e0208 */
[----:B------:R-:W-:-:S04]  /*2b50*/  ULEA.HI UR6, UR6, UR8, URZ, 0x6 ;  /* 0x0000000806067291 */ /* 0x000fc8000f8f303f */
[----:B------:R-:W-:-:S04]  /*2b60*/  ULOP3.LUT UR6, UR6, 0xffffffc0, URZ, 0xc0, !UPT ;  /* 0xffffffc006067892 */ /* 0x000fc8000f8ec03f */
[----:B------:R-:W-:-:S06]  /*2b70*/  UIADD3 UR6, UR7, UR6, -UR8 ;  /* 0x0000000607067290 */ /* 0x000fcc000fffe808 */
[----:B------:R-:W-:-:S04]  /*2b80*/  ISETP.GE.AND P0, PT, R46, UR6, PT ;  /* 0x000000062e007c0c */ /* 0x000fc8000bf06270 */
[----:B------:R-:W-:-:S13]  /*2b90*/  ISETP.GT.OR P0, PT, R46, 0x3f, P0 ;  /* 0x0000003f2e00780c */ /* 0x000fda0000704670 */
[----:B------:R-:W-:Y:S05]  /*2ba0*/  @P0 BRA `(.L_x_1144) ;  /* 0x0000019000000947 */ /* 0x000fea0003800000 */
[----:B------:R-:W-:Y:S01]  /*2bb0*/  USHF.R.S32.HI UR6, URZ, 0x1f, UR17 ;  /* 0x0000001f3f067899 */ /* 0x000fe20008011411 */
[----:B0-----:R-:W-:Y:S01]  /*2bc0*/  IMAD.U32 R3, RZ, RZ, UR4 ;  /* 0x00000004ff037e24 */ /* 0x001fe2000f8e00ff */
[----:B------:R-:W-:Y:S01]  /*2bd0*/  USHF.R.S32.HI UR8, URZ, 0x1f, UR4 ;  /* 0x0000001f3f087899 */ /* 0x000fe20008011404 */
[--C-:B------:R-:W-:Y:S01]  /*2be0*/  SHF.R.S32.HI R0, RZ, 0x1f, R46.reuse ;  /* 0x0000001fff007819 */ /* 0x100fe2000001142e */
[----:B------:R-:W-:Y:S02]  /*2bf0*/  IMAD.U32 R5, RZ, RZ, UR15 ;  /* 0x0000000fff057e24 */ /* 0x000fe4000f8e00ff */
[----:B------:R-:W-:Y:S02]  /*2c00*/  IADD3 R2, P0, P1, R3, UR17, R46 ;  /* 0x0000001103027c10 */ /* 0x000fe4000f91e02e */
[----:B------:R-:W-:Y:S01]  /*2c10*/  MOV R3, UR6 ;  /* 0x0000000600037c02 */ /* 0x000fe20008000f00 */
[----:B------:R-:W-:Y:S02]  /*2c20*/  ULDC.64 UR6, c[0x0][0x1f8] ;  /* 0x00007e0000067ab9 */ /* 0x000fe40000000a00 */
[----:B------:R-:W-:Y:S01]  /*2c30*/  UIMAD UR6, UR16, UR6, URZ ;  /* 0x00000006100672a4 */ /* 0x000fe2000f8e023f */
[----:B------:R-:W-:Y:S01]  /*2c40*/  IADD3.X R3, R3, UR8, R0, P0, P1 ;  /* 0x0000000803037c10 */ /* 0x000fe200087e2400 */
[----:B------:R-:W-:Y:S01]  /*2c50*/  ULDC.64 UR8, c[0x0][0x200] ;  /* 0x0000800000087ab9 */ /* 0x000fe20000000a00 */
[C---:B------:R-:W-:Y:S01]  /*2c60*/  FMUL.FTZ R0, R77.reuse, 1.4426950216293334961 ;  /* 0x3fb8aa3b4d007820 */ /* 0x040fe20000410000 */
[----:B------:R-:W-:Y:S01]  /*2c70*/  UIMAD UR6, UR15, UR7, UR6 ;  /* 0x000000070f0672a4 */ /* 0x000fe2000f8e0206 */
[----:B------:R-:W-:Y:S01]  /*2c80*/  FSETP.NEU.FTZ.AND P0, PT, R77, -INF , PT ;  /* 0xff8000004d00780b */ /* 0x000fe20003f1d000 */
        /* <DEDUP_REMOVED lines=11> */
.L_x_1144:
[----:B------:R-:W-:Y:S05]  /*2d40*/  BSYNC B0 ;  /* 0x0000000000007941 */ /* 0x000fea0003800000 */
.L_x_1143:
[----:B------:R-:W-:Y:S01]  /*2d50*/  USHF.L.U32 UR7, UR14, 0xe, URZ ;  /* 0x0000000e0e077899 */ /* 0x000fe2000800063f */
[----:B------:R-:W-:Y:S01]  /*2d60*/  IMAD.SHL.U32 R0, R46, 0x4, RZ ;  /* 0x000000042e007824 */ /* 0x000fe200078e00ff */
[----:B------:R-:W-:Y:S01]  /*2d70*/  USHF.L.U32 UR6, UR4, 0x8, URZ ;  /* 0x0000000804067899 */ /* 0x000fe2000800063f */
[----:B0-----:R-:W-:Y:S01]  /*2d80*/  MOV R5, UR15 ;  /* 0x0000000f00057c02 */ /* 0x001fe20008000f00 */
[----:B------:R-:W-:Y:S02]  /*2d90*/  USHF.R.S32.HI UR9, URZ, 0x1f, UR7 ;  /* 0x0000001f3f097899 */ /* 0x000fe40008011407 */
[----:B------:R-:W-:Y:S01]  /*2da0*/  MOV R3, UR7 ;  /* 0x0000000700037c02 */ /* 0x000fe20008000f00 */
[----:B------:R-:W-:-:S03]  /*2db0*/  USHF.R.S32.HI UR8, URZ, 0x1f, UR6 ;  /* 0x0000001f3f087899 */ /* 0x000fc60008011406 */
[----:B------:R-:W-:Y:S01]  /*2dc0*/  IADD3 R2, P0, P1, R0, UR6, R3 ;  /* 0x0000000600027c10 */ /* 0x000fe2000f91e003 */
[----:B------:R-:W-:Y:S01]  /*2dd0*/  IMAD.U32 R3, RZ, RZ, UR9 ;  /* 0x00000009ff037e24 */ /* 0x000fe2000f8e00ff */
[----:B------:R-:W-:Y:S01]  /*2de0*/  SHF.R.S32.HI R0, RZ, 0x1f, R0 ;  /* 0x0000001fff007819 */ /* 0x000fe20000011400 */
[----:B------:R-:W-:Y:S02]  /*2df0*/  ULDC.64 UR6, c[0x0][0x220] ;  /* 0x0000880000067ab9 */ /* 0x000fe40000000a00 */
[----:B------:R-:W-:Y:S01]  /*2e00*/  UIMAD UR6, UR16, UR6, URZ ;  /* 0x00000006100672a4 */ /* 0x000fe2000f8e023f */
[----:B------:R-:W-:Y:S01]  /*2e10*/  IADD3.X R3, R0, UR8, R3, P0, P1 ;  /* 0x0000000800037c10 */ /* 0x000fe200087e2403 */
[----:B------:R-:W-:Y:S01]  /*2e20*/  ULDC.64 UR8, c[0x0][0x228] ;  /* 0x00008a0000087ab9 */ /* 0x000fe20000000a00 */
[----:B------:R-:W-:Y:S01]  /*2e30*/  ISETP.NE.U32.AND P0, PT, RZ, c[0x0][0x238], PT ;  /* 0x00008e00ff007a0c */ /* 0x000fe20003f05070 */
[----:B------:R-:W-:Y:S02]  /*2e40*/  UIMAD UR6, UR15, UR7, UR6 ;  /* 0x000000070f0672a4 */ /* 0x000fe4000f8e0206 */
[----:B------:R-:W-:Y:S01]  /*2e50*/  IMAD.WIDE.U32 R2, R5, c[0x0][0x220], R2 ;  /* 0x0000880005027a25 */ /* 0x000fe200078e0002 */
[----:B------:R-:W-:Y:S01]  /*2e60*/  UIMAD UR7, UR5, UR8, URZ ;  /* 0x00000008050772a4 */ /* 0x000fe2000f8e023f */
[----:B------:R-:W-:-:S02]  /*2e70*/  ISETP.NE.AND.EX P0, PT, RZ, c[0x0][0x23c], PT, P0 ;  /* 0x00008f00ff007a0c */ /* 0x000fc40003f05300 */
        /* <DEDUP_REMOVED lines=28> */
[----:B------:R-:W-:-:S03]  /*3040*/  UIMAD UR6, UR4, UR6, UR15 ;  /* 0x00000006040672a4 */ /* 0x000fc6000f8e020f */
[----:B------:R-:W-:Y:S02]  /*3050*/  ULDC.64 UR4, c[0x0][0x238] ;  /* 0x00008e0000047ab9 */ /* 0x000fe40000000a00 */
[----:B------:R-:W-:-:S06]  /*3060*/  UIMAD.WIDE UR4, UR6, UR13, UR4 ;  /* 0x0000000d060472a5 */ /* 0x000fcc000f8e0204 */
[----:B------:R-:W-:Y:S02]  /*3070*/  MOV R2, UR4 ;  /* 0x0000000400027c02 */ /* 0x000fe40008000f00 */
[----:B------:R-:W-:-:S05]  /*3080*/  MOV R3, UR5 ;  /* 0x0000000500037c02 */ /* 0x000fca0008000f00 */
[----:B------:R-:W-:Y:S01]  /*3090*/  STG.E [R2.64], RZ ;  /* 0x000000ff02007986 */ /* 0x000fe2000c10190a */
[----:B------:R-:W-:Y:S05]  /*30a0*/  EXIT ;  /* 0x000000000000794d */ /* 0x000fea0003800000 */
.L_x_1145:
        /* <DEDUP_REMOVED lines=13> */
.L_x_1175:


//--------------------- .nv.shared._ZN7cutlass13device_kernelIN5flash19enable_sm80_to_sm89INS1_16FlashAttnBwdSm80INS1_25CollectiveMainloopBwdSm80ILi1ELi1EN4cute5tupleIJNS5_1CILi32EEENS7_ILi64EEENS7_ILi256EEEEEENS_6half_tEfNS_4arch4Sm80ELb0ELb0ELb1ELb0ELb0ELb0ELb0ELb0ELi2ELi2ELi2ELi1ELb1EEENS1_21CollectiveEpilogueBwdISB_SC_SE_Li256ELb0ELb0ELi4EEENS1_19SingleTileSchedulerILb0ELb0ELb0ELi64EEEEEEEEEvNT_6ParamsE --------------------------
	.section	.nv.shared._ZN7cutlass13device_kernelIN5flash19enable_sm80_to_sm89INS1_16FlashAttnBwdSm80INS1_25CollectiveMainloopBwdSm80ILi1ELi1EN4cute5tupleIJNS5_1CILi32EEENS7_ILi64EEENS7_ILi256EEEEEENS_6half_tEfNS_4arch4Sm80ELb0ELb0ELb1ELb0ELb0ELb0ELb0ELb0ELi2ELi2ELi2ELi1ELb1EEENS1_21CollectiveEpilogueBwdISB_SC_SE_Li256ELb0ELb0ELi4EEENS1_19SingleTileSchedulerILb0ELb0ELb0ELi64EEEEEEEEEvNT_6ParamsE,"aw",@nobits
	.sectionflags	@""
	.align	16


//--------------------- .nv.global                --------------------------
	.section	.nv.global,"aw",@nobits
.nv.global:
	.type		_ZN74_INTERNAL_47d7184e_38_flash_bwd_hdim256_fp16_softcap_sm80_cu_49158569_28484cute1_E,@object
	.size		_ZN74_INTERNAL_47d7184e_38_flash_bwd_hdim256_fp16_softcap_sm80_cu_49158569_28484cute1_E,(_ZN74_INTERNAL_47d7184e_38_flash_bwd_hdim256_fp16_softcap_sm80_cu_49158569_28484cuda3std3__45__cpo6cbeginE - _ZN74_INTERNAL_47d7184e_38_flash_bwd_hdim256_fp16_softcap_sm80_cu_49158569_28484cute1_E)
_ZN74_INTERNAL_47d7184e_38_flash_bwd_hdim256_fp16_softcap_sm80_cu_49158569_28484cute1_E:
	.zero		1
	.type		_ZN74_INTERNAL_47d7184e_38_flash_bwd_hdim256_fp16_softcap_sm80_cu_49158569_28484cuda3std3__45__cpo6cbeginE,@object
	.size		_ZN74_INTERNAL_47d7184e_38_flash_bwd_hdim256_fp16_softcap_sm80_cu_49158569_28484cuda3std3__45__cpo6cbeginE,(_ZN74_INTERNAL_47d7184e_38_flash_bwd_hdim256_fp16_softcap_sm80_cu_49158569_28484cuda3std3__48in_placeE - _ZN74_INTERNAL_47d7184e_38_flash_bwd_hdim256_fp16_softcap_sm80_cu_49158569_28484cuda3std3__45__cpo6cbeginE)
_ZN74_INTERNAL_47d7184e_38_flash_bwd_hdim256_fp16_softcap_sm80_cu_49158569_28484cuda3std3__45__cpo6cbeginE:
	.zero		1
	.type		_ZN74_INTERNAL_47d7184e_38_flash_bwd_hdim256_fp16_softcap_sm80_cu_49158569_28484cuda3std3__48in_placeE,@object
	.size		_ZN74_INTERNAL_47d7184e_38_flash_bwd_hdim256_fp16_softcap_sm80_cu_49158569_28484cuda3std3__48in_placeE,(_ZN74_INTERNAL_47d7184e_38_flash_bwd_hdim256_fp16_softcap_sm80_cu_49158569_28484cuda3std6ranges3__45__cpo9iter_moveE - _ZN74_INTERNAL_47d7184e_38_flash_bwd_hdim256_fp16_softcap_sm80_cu_49158569_28484cuda3std3__48in_placeE)
_ZN74_INTERNAL_47d7184e_38_flash_bwd_hdim256_fp16_softcap_sm80_cu_49158569_28484cuda3std3__48in_placeE:
	.zero		1
	.type		_ZN74_INTERNAL_47d7184e_38_flash_bwd_hdim256_fp16_softcap_sm80_cu_49158569_28484cuda3std6ranges3__45__cpo9iter_moveE,@object
	.size		_ZN74_INTERNAL_47d7184e_38_flash_bwd_hdim256_fp16_softcap_sm80_cu_49158569_28484cuda3std6ranges3__45__cpo9iter_moveE,(_ZN74_INTERNAL_47d7184e_38_flash_bwd_hdim256_fp16_softcap_sm80_cu_49158569_28484cuda3std3__45__cpo5beginE - _ZN74_INTERNAL_47d7184e_38_flash_bwd_hdim256_fp16_softcap_sm80_cu_49158569_28484cuda3std6ranges3__45__cpo9iter_moveE)
_ZN74_INTERNAL_47d7184e_38_flash_bwd_hdim256_fp16_softcap_sm80_cu_49158569_28484cuda3std6ranges3__45__cpo9iter_moveE:
	.zero		1
	.type		_ZN74_INTERNAL_47d7184e_38_flash_bwd_hdim256_fp16_softcap_sm80_cu_49158569_28484cuda3std3__45__cpo5beginE,@object
	.size		_ZN74_INTERNAL_47d7184e_38_flash_bwd_hdim256_fp16_softcap_sm80_cu_49158569_28484cuda3std3__45__cpo5beginE,(_ZN74_INTERNAL_47d7184e_38_flash_bwd_hdim256_fp16_softcap_sm80_cu_49158569_28484cuda3std3__476_GLOBAL__N__47d7184e_38_flash_bwd_hdim256_fp16_softcap_sm80_cu_49158569_28486ignoreE - _ZN74_INTERNAL_47d7184e_38_flash_bwd_hdim256_fp16_softcap_sm80_cu_49158569_28484cuda3std3__45__cpo5beginE)
_ZN74_INTERNAL_47d7184e_38_flash_bwd_hdim256_fp16_softcap_sm80_cu_49158569_28484cuda3std3__45__cpo5beginE:
	.zero		1
	.type		_ZN74_INTERNAL_47d7184e_38_flash_bwd_hdim256_fp16_softcap_sm80_cu_49158569_28484cuda3std3__476_GLOBAL__N__47d7184e_38_flash_bwd_hdim256_fp16_softcap_sm80_cu_49158569_28486ignoreE,@object
	.size		_ZN74_INTERNAL_47d7184e_38_flash_bwd_hdim256_fp16_softcap_sm80_cu_49158569_28484cuda3std3__476_GLOBAL__N__47d7184e_38_flash_bwd_hdim256_fp16_softcap_sm80_cu_49158569_28486ignoreE,(_ZN74_INTERNAL_47d7184e_38_flash_bwd_hdim256_fp16_softcap_sm80_cu_49158569_28484cute7productE - _ZN74_INTERNAL_47d7184e_38_flash_bwd_hdim256_fp16_softcap_sm80_cu_49158569_28484cuda3std3__476_GLOBAL__N__47d7184e_38_flash_bwd_hdim256_fp16_softcap_sm80_cu_49158569_28486ignoreE)
_ZN74_INTERNAL_47d7184e_38_flash_bwd_hdim256_fp16_softcap_sm80_cu_49158569_28484cuda3std3__476_GLOBAL__N__47d7184e_38_flash_bwd_hdim256_fp16_softcap_sm80_cu_49158569_28486ignoreE:
	.zero		1
	.type		_ZN74_INTERNAL_47d7184e_38_flash_bwd_hdim256_fp16_softcap_sm80_cu_49158569_28484cute7productE,@object
	.size		_ZN74_INTERNAL_47d7184e_38_flash_bwd_hdim256_fp16_softcap_sm80_cu_49158569_28484cute7productE,(_ZN74_INTERNAL_47d7184e_38_flash_bwd_hdim256_fp16_softcap_sm80_cu_49158569_28484cuda3std3__45__cpo3endE - _ZN74_INTERNAL_47d7184e_38_flash_bwd_hdim256_fp16_softcap_sm80_cu_49158569_28484cute7productE)
_ZN74_INTERNAL_47d7184e_38_flash_bwd_hdim256_fp16_softcap_sm80_cu_49158569_28484cute7productE:
	.zero		1
	.type		_ZN74_INTERNAL_47d7184e_38_flash_bwd_hdim256_fp16_softcap_sm80_cu_49158569_28484cuda3std3__45__cpo3endE,@object
	.size		_ZN74_INTERNAL_47d7184e_38_flash_bwd_hdim256_fp16_softcap_sm80_cu_49158569_28484cuda3std3__45__cpo3endE,(_ZN74_INTERNAL_47d7184e_38_flash_bwd_hdim256_fp16_softcap_sm80_cu_49158569_28484cuda3std3__419piecewise_constructE - _ZN74_INTERNAL_47d7184e_38_flash_bwd_hdim256_fp16_softcap_sm80_cu_49158569_28484cuda3std3__45__cpo3endE)
_ZN74_INTERNAL_47d7184e_38_flash_bwd_hdim256_fp16_softcap_sm80_cu_49158569_28484cuda3std3__45__cpo3endE:
	.zero		1
	.type		_ZN74_INTERNAL_47d7184e_38_flash_bwd_hdim256_fp16_softcap_sm80_cu_49158569_28484cuda3std3__419piecewise_constructE,@object
	.size		_ZN74_INTERNAL_47d7184e_38_flash_bwd_hdim256_fp16_softcap_sm80_cu_49158569_28484cuda3std3__419piecewise_constructE,(_ZN74_INTERNAL_47d7184e_38_flash_bwd_hdim256_fp16_softcap_sm80_cu_49158569_28484cuda3std3__45__cpo4cendE - _ZN74_INTERNAL_47d7184e_38_flash_bwd_hdim256_fp16_softcap_sm80_cu_49158569_28484cuda3std3__419piecewise_constructE)
_ZN74_INTERNAL_47d7184e_38_flash_bwd_hdim256_fp16_softcap_sm80_cu_49158569_28484cuda3std3__419piecewise_constructE:
	.zero		1
	.type		_ZN74_INTERNAL_47d7184e_38_flash_bwd_hdim256_fp16_softcap_sm80_cu_49158569_28484cuda3std3__45__cpo4cendE,@object
	.size		_ZN74_INTERNAL_47d7184e_38_flash_bwd_hdim256_fp16_softcap_sm80_cu_49158569_28484cuda3std3__45__cpo4cendE,(_ZN74_INTERNAL_47d7184e_38_flash_bwd_hdim256_fp16_softcap_sm80_cu_49158569_28484cuda3std6ranges3__45__cpo4swapE - _ZN74_INTERNAL_47d7184e_38_flash_bwd_hdim256_fp16_softcap_sm80_cu_49158569_28484cuda3std3__45__cpo4cendE)
_ZN74_INTERNAL_47d7184e_38_flash_bwd_hdim256_fp16_softcap_sm80_cu_49158569_28484cuda3std3__45__cpo4cendE:
	.zero		1
	.type		_ZN74_INTERNAL_47d7184e_38_flash_bwd_hdim256_fp16_softcap_sm80_cu_49158569_28484cuda3std6ranges3__45__cpo4swapE,@object
	.size		_ZN74_INTERNAL_47d7184e_38_flash_bwd_hdim256_fp16_softcap_sm80_cu_49158569_28484cuda3std6ranges3__45__cpo4swapE,(.L_7 - _ZN74_INTERNAL_47d7184e_38_flash_bwd_hdim256_fp16_softcap_sm80_cu_49158569_28484cuda3std6ranges3__45__cpo4swapE)
_ZN74_INTERNAL_47d7184e_38_flash_bwd_hdim256_fp16_softcap_sm80_cu_49158569_28484cuda3std6ranges3__45__cpo4swapE:
	.zero		1
.L_7:


//--------------------- .nv.shared._ZN7cutlass13device_kernelIN5flash19enable_sm80_to_sm89INS1_16FlashAttnBwdSm80INS1_25CollectiveMainloopBwdSm80ILi1ELi1EN4cute5tupleIJNS5_1CILi32EEENS7_ILi64EEENS7_ILi256EEEEEENS_6half_tEfNS_4arch4Sm80ELb0ELb0ELb1ELb0ELb0ELb0ELb0ELb0ELi2ELi2ELi2ELi1ELb1EEENS1_24CollectiveEpilogueBwdGQAISB_fSE_Li256ELb0ELb0EEENS1_19SingleTileSchedulerILb0ELb0ELb0ELi64EEEEEEEEEvNT_6ParamsE --------------------------
	.section	.nv.shared._ZN7cutlass13device_kernelIN5flash19enable_sm80_to_sm89INS1_16FlashAttnBwdSm80INS1_25CollectiveMainloopBwdSm80ILi1ELi1EN4cute5tupleIJNS5_1CILi32EEENS7_ILi64EEENS7_ILi256EEEEEENS_6half_tEfNS_4arch4Sm80ELb0ELb0ELb1ELb0ELb0ELb0ELb0ELb0ELi2ELi2ELi2ELi1ELb1EEENS1_24CollectiveEpilogueBwdGQAISB_fSE_Li256ELb0ELb0EEENS1_19SingleTileSchedulerILb0ELb0ELb0ELi64EEEEEEEEEvNT_6ParamsE,"aw",@nobits
	.sectionflags	@""
	.align	16


//--------------------- .nv.shared._ZN7cutlass13device_kernelIN5flash19enable_sm80_to_sm89INS1_16FlashAttnBwdSm80INS1_25CollectiveMainloopBwdSm80ILi1ELi1EN4cute5tupleIJNS5_1CILi32EEENS7_ILi64EEENS7_ILi256EEEEEENS_6half_tEfNS_4arch4Sm80ELb0ELb0ELb1ELb1ELb0ELb0ELb0ELb0ELi2ELi2ELi2ELi1ELb1EEENS1_21CollectiveEpilogueBwdISB_SC_SE_Li256ELb1ELb0ELi4EEENS1_19SingleTileSchedulerILb1ELb0ELb0ELi64EEEEEEEEEvNT_6ParamsE --------------------------
	.section	.nv.shared._ZN7cutlass13device_kernelIN5flash19enable_sm80_to_sm89INS1_16FlashAttnBwdSm80INS1_25CollectiveMainloopBwdSm80ILi1ELi1EN4cute5tupleIJNS5_1CILi32EEENS7_ILi64EEENS7_ILi256EEEEEENS_6half_tEfNS_4arch4Sm80ELb0ELb0ELb1ELb1ELb0ELb0ELb0ELb0ELi2ELi2ELi2ELi1ELb1EEENS1_21CollectiveEpilogueBwdISB_SC_SE_Li256ELb1ELb0ELi4EEENS1_19SingleTileSchedulerILb1ELb0ELb0ELi64EEEEEEEEEvNT_6ParamsE,"aw",@nobits
	.sectionflags	@""
	.align	16


//--------------------- .nv.shared._ZN7cutlass13device_kernelIN5flash19enable_sm80_to_sm89INS1_16FlashAttnBwdSm80INS1_25CollectiveMainloopBwdSm80ILi1ELi1EN4cute5tupleIJNS5_1CILi32EEENS7_ILi64EEENS7_ILi256EEEEEENS_6half_tEfNS_4arch4Sm80ELb0ELb0ELb1ELb1ELb0ELb0ELb0ELb0ELi2ELi2ELi2ELi1ELb1EEENS1_24CollectiveEpilogueBwdGQAISB_fSE_Li256ELb1ELb0EEENS1_19SingleTileSchedulerILb1ELb0ELb0ELi64EEEEEEEEEvNT_6ParamsE --------------------------
	.section	.nv.shared._ZN7cutlass13device_kernelIN5flash19enable_sm80_to_sm89INS1_16FlashAttnBwdSm80INS1_25CollectiveMainloopBwdSm80ILi1ELi1EN4cute5tupleIJNS5_1CILi32EEENS7_ILi64EEENS7_ILi256EEEEEENS_6half_tEfNS_4arch4Sm80ELb0ELb0ELb1ELb1ELb0ELb0ELb0ELb0ELi2ELi2ELi2ELi1ELb1EEENS1_24CollectiveEpilogueBwdGQAISB_fSE_Li256ELb1ELb0EEENS1_19SingleTileSchedulerILb1ELb0ELb0ELi64EEEEEEEEEvNT_6ParamsE,"aw",@nobits
	.sectionflags	@""
	.align	16


//--------------------- .nv.shared._ZN7cutlass13device_kernelIN5flash19enable_sm80_to_sm89INS1_16FlashAttnBwdSm80INS1_25CollectiveMainloopBwdSm80ILi1ELi1EN4cute5tupleIJNS5_1CILi32EEENS7_ILi64EEENS7_ILi256EEEEEENS_6half_tEfNS_4arch4Sm80ELb0ELb1ELb1ELb0ELb0ELb0ELb0ELb0ELi2ELi2ELi2ELi1ELb1EEENS1_21CollectiveEpilogueBwdISB_SC_SE_Li256ELb0ELb0ELi4EEENS1_19SingleTileSchedulerILb0ELb0ELb0ELi64EEEEEEEEEvNT_6ParamsE --------------------------
	.section	.nv.shared._ZN7cutlass13device_kernelIN5flash19enable_sm80_to_sm89INS1_16FlashAttnBwdSm80INS1_25CollectiveMainloopBwdSm80ILi1ELi1EN4cute5tupleIJNS5_1CILi32EEENS7_ILi64EEENS7_ILi256EEEEEENS_6half_tEfNS_4arch4Sm80ELb0ELb1ELb1ELb0ELb0ELb0ELb0ELb0ELi2ELi2ELi2ELi1ELb1EEENS1_21CollectiveEpilogueBwdISB_SC_SE_Li256ELb0ELb0ELi4EEENS1_19SingleTileSchedulerILb0ELb0ELb0ELi64EEEEEEEEEvNT_6ParamsE,"aw",@nobits
	.sectionflags	@""
	.align	16


//--------------------- .nv.shared._ZN7cutlass13device_kernelIN5flash19enable_sm80_to_sm89INS1_16FlashAttnBwdSm80INS1_25CollectiveMainloopBwdSm80ILi1ELi1EN4cute5tupleIJNS5_1CILi32EEENS7_ILi64EEENS7_ILi256EEEEEENS_6half_tEfNS_4arch4Sm80ELb0ELb1ELb1ELb0ELb0ELb0ELb0ELb0ELi2ELi2ELi2ELi1ELb1EEENS1_24CollectiveEpilogueBwdGQAISB_fSE_Li256ELb0ELb0EEENS1_19SingleTileSchedulerILb0ELb0ELb0ELi64EEEEEEEEEvNT_6ParamsE --------------------------
	.section	.nv.shared._ZN7cutlass13device_kernelIN5flash19enable_sm80_to_sm89INS1_16FlashAttnBwdSm80INS1_25CollectiveMainloopBwdSm80ILi1ELi1EN4cute5tupleIJNS5_1CILi32EEENS7_ILi64EEENS7_ILi256EEEEEENS_6half_tEfNS_4arch4Sm80ELb0ELb1ELb1ELb0ELb0ELb0ELb0ELb0ELi2ELi2ELi2ELi1ELb1EEENS1_24CollectiveEpilogueBwdGQAISB_fSE_Li256ELb0ELb0EEENS1_19SingleTileSchedulerILb0ELb0ELb0ELi64EEEEEEEEEvNT_6ParamsE,"aw",@nobits
	.sectionflags	@""
	.align	16


//--------------------- .nv.shared._ZN7cutlass13device_kernelIN5flash19enable_sm80_to_sm89INS1_16FlashAttnBwdSm80INS1_25CollectiveMainloopBwdSm80ILi1ELi1EN4cute5tupleIJNS5_1CILi32EEENS7_ILi64EEENS7_ILi256EEEEEENS_6half_tEfNS_4arch4Sm80ELb0ELb1ELb1ELb1ELb0ELb0ELb0ELb0ELi2ELi2ELi2ELi1ELb1EEENS1_21CollectiveEpilogueBwdISB_SC_SE_Li256ELb1ELb0ELi4EEENS1_19SingleTileSchedulerILb1ELb0ELb0ELi64EEEEEEEEEvNT_6ParamsE --------------------------
	.section	.nv.shared._ZN7cutlass13device_kernelIN5flash19enable_sm80_to_sm89INS1_16FlashAttnBwdSm80INS1_25CollectiveMainloopBwdSm80ILi1ELi1EN4cute5tupleIJNS5_1CILi32EEENS7_ILi64EEENS7_ILi256EEEEEENS_6half_tEfNS_4arch4Sm80ELb0ELb1ELb1ELb1ELb0ELb0ELb0ELb0ELi2ELi2ELi2ELi1ELb1EEENS1_21CollectiveEpilogueBwdISB_SC_SE_Li256ELb1ELb0ELi4EEENS1_19SingleTileSchedulerILb1ELb0ELb0ELi64EEEEEEEEEvNT_6ParamsE,"aw",@nobits
	.sectionflags	@""
	.align	16


//--------------------- .nv.shared._ZN7cutlass13device_kernelIN5flash19enable_sm80_to_sm89INS1_16FlashAttnBwdSm80INS1_25CollectiveMainloopBwdSm80ILi1ELi1EN4cute5tupleIJNS5_1CILi32EEENS7_ILi64EEENS7_ILi256EEEEEENS_6half_tEfNS_4arch4Sm80ELb0ELb1ELb1ELb1ELb0ELb0ELb0ELb0ELi2ELi2ELi2ELi1ELb1EEENS1_24CollectiveEpilogueBwdGQAISB_fSE_Li256ELb1ELb0EEENS1_19SingleTileSchedulerILb1ELb0ELb0ELi64EEEEEEEEEvNT_6ParamsE --------------------------
	.section	.nv.shared._ZN7cutlass13device_kernelIN5flash19enable_sm80_to_sm89INS1_16FlashAttnBwdSm80INS1_25CollectiveMainloopBwdSm80ILi1ELi1EN4cute5tupleIJNS5_1CILi32EEENS7_ILi64EEENS7_ILi256EEEEEENS_6half_tEfNS_4arch4Sm80ELb0ELb1ELb1ELb1ELb0ELb0ELb0ELb0ELi2ELi2ELi2ELi1ELb1EEENS1_24CollectiveEpilogueBwdGQAISB_fSE_Li256ELb1ELb0EEENS1_19SingleTileSchedulerILb1ELb0ELb0ELi64EEEEEEEEEvNT_6ParamsE,"aw",@nobits
	.sectionflags	@""
	.align	16


//--------------------- .nv.shared._ZN7cutlass13device_kernelIN5flash19enable_sm80_to_sm89INS1_16FlashAttnBwdSm80INS1_25CollectiveMainloopBwdSm80ILi1ELi1EN4cute5tupleIJNS5_1CILi32EEENS7_ILi64EEENS7_ILi256EEEEEENS_6half_tEfNS_4arch4Sm80ELb1ELb0ELb1ELb0ELb0ELb0ELb0ELb0ELi2ELi2ELi2ELi1ELb1EEENS1_21CollectiveEpilogueBwdISB_SC_SE_Li256ELb0ELb0ELi4EEENS1_25SingleTileBwdLPTSchedulerILb0ELi64ELb0EEEEEEEEEvNT_6ParamsE --------------------------
	.section	.nv.shared._ZN7cutlass13device_kernelIN5flash19enable_sm80_to_sm89INS1_16FlashAttnBwdSm80INS1_25CollectiveMainloopBwdSm80ILi1ELi1EN4cute5tupleIJNS5_1CILi32EEENS7_ILi64EEENS7_ILi256EEEEEENS_6half_tEfNS_4arch4Sm80ELb1ELb0ELb1ELb0ELb0ELb0ELb0ELb0ELi2ELi2ELi2ELi1ELb1EEENS1_21CollectiveEpilogueBwdISB_SC_SE_Li256ELb0ELb0ELi4EEENS1_25SingleTileBwdLPTSchedulerILb0ELi64ELb0EEEEEEEEEvNT_6ParamsE,"aw",@nobits
	.sectionflags	@""
	.align	16


//--------------------- .nv.shared._ZN7cutlass13device_kernelIN5flash19enable_sm80_to_sm89INS1_16FlashAttnBwdSm80INS1_25CollectiveMainloopBwdSm80ILi1ELi1EN4cute5tupleIJNS5_1CILi32EEENS7_ILi64EEENS7_ILi256EEEEEENS_6half_tEfNS_4arch4Sm80ELb1ELb0ELb1ELb0ELb0ELb0ELb0ELb0ELi2ELi2ELi2ELi1ELb1EEENS1_24CollectiveEpilogueBwdGQAISB_fSE_Li256ELb0ELb0EEENS1_25SingleTileBwdLPTSchedulerILb0ELi64ELb0EEEEEEEEEvNT_6ParamsE --------------------------
	.section	.nv.shared._ZN7cutlass13device_kernelIN5flash19enable_sm80_to_sm89INS1_16FlashAttnBwdSm80INS1_25CollectiveMainloopBwdSm80ILi1ELi1EN4cute5tupleIJNS5_1CILi32EEENS7_ILi64EEENS7_ILi256EEEEEENS_6half_tEfNS_4arch4Sm80ELb1ELb0ELb1ELb0ELb0ELb0ELb0ELb0ELi2ELi2ELi2ELi1ELb1EEENS1_24CollectiveEpilogueBwdGQAISB_fSE_Li256ELb0ELb0EEENS1_25SingleTileBwdLPTSchedulerILb0ELi64ELb0EEEEEEEEEvNT_6ParamsE,"aw",@nobits
	.sectionflags	@""
	.align	16


//--------------------- .nv.shared._ZN7cutlass13device_kernelIN5flash22FlashAttnBwdPreprocessIN4cute5tupleIJNS3_1CILi32EEENS5_ILi256EEEEEENS_6half_tEfNS_4arch4Sm80ELb1ELb0EEEEEvNT_6ParamsE --------------------------
	.section	.nv.shared._ZN7cutlass13device_kernelIN5flash22FlashAttnBwdPreprocessIN4cute5tupleIJNS3_1CILi32EEENS5_ILi256EEEEEENS_6half_tEfNS_4arch4Sm80ELb1ELb0EEEEEvNT_6ParamsE,"aw",@nobits
	.sectionflags	@""
	.align	16


//--------------------- .nv.shared._ZN7cutlass13device_kernelIN5flash19enable_sm80_to_sm89INS1_16FlashAttnBwdSm80INS1_25CollectiveMainloopBwdSm80ILi1ELi1EN4cute5tupleIJNS5_1CILi32EEENS7_ILi64EEENS7_ILi256EEEEEENS_6half_tEfNS_4arch4Sm80ELb1ELb0ELb1ELb1ELb0ELb0ELb0ELb0ELi2ELi2ELi2ELi1ELb1EEENS1_21CollectiveEpilogueBwdISB_SC_SE_Li256ELb1ELb0ELi4EEENS1_25SingleTileBwdLPTSchedulerILb1ELi64ELb0EEEEEEEEEvNT_6ParamsE --------------------------
	.section	.nv.shared._ZN7cutlass13device_kernelIN5flash19enable_sm80_to_sm89INS1_16FlashAttnBwdSm80INS1_25CollectiveMainloopBwdSm80ILi1ELi1EN4cute5tupleIJNS5_1CILi32EEENS7_ILi64EEENS7_ILi256EEEEEENS_6half_tEfNS_4arch4Sm80ELb1ELb0ELb1ELb1ELb0ELb0ELb0ELb0ELi2ELi2ELi2ELi1ELb1EEENS1_21CollectiveEpilogueBwdISB_SC_SE_Li256ELb1ELb0ELi4EEENS1_25SingleTileBwdLPTSchedulerILb1ELi64ELb0EEEEEEEEEvNT_6ParamsE,"aw",@nobits
	.sectionflags	@""
	.align	16


//--------------------- .nv.shared._ZN7cutlass13device_kernelIN5flash32FlashAttnBwdPostprocessConvertdQIN4cute5tupleIJNS3_1CILi32EEENS5_ILi256EEEEEENS_6half_tEfNS_4arch4Sm80ELi256ENS3_8TiledMMAINS3_8MMA_AtomIJNS3_28SM80_16x8x16_F32F16F16F32_TNEEEENS3_6LayoutINS4_IJNS5_ILi1EEENS5_ILi8EEESH_EEENS4_IJNS5_ILi0EEESH_SK_EEEEENS4_IJNS5_ILi16EEENS5_ILi128EEESN_EEEEELb0EEEEEvNT_6ParamsE --------------------------
	.section	.nv.shared._ZN7cutlass13device_kernelIN5flash32FlashAttnBwdPostprocessConvertdQIN4cute5tupleIJNS3_1CILi32EEENS5_ILi256EEEEEENS_6half_tEfNS_4arch4Sm80ELi256ENS3_8TiledMMAINS3_8MMA_AtomIJNS3_28SM80_16x8x16_F32F16F16F32_TNEEEENS3_6LayoutINS4_IJNS5_ILi1EEENS5_ILi8EEESH_EEENS4_IJNS5_ILi0EEESH_SK_EEEEENS4_IJNS5_ILi16EEENS5_ILi128EEESN_EEEEELb0EEEEEvNT_6ParamsE,"aw",@nobits
	.sectionflags	@""
	.align	16


//--------------------- .nv.shared._ZN7cutlass13device_kernelIN5flash19enable_sm80_to_sm89INS1_16FlashAttnBwdSm80INS1_25CollectiveMainloopBwdSm80ILi1ELi1EN4cute5tupleIJNS5_1CILi32EEENS7_ILi64EEENS7_ILi256EEEEEENS_6half_tEfNS_4arch4Sm80ELb1ELb0ELb1ELb1ELb0ELb0ELb0ELb0ELi2ELi2ELi2ELi1ELb1EEENS1_24CollectiveEpilogueBwdGQAISB_fSE_Li256ELb1ELb0EEENS1_25SingleTileBwdLPTSchedulerILb1ELi64ELb0EEEEEEEEEvNT_6ParamsE --------------------------
	.section	.nv.shared._ZN7cutlass13device_kernelIN5flash19enable_sm80_to_sm89INS1_16FlashAttnBwdSm80INS1_25CollectiveMainloopBwdSm80ILi1ELi1EN4cute5tupleIJNS5_1CILi32EEENS7_ILi64EEENS7_ILi256EEEEEENS_6half_tEfNS_4arch4Sm80ELb1ELb0ELb1ELb1ELb0ELb0ELb0ELb0ELi2ELi2ELi2ELi1ELb1EEENS1_24CollectiveEpilogueBwdGQAISB_fSE_Li256ELb1ELb0EEENS1_25SingleTileBwdLPTSchedulerILb1ELi64ELb0EEEEEEEEEvNT_6ParamsE,"aw",@nobits
	.sectionflags	@""
	.align	16


//--------------------- .nv.shared._ZN7cutlass13device_kernelIN5flash22FlashAttnBwdPreprocessIN4cute5tupleIJNS3_1CILi32EEENS5_ILi256EEEEEENS_6half_tEfNS_4arch4Sm80ELb1ELb1EEEEEvNT_6ParamsE --------------------------
	.section	.nv.shared._ZN7cutlass13device_kernelIN5flash22FlashAttnBwdPreprocessIN4cute5tupleIJNS3_1CILi32EEENS5_ILi256EEEEEENS_6half_tEfNS_4arch4Sm80ELb1ELb1EEEEEvNT_6ParamsE,"aw",@nobits
	.sectionflags	@""
	.align	16


//--------------------- .nv.shared._ZN7cutlass13device_kernelIN5flash19enable_sm80_to_sm89INS1_16FlashAttnBwdSm80INS1_25CollectiveMainloopBwdSm80ILi1ELi1EN4cute5tupleIJNS5_1CILi64EEES8_NS7_ILi256EEEEEENS_6half_tEfNS_4arch4Sm80ELb0ELb0ELb1ELb0ELb0ELb0ELb0ELb0ELi2ELi4ELi2ELi2ELb0EEENS1_21CollectiveEpilogueBwdISA_SB_SD_Li256ELb0ELb0ELi4EEENS1_19SingleTileSchedulerILb0ELb0ELb0ELi64EEEEEEEEEvNT_6ParamsE --------------------------
	.section	.nv.shared._ZN7cutlass13device_kernelIN5flash19enable_sm80_to_sm89INS1_16FlashAttnBwdSm80INS1_25CollectiveMainloopBwdSm80ILi1ELi1EN4cute5tupleIJNS5_1CILi64EEES8_NS7_ILi256EEEEEENS_6half_tEfNS_4arch4Sm80ELb0ELb0ELb1ELb0ELb0ELb0ELb0ELb0ELi2ELi4ELi2ELi2ELb0EEENS1_21CollectiveEpilogueBwdISA_SB_SD_Li256ELb0ELb0ELi4EEENS1_19SingleTileSchedulerILb0ELb0ELb0ELi64EEEEEEEEEvNT_6ParamsE,"aw",@nobits
	.sectionflags	@""
	.align	16


//--------------------- .nv.shared._ZN7cutlass13device_kernelIN5flash19enable_sm80_to_sm89INS1_16FlashAttnBwdSm80INS1_25CollectiveMainloopBwdSm80ILi1ELi1EN4cute5tupleIJNS5_1CILi64EEES8_NS7_ILi256EEEEEENS_6half_tEfNS_4arch4Sm80ELb0ELb0ELb1ELb0ELb0ELb0ELb0ELb0ELi2ELi4ELi2ELi2ELb0EEENS1_24CollectiveEpilogueBwdGQAISA_fSD_Li256ELb0ELb0EEENS1_19SingleTileSchedulerILb0ELb0ELb0ELi64EEEEEEEEEvNT_6ParamsE --------------------------
	.section	.nv.shared._ZN7cutlass13device_kernelIN5flash19enable_sm80_to_sm89INS1_16FlashAttnBwdSm80INS1_25CollectiveMainloopBwdSm80ILi1ELi1EN4cute5tupleIJNS5_1CILi64EEES8_NS7_ILi256EEEEEENS_6half_tEfNS_4arch4Sm80ELb0ELb0ELb1ELb0ELb0ELb0ELb0ELb0ELi2ELi4ELi2ELi2ELb0EEENS1_24CollectiveEpilogueBwdGQAISA_fSD_Li256ELb0ELb0EEENS1_19SingleTileSchedulerILb0ELb0ELb0ELi64EEEEEEEEEvNT_6ParamsE,"aw",@nobits
	.sectionflags	@""
	.align	16


//--------------------- .nv.shared._ZN7cutlass13device_kernelIN5flash19enable_sm80_to_sm89INS1_16FlashAttnBwdSm80INS1_25CollectiveMainloopBwdSm80ILi1ELi1EN4cute5tupleIJNS5_1CILi64EEES8_NS7_ILi256EEEEEENS_6half_tEfNS_4arch4Sm80ELb0ELb0ELb1ELb1ELb0ELb0ELb0ELb0ELi2ELi4ELi2ELi2ELb0EEENS1_21CollectiveEpilogueBwdISA_SB_SD_Li256ELb1ELb0ELi4EEENS1_19SingleTileSchedulerILb1ELb0ELb0ELi64EEEEEEEEEvNT_6ParamsE --------------------------
	.section	.nv.shared._ZN7cutlass13device_kernelIN5flash19enable_sm80_to_sm89INS1_16FlashAttnBwdSm80INS1_25CollectiveMainloopBwdSm80ILi1ELi1EN4cute5tupleIJNS5_1CILi64EEES8_NS7_ILi256EEEEEENS_6half_tEfNS_4arch4Sm80ELb0ELb0ELb1ELb1ELb0ELb0ELb0ELb0ELi2ELi4ELi2ELi2ELb0EEENS1_21CollectiveEpilogueBwdISA_SB_SD_Li256ELb1ELb0ELi4EEENS1_19SingleTileSchedulerILb1ELb0ELb0ELi64EEEEEEEEEvNT_6ParamsE,"aw",@nobits
	.sectionflags	@""
	.align	16


//--------------------- .nv.shared._ZN7cutlass13device_kernelIN5flash19enable_sm80_to_sm89INS1_16FlashAttnBwdSm80INS1_25CollectiveMainloopBwdSm80ILi1ELi1EN4cute5tupleIJNS5_1CILi64EEES8_NS7_ILi256EEEEEENS_6half_tEfNS_4arch4Sm80ELb0ELb0ELb1ELb1ELb0ELb0ELb0ELb0ELi2ELi4ELi2ELi2ELb0EEENS1_24CollectiveEpilogueBwdGQAISA_fSD_Li256ELb1ELb0EEENS1_19SingleTileSchedulerILb1ELb0ELb0ELi64EEEEEEEEEvNT_6ParamsE --------------------------
	.section	.nv.shared._ZN7cutlass13device_kernelIN5flash19enable_sm80_to_sm89INS1_16FlashAttnBwdSm80INS1_25CollectiveMainloopBwdSm80ILi1ELi1EN4cute5tupleIJNS5_1CILi64EEES8_NS7_ILi256EEEEEENS_6half_tEfNS_4arch4Sm80ELb0ELb0ELb1ELb1ELb0ELb0ELb0ELb0ELi2ELi4ELi2ELi2ELb0EEENS1_24CollectiveEpilogueBwdGQAISA_fSD_Li256ELb1ELb0EEENS1_19SingleTileSchedulerILb1ELb0ELb0ELi64EEEEEEEEEvNT_6ParamsE,"aw",@nobits
	.sectionflags	@""
	.align	16


//--------------------- .nv.shared._ZN7cutlass13device_kernelIN5flash19enable_sm80_to_sm89INS1_16FlashAttnBwdSm80INS1_25CollectiveMainloopBwdSm80ILi1ELi1EN4cute5tupleIJNS5_1CILi64EEES8_NS7_ILi256EEEEEENS_6half_tEfNS_4arch4Sm80ELb0ELb1ELb1ELb0ELb0ELb0ELb0ELb0ELi2ELi4ELi2ELi2ELb0EEENS1_21CollectiveEpilogueBwdISA_SB_SD_Li256ELb0ELb0ELi4EEENS1_19SingleTileSchedulerILb0ELb0ELb0ELi64EEEEEEEEEvNT_6ParamsE --------------------------
	.section	.nv.shared._ZN7cutlass13device_kernelIN5flash19enable_sm80_to_sm89INS1_16FlashAttnBwdSm80INS1_25CollectiveMainloopBwdSm80ILi1ELi1EN4cute5tupleIJNS5_1CILi64EEES8_NS7_ILi256EEEEEENS_6half_tEfNS_4arch4Sm80ELb0ELb1ELb1ELb0ELb0ELb0ELb0ELb0ELi2ELi4ELi2ELi2ELb0EEENS1_21CollectiveEpilogueBwdISA_SB_SD_Li256ELb0ELb0ELi4EEENS1_19SingleTileSchedulerILb0ELb0ELb0ELi64EEEEEEEEEvNT_6ParamsE,"aw",@nobits
	.sectionflags	@""
	.align	16


//--------------------- .nv.shared._ZN7cutlass13device_kernelIN5flash19enable_sm80_to_sm89INS1_16FlashAttnBwdSm80INS1_25CollectiveMainloopBwdSm80ILi1ELi1EN4cute5tupleIJNS5_1CILi64EEES8_NS7_ILi256EEEEEENS_6half_tEfNS_4arch4Sm80ELb0ELb1ELb1ELb0ELb0ELb0ELb0ELb0ELi2ELi4ELi2ELi2ELb0EEENS1_24CollectiveEpilogueBwdGQAISA_fSD_Li256ELb0ELb0EEENS1_19SingleTileSchedulerILb0ELb0ELb0ELi64EEEEEEEEEvNT_6ParamsE --------------------------
	.section	.nv.shared._ZN7cutlass13device_kernelIN5flash19enable_sm80_to_sm89INS1_16FlashAttnBwdSm80INS1_25CollectiveMainloopBwdSm80ILi1ELi1EN4cute5tupleIJNS5_1CILi64EEES8_NS7_ILi256EEEEEENS_6half_tEfNS_4arch4Sm80ELb0ELb1ELb1ELb0ELb0ELb0ELb0ELb0ELi2ELi4ELi2ELi2ELb0EEENS1_24CollectiveEpilogueBwdGQAISA_fSD_Li256ELb0ELb0EEENS1_19SingleTileSchedulerILb0ELb0ELb0ELi64EEEEEEEEEvNT_6ParamsE,"aw",@nobits
	.sectionflags	@""
	.align	16


//--------------------- .nv.shared._ZN7cutlass13device_kernelIN5flash19enable_sm80_to_sm89INS1_16FlashAttnBwdSm80INS1_25CollectiveMainloopBwdSm80ILi1ELi1EN4cute5tupleIJNS5_1CILi64EEES8_NS7_ILi256EEEEEENS_6half_tEfNS_4arch4Sm80ELb0ELb1ELb1ELb1ELb0ELb0ELb0ELb0ELi2ELi4ELi2ELi2ELb0EEENS1_21CollectiveEpilogueBwdISA_SB_SD_Li256ELb1ELb0ELi4EEENS1_19SingleTileSchedulerILb1ELb0ELb0ELi64EEEEEEEEEvNT_6ParamsE --------------------------
	.section	.nv.shared._ZN7cutlass13device_kernelIN5flash19enable_sm80_to_sm89INS1_16FlashAttnBwdSm80INS1_25CollectiveMainloopBwdSm80ILi1ELi1EN4cute5tupleIJNS5_1CILi64EEES8_NS7_ILi256EEEEEENS_6half_tEfNS_4arch4Sm80ELb0ELb1ELb1ELb1ELb0ELb0ELb0ELb0ELi2ELi4ELi2ELi2ELb0EEENS1_21CollectiveEpilogueBwdISA_SB_SD_Li256ELb1ELb0ELi4EEENS1_19SingleTileSchedulerILb1ELb0ELb0ELi64EEEEEEEEEvNT_6ParamsE,"aw",@nobits
	.sectionflags	@""
	.align	16


//--------------------- .nv.shared._ZN7cutlass13device_kernelIN5flash19enable_sm80_to_sm89INS1_16FlashAttnBwdSm80INS1_25CollectiveMainloopBwdSm80ILi1ELi1EN4cute5tupleIJNS5_1CILi64EEES8_NS7_ILi256EEEEEENS_6half_tEfNS_4arch4Sm80ELb0ELb1ELb1ELb1ELb0ELb0ELb0ELb0ELi2ELi4ELi2ELi2ELb0EEENS1_24CollectiveEpilogueBwdGQAISA_fSD_Li256ELb1ELb0EEENS1_19SingleTileSchedulerILb1ELb0ELb0ELi64EEEEEEEEEvNT_6ParamsE --------------------------
	.section	.nv.shared._ZN7cutlass13device_kernelIN5flash19enable_sm80_to_sm89INS1_16FlashAttnBwdSm80INS1_25CollectiveMainloopBwdSm80ILi1ELi1EN4cute5tupleIJNS5_1CILi64EEES8_NS7_ILi256EEEEEENS_6half_tEfNS_4arch4Sm80ELb0ELb1ELb1ELb1ELb0ELb0ELb0ELb0ELi2ELi4ELi2ELi2ELb0EEENS1_24CollectiveEpilogueBwdGQAISA_fSD_Li256ELb1ELb0EEENS1_19SingleTileSchedulerILb1ELb0ELb0ELi64EEEEEEEEEvNT_6ParamsE,"aw",@nobits
	.sectionflags	@""
	.align	16


//--------------------- .nv.shared._ZN7cutlass13device_kernelIN5flash19enable_sm80_to_sm89INS1_16FlashAttnBwdSm80INS1_25CollectiveMainloopBwdSm80ILi1ELi1EN4cute5tupleIJNS5_1CILi64EEES8_NS7_ILi256EEEEEENS_6half_tEfNS_4arch4Sm80ELb1ELb0ELb1ELb0ELb0ELb0ELb0ELb0ELi2ELi4ELi2ELi2ELb0EEENS1_21CollectiveEpilogueBwdISA_SB_SD_Li256ELb0ELb0ELi4EEENS1_25SingleTileBwdLPTSchedulerILb0ELi64ELb0EEEEEEEEEvNT_6ParamsE --------------------------
	.section	.nv.shared._ZN7cutlass13device_kernelIN5flash19enable_sm80_to_sm89INS1_16FlashAttnBwdSm80INS1_25CollectiveMainloopBwdSm80ILi1ELi1EN4cute5tupleIJNS5_1CILi64EEES8_NS7_ILi256EEEEEENS_6half_tEfNS_4arch4Sm80ELb1ELb0ELb1ELb0ELb0ELb0ELb0ELb0ELi2ELi4ELi2ELi2ELb0EEENS1_21CollectiveEpilogueBwdISA_SB_SD_Li256ELb0ELb0ELi4EEENS1_25SingleTileBwdLPTSchedulerILb0ELi64ELb0EEEEEEEEEvNT_6ParamsE,"aw",@nobits
	.sectionflags	@""
	.align	16


//--------------------- .nv.shared._ZN7cutlass13device_kernelIN5flash19enable_sm80_to_sm89INS1_16FlashAttnBwdSm80INS1_25CollectiveMainloopBwdSm80ILi1ELi1EN4cute5tupleIJNS5_1CILi64EEES8_NS7_ILi256EEEEEENS_6half_tEfNS_4arch4Sm80ELb1ELb0ELb1ELb0ELb0ELb0ELb0ELb0ELi2ELi4ELi2ELi2ELb0EEENS1_24CollectiveEpilogueBwdGQAISA_fSD_Li256ELb0ELb0EEENS1_25SingleTileBwdLPTSchedulerILb0ELi64ELb0EEEEEEEEEvNT_6ParamsE --------------------------
	.section	.nv.shared._ZN7cutlass13device_kernelIN5flash19enable_sm80_to_sm89INS1_16FlashAttnBwdSm80INS1_25CollectiveMainloopBwdSm80ILi1ELi1EN4cute5tupleIJNS5_1CILi64EEES8_NS7_ILi256EEEEEENS_6half_tEfNS_4arch4Sm80ELb1ELb0ELb1ELb0ELb0ELb0ELb0ELb0ELi2ELi4ELi2ELi2ELb0EEENS1_24CollectiveEpilogueBwdGQAISA_fSD_Li256ELb0ELb0EEENS1_25SingleTileBwdLPTSchedulerILb0ELi64ELb0EEEEEEEEEvNT_6ParamsE,"aw",@nobits
	.sectionflags	@""
	.align	16


//--------------------- .nv.shared._ZN7cutlass13device_kernelIN5flash22FlashAttnBwdPreprocessIN4cute5tupleIJNS3_1CILi64EEENS5_ILi256EEEEEENS_6half_tEfNS_4arch4Sm80ELb1ELb0EEEEEvNT_6ParamsE --------------------------
	.section	.nv.shared._ZN7cutlass13device_kernelIN5flash22FlashAttnBwdPreprocessIN4cute5tupleIJNS3_1CILi64EEENS5_ILi256EEEEEENS_6half_tEfNS_4arch4Sm80ELb1ELb0EEEEEvNT_6ParamsE,"aw",@nobits
	.sectionflags	@""
	.align	16


//--------------------- .nv.shared._ZN7cutlass13device_kernelIN5flash19enable_sm80_to_sm89INS1_16FlashAttnBwdSm80INS1_25CollectiveMainloopBwdSm80ILi1ELi1EN4cute5tupleIJNS5_1CILi64EEES8_NS7_ILi256EEEEEENS_6half_tEfNS_4arch4Sm80ELb1ELb0ELb1ELb1ELb0ELb0ELb0ELb0ELi2ELi4ELi2ELi2ELb0EEENS1_21CollectiveEpilogueBwdISA_SB_SD_Li256ELb1ELb0ELi4EEENS1_25SingleTileBwdLPTSchedulerILb1ELi64ELb0EEEEEEEEEvNT_6ParamsE --------------------------
	.section	.nv.shared._ZN7cutlass13device_kernelIN5flash19enable_sm80_to_sm89INS1_16FlashAttnBwdSm80INS1_25CollectiveMainloopBwdSm80ILi1ELi1EN4cute5tupleIJNS5_1CILi64EEES8_NS7_ILi256EEEEEENS_6half_tEfNS_4arch4Sm80ELb1ELb0ELb1ELb1ELb0ELb0ELb0ELb0ELi2ELi4ELi2ELi2ELb0EEENS1_21CollectiveEpilogueBwdISA_SB_SD_Li256ELb1ELb0ELi4EEENS1_25SingleTileBwdLPTSchedulerILb1ELi64ELb0EEEEEEEEEvNT_6ParamsE,"aw",@nobits
	.sectionflags	@""
	.align	16


//--------------------- .nv.shared._ZN7cutlass13device_kernelIN5flash32FlashAttnBwdPostprocessConvertdQIN4cute5tupleIJNS3_1CILi64EEENS5_ILi256EEEEEENS_6half_tEfNS_4arch4Sm80ELi256ENS3_8TiledMMAINS3_8MMA_AtomIJNS3_28SM80_16x8x16_F32F16F16F32_TNEEEENS3_6LayoutINS4_IJNS5_ILi2EEENS5_ILi4EEENS5_ILi1EEEEEENS4_IJSJ_SH_NS5_ILi0EEEEEEEENS4_IJNS5_ILi32EEES6_NS5_ILi16EEEEEEEELb0EEEEEvNT_6ParamsE --------------------------
	.section	.nv.shared._ZN7cutlass13device_kernelIN5flash32FlashAttnBwdPostprocessConvertdQIN4cute5tupleIJNS3_1CILi64EEENS5_ILi256EEEEEENS_6half_tEfNS_4arch4Sm80ELi256ENS3_8TiledMMAINS3_8MMA_AtomIJNS3_28SM80_16x8x16_F32F16F16F32_TNEEEENS3_6LayoutINS4_IJNS5_ILi2EEENS5_ILi4EEENS5_ILi1EEEEEENS4_IJSJ_SH_NS5_ILi0EEEEEEEENS4_IJNS5_ILi32EEES6_NS5_ILi16EEEEEEEELb0EEEEEvNT_6ParamsE,"aw",@nobits
	.sectionflags	@""
	.align	16


//--------------------- .nv.shared._ZN7cutlass13device_kernelIN5flash19enable_sm80_to_sm89INS1_16FlashAttnBwdSm80INS1_25CollectiveMainloopBwdSm80ILi1ELi1EN4cute5tupleIJNS5_1CILi64EEES8_NS7_ILi256EEEEEENS_6half_tEfNS_4arch4Sm80ELb1ELb0ELb1ELb1ELb0ELb0ELb0ELb0ELi2ELi4ELi2ELi2ELb0EEENS1_24CollectiveEpilogueBwdGQAISA_fSD_Li256ELb1ELb0EEENS1_25SingleTileBwdLPTSchedulerILb1ELi64ELb0EEEEEEEEEvNT_6ParamsE --------------------------
	.section	.nv.shared._ZN7cutlass13device_kernelIN5flash19enable_sm80_to_sm89INS1_16FlashAttnBwdSm80INS1_25CollectiveMainloopBwdSm80ILi1ELi1EN4cute5tupleIJNS5_1CILi64EEES8_NS7_ILi256EEEEEENS_6half_tEfNS_4arch4Sm80ELb1ELb0ELb1ELb1ELb0ELb0ELb0ELb0ELi2ELi4ELi2ELi2ELb0EEENS1_24CollectiveEpilogueBwdGQAISA_fSD_Li256ELb1ELb0EEENS1_25SingleTileBwdLPTSchedulerILb1ELi64ELb0EEEEEEEEEvNT_6ParamsE,"aw",@nobits
	.sectionflags	@""
	.align	16


//--------------------- .nv.shared._ZN7cutlass13device_kernelIN5flash22FlashAttnBwdPreprocessIN4cute5tupleIJNS3_1CILi64EEENS5_ILi256EEEEEENS_6half_tEfNS_4arch4Sm80ELb1ELb1EEEEEvNT_6ParamsE --------------------------
	.section	.nv.shared._ZN7cutlass13device_kernelIN5flash22FlashAttnBwdPreprocessIN4cute5tupleIJNS3_1CILi64EEENS5_ILi256EEEEEENS_6half_tEfNS_4arch4Sm80ELb1ELb1EEEEEvNT_6ParamsE,"aw",@nobits
	.sectionflags	@""
	.align	16
